def matmul_kernel(
    a_ptr,
    b_ptr,
    c_ptr,
    M,
    N,
    K,
    stride_am,
    stride_ak,
    stride_bk,
    stride_bn,
    stride_cm,
    stride_cn,
    BLOCK_M: tl.constexpr,
    BLOCK_N: tl.constexpr,
    BLOCK_K: tl.constexpr,
    GROUP_M: tl.constexpr,
):
    pid = tl.program_id(axis=0)
    num_pid_m = tl.cdiv(M, BLOCK_M)
    num_pid_n = tl.cdiv(N, BLOCK_N)
    num_pid_in_group = GROUP_M * num_pid_n
    group_id = pid // num_pid_in_group
    first_pid_m = group_id * GROUP_M
    group_size_m = min(num_pid_m - first_pid_m, GROUP_M)
    pid_m = first_pid_m + ((pid % num_pid_in_group) % group_size_m)
    pid_n = (pid % num_pid_in_group) // group_size_m

    offs_am = (pid_m * BLOCK_M + tl.arange(0, BLOCK_M)) % M
    offs_bn = (pid_n * BLOCK_N + tl.arange(0, BLOCK_N)) % N
    offs_k = tl.arange(0, BLOCK_K)
    a_ptrs = a_ptr + offs_am[:, None] * stride_am + offs_k[None, :] * stride_ak
    b_ptrs = b_ptr + offs_k[:, None] * stride_bk + offs_bn[None, :] * stride_bn

    acc = tl.zeros((BLOCK_M, BLOCK_N), dtype=tl.float32)
    for kk in range(0, tl.cdiv(K, BLOCK_K)):
        a = tl.load(a_ptrs, mask=offs_k[None, :] < K - kk * BLOCK_K, other=0.0)
        b = tl.load(b_ptrs, mask=offs_k[:, None] < K - kk * BLOCK_K, other=0.0)
        acc = tl.dot(a, b, acc)
        a_ptrs += BLOCK_K * stride_ak
        b_ptrs += BLOCK_K * stride_bk

    c = acc.to(c_ptr.dtype.element_ty)
    offs_cm = pid_m * BLOCK_M + tl.arange(0, BLOCK_M)
    offs_cn = pid_n * BLOCK_N + tl.arange(0, BLOCK_N)
    c_ptrs = c_ptr + offs_cm[:, None] * stride_cm + offs_cn[None, :] * stride_cn
    mask = (offs_cm[:, None] < M) & (offs_cn[None, :] < N)
    tl.store(c_ptrs, c, mask=mask)

# config = {"BLOCK_K": 64, "BLOCK_M": 64, "BLOCK_N": 64, "GROUP_M": 8, "arch": "sm_100", "dtype": "bf16", "num_ctas": 1, "num_stages": 3, "num_warps": 1}
# arch = sm_100


// ===== COMPILED SASS (sm_100a) =====

	.target	sm_100a

	.elftype	@"ET_EXEC"


//--------------------- .note.nv.tkinfo           --------------------------
	.section	.note.nv.tkinfo,"",@"SHT_NOTE"
	.sectionflags	@"SHF_NOTE_NV_TKINFO"
	.tkinfo
        /*0018*/ 	.word	0x00000081
        /*0030*/ 	.string	""
        /*0030*/ 	.string	"ptxas-blackwell"
        /*0030*/ 	.string	"Cuda compilation tools, release 12.9, V12.9.86"
        /*0030*/ 	.string	"Build cuda_12.9.r12.9/compiler.36037853_0"
        /*0030*/ 	.string	"-v  -suppress-debug-info  -lineinfo  -arch sm_100a "



//--------------------- .note.nv.cuver            --------------------------
	.section	.note.nv.cuver,"",@"SHT_NOTE"
	.sectionflags	@"SHF_NOTE_NV_CUVER"
        /*0018*/ 	.short	0x0001
        /*001a*/ 	.short	0x0064
        /*001c*/ 	.short	0x0001
        /*001e*/ 	.short	0x0000
        /*0020*/ 	.short	0x0001
        /*0022*/ 	.short	0x0000


//--------------------- .nv.info                  --------------------------
	.section	.nv.info,"",@"SHT_CUDA_INFO"
	.align	4


	//----- nvinfo : EIATTR_REGCOUNT
	.align		4
        /*0000*/ 	.byte	0x04, 0x2f
        /*0002*/ 	.short	(.L_1 - .L_0)
	.align		4
.L_0:
        /*0004*/ 	.word	index@(matmul_kernel)
        /*0008*/ 	.word	0x00000040


	//----- nvinfo : EIATTR_FRAME_SIZE
	.align		4
.L_1:
        /*000c*/ 	.byte	0x04, 0x11
        /*000e*/ 	.short	(.L_3 - .L_2)
	.align		4
.L_2:
        /*0010*/ 	.word	index@(matmul_kernel)
        /*0014*/ 	.word	0x000012e8


	//----- nvinfo : EIATTR_MIN_STACK_SIZE
	.align		4
.L_3:
        /*0018*/ 	.byte	0x04, 0x12
        /*001a*/ 	.short	(.L_5 - .L_4)
	.align		4
.L_4:
        /*001c*/ 	.word	index@(matmul_kernel)
        /*0020*/ 	.word	0x000012e8
.L_5:


//--------------------- .nv.info.matmul_kernel    --------------------------
	.section	.nv.info.matmul_kernel,"",@"SHT_CUDA_INFO"
	.sectionflags	@""
	.align	4


	//----- nvinfo : EIATTR_CUDA_API_VERSION
	.align		4
        /*0000*/ 	.byte	0x04, 0x37
        /*0002*/ 	.short	(.L_7 - .L_6)
.L_6:
        /*0004*/ 	.word	0x00000081


	//----- nvinfo : EIATTR_KPARAM_INFO
	.align		4
.L_7:
        /*0008*/ 	.byte	0x04, 0x17
        /*000a*/ 	.short	(.L_9 - .L_8)
.L_8:
        /*000c*/ 	.word	0x00000000
        /*0010*/ 	.short	0x000d
        /*0012*/ 	.short	0x0048
        /*0014*/ 	.byte	0x00, 0xf4, 0x21, 0x00


	//----- nvinfo : EIATTR_KPARAM_INFO
	.align		4
.L_9:
        /*0018*/ 	.byte	0x04, 0x17
        /*001a*/ 	.short	(.L_11 - .L_10)
.L_10:
        /*001c*/ 	.word	0x00000000
        /*0020*/ 	.short	0x000c
        /*0022*/ 	.short	0x0040
        /*0024*/ 	.byte	0x00, 0xf4, 0x21, 0x00


	//----- nvinfo : EIATTR_KPARAM_INFO
	.align		4
.L_11:
        /*0028*/ 	.byte	0x04, 0x17
        /*002a*/ 	.short	(.L_13 - .L_12)
.L_12:
        /*002c*/ 	.word	0x00000000
        /*0030*/ 	.short	0x000b
        /*0032*/ 	.short	0x0038
        /*0034*/ 	.byte	0x00, 0xf0, 0x11, 0x00


	//----- nvinfo : EIATTR_KPARAM_INFO
	.align		4
.L_13:
        /*0038*/ 	.byte	0x04, 0x17
        /*003a*/ 	.short	(.L_15 - .L_14)
.L_14:
        /*003c*/ 	.word	0x00000000
        /*0040*/ 	.short	0x000a
        /*0042*/ 	.short	0x0034
        /*0044*/ 	.byte	0x00, 0xf0, 0x11, 0x00


	//----- nvinfo : EIATTR_KPARAM_INFO
	.align		4
.L_15:
        /*0048*/ 	.byte	0x04, 0x17
        /*004a*/ 	.short	(.L_17 - .L_16)
.L_16:
        /*004c*/ 	.word	0x00000000
        /*0050*/ 	.short	0x0009
        /*0052*/ 	.short	0x0030
        /*0054*/ 	.byte	0x00, 0xf0, 0x11, 0x00


	//----- nvinfo : EIATTR_KPARAM_INFO
	.align		4
.L_17:
        /*0058*/ 	.byte	0x04, 0x17
        /*005a*/ 	.short	(.L_19 - .L_18)
.L_18:
        /*005c*/ 	.word	0x00000000
        /*0060*/ 	.short	0x0008
        /*0062*/ 	.short	0x002c
        /*0064*/ 	.byte	0x00, 0xf0, 0x11, 0x00


	//----- nvinfo : EIATTR_KPARAM_INFO
	.align		4
.L_19:
        /*0068*/ 	.byte	0x04, 0x17
        /*006a*/ 	.short	(.L_21 - .L_20)
.L_20:
        /*006c*/ 	.word	0x00000000
        /*0070*/ 	.short	0x0007
        /*0072*/ 	.short	0x0028
        /*0074*/ 	.byte	0x00, 0xf0, 0x11, 0x00


	//----- nvinfo : EIATTR_KPARAM_INFO
	.align		4
.L_21:
        /*0078*/ 	.byte	0x04, 0x17
        /*007a*/ 	.short	(.L_23 - .L_22)
.L_22:
        /*007c*/ 	.word	0x00000000
        /*0080*/ 	.short	0x0006
        /*0082*/ 	.short	0x0024
        /*0084*/ 	.byte	0x00, 0xf0, 0x11, 0x00


	//----- nvinfo : EIATTR_KPARAM_INFO
	.align		4
.L_23:
        /*0088*/ 	.byte	0x04, 0x17
        /*008a*/ 	.short	(.L_25 - .L_24)
.L_24:
        /*008c*/ 	.word	0x00000000
        /*0090*/ 	.short	0x0005
        /*0092*/ 	.short	0x0020
        /*0094*/ 	.byte	0x00, 0xf0, 0x11, 0x00


	//----- nvinfo : EIATTR_KPARAM_INFO
	.align		4
.L_25:
        /*0098*/ 	.byte	0x04, 0x17
        /*009a*/ 	.short	(.L_27 - .L_26)
.L_26:
        /*009c*/ 	.word	0x00000000
        /*00a0*/ 	.short	0x0004
        /*00a2*/ 	.short	0x001c
        /*00a4*/ 	.byte	0x00, 0xf0, 0x11, 0x00


	//----- nvinfo : EIATTR_KPARAM_INFO
	.align		4
.L_27:
        /*00a8*/ 	.byte	0x04, 0x17
        /*00aa*/ 	.short	(.L_29 - .L_28)
.L_28:
        /*00ac*/ 	.word	0x00000000
        /*00b0*/ 	.short	0x0003
        /*00b2*/ 	.short	0x0018
        /*00b4*/ 	.byte	0x00, 0xf0, 0x11, 0x00


	//----- nvinfo : EIATTR_KPARAM_INFO
	.align		4
.L_29:
        /*00b8*/ 	.byte	0x04, 0x17
        /*00ba*/ 	.short	(.L_31 - .L_30)
.L_30:
        /*00bc*/ 	.word	0x00000000
        /*00c0*/ 	.short	0x0002
        /*00c2*/ 	.short	0x0010
        /*00c4*/ 	.byte	0x00, 0xf4, 0x21, 0x00


	//----- nvinfo : EIATTR_KPARAM_INFO
	.align		4
.L_31:
        /*00c8*/ 	.byte	0x04, 0x17
        /*00ca*/ 	.short	(.L_33 - .L_32)
.L_32:
        /*00cc*/ 	.word	0x00000000
        /*00d0*/ 	.short	0x0001
        /*00d2*/ 	.short	0x0008
        /*00d4*/ 	.byte	0x00, 0xf4, 0x21, 0x00


	//----- nvinfo : EIATTR_KPARAM_INFO
	.align		4
.L_33:
        /*00d8*/ 	.byte	0x04, 0x17
        /*00da*/ 	.short	(.L_35 - .L_34)
.L_34:
        /*00dc*/ 	.word	0x00000000
        /*00e0*/ 	.short	0x0000
        /*00e2*/ 	.short	0x0000
        /*00e4*/ 	.byte	0x00, 0xf4, 0x21, 0x00


	//----- nvinfo : EIATTR_SPARSE_MMA_MASK
	.align		4
.L_35:
        /*00e8*/ 	.byte	0x03, 0x50
        /*00ea*/ 	.short	0x0000


	//----- nvinfo : EIATTR_MAXREG_COUNT
	.align		4
        /*00ec*/ 	.byte	0x03, 0x1b
        /*00ee*/ 	.short	0x00ff


	//----- nvinfo : EIATTR_NUM_BARRIERS
	.align		4
        /*00f0*/ 	.byte	0x02, 0x4c
        /*00f2*/ 	.byte	0x01
	.zero		1


	//----- nvinfo : EIATTR_ANNOTATIONS
	.align		4
        /*00f4*/ 	.byte	0x04, 0x55
        /*00f6*/ 	.short	(.L_37 - .L_36)


	//   ....[0]....
.L_36:
        /*00f8*/ 	.word	0x00000001
        /*00fc*/ 	.byte	0xa0, 0x01, 0x00, 0x00, 0x01, 0x00, 0x00, 0x00, 0xf0, 0x01, 0x00, 0x00, 0x01, 0x00, 0x00, 0x00
        /* <DEDUP_REMOVED lines=2179> */
        /*893c*/ 	.byte	0x10, 0x3f, 0x02, 0x00, 0x01, 0x00, 0x00, 0x00, 0x50, 0x41, 0x02, 0x00


	//----- nvinfo : EIATTR_COOP_GROUP_MASK_REGIDS
	.align		4
.L_37:
        /*8948*/ 	.byte	0x04, 0x29
        /*894a*/ 	.short	(.L_39 - .L_38)


	//   ....[0]....
.L_38:
        /*894c*/ 	.word	0xffffffff


	//   ....[1]....
        /*8950*/ 	.word	0xffffffff


	//   ....[2]....
        /*8954*/ 	.word	0xffffffff


	//   ....[3]....
        /*8958*/ 	.word	0xffffffff


	//   ....[4]....
        /*895c*/ 	.word	0xffffffff


	//   ....[5]....
        /*8960*/ 	.word	0xffffffff


	//   ....[6]....
        /*8964*/ 	.word	0xffffffff


	//   ....[7]....
        /*8968*/ 	.word	0xffffffff


	//   ....[8]....
        /*896c*/ 	.word	0xffffffff


	//   ....[9]....
        /*8970*/ 	.word	0xffffffff


	//   ....[10]....
        /*8974*/ 	.word	0xffffffff


	//   ....[11]....
        /*8978*/ 	.word	0xffffffff


	//   ....[12]....
        /*897c*/ 	.word	0xffffffff


	//   ....[13]....
        /*8980*/ 	.word	0xffffffff


	//   ....[14]....
        /*8984*/ 	.word	0xffffffff


	//   ....[15]....
        /*8988*/ 	.word	0xffffffff


	//   ....[16]....
        /*898c*/ 	.word	0xffffffff


	//   ....[17]....
        /*8990*/ 	.word	0xffffffff


	//   ....[18]....
        /*8994*/ 	.word	0xffffffff


	//   ....[19]....
        /*8998*/ 	.word	0xffffffff


	//   ....[20]....
        /*899c*/ 	.word	0xffffffff


	//   ....[21]....
        /*89a0*/ 	.word	0xffffffff


	//   ....[22]....
        /*89a4*/ 	.word	0xffffffff


	//   ....[23]....
        /*89a8*/ 	.word	0xffffffff


	//   ....[24]....
        /*89ac*/ 	.word	0xffffffff


	//   ....[25]....
        /*89b0*/ 	.word	0xffffffff


	//   ....[26]....
        /*89b4*/ 	.word	0xffffffff


	//   ....[27]....
        /*89b8*/ 	.word	0xffffffff


	//   ....[28]....
        /*89bc*/ 	.word	0xffffffff


	//   ....[29]....
        /*89c0*/ 	.word	0xffffffff


	//   ....[30]....
        /*89c4*/ 	.word	0xffffffff


	//----- nvinfo : EIATTR_COOP_GROUP_INSTR_OFFSETS
	.align		4
.L_39:
        /*89c8*/ 	.byte	0x04, 0x28
        /*89ca*/ 	.short	(.L_41 - .L_40)


	//   ....[0]....
.L_40:
        /*89cc*/ 	.word	0x00020dc0


	//   ....[1]....
        /*89d0*/ 	.word	0x00020de0


	//   ....[2]....
        /*89d4*/ 	.word	0x00020e00


	//   ....[3]....
        /*89d8*/ 	.word	0x00020e20


	//   ....[4]....
        /*89dc*/ 	.word	0x00020e40


	//   ....[5]....
        /*89e0*/ 	.word	0x00020eb0


	//   ....[6]....
        /*89e4*/ 	.word	0x00020ed0


	//   ....[7]....
        /*89e8*/ 	.word	0x00020ef0


	//   ....[8]....
        /*89ec*/ 	.word	0x00021070


	//   ....[9]....
        /*89f0*/ 	.word	0x00021090


	//   ....[10]....
        /*89f4*/ 	.word	0x000210b0


	//   ....[11]....
        /*89f8*/ 	.word	0x000210d0


	//   ....[12]....
        /*89fc*/ 	.word	0x000210f0


	//   ....[13]....
        /*8a00*/ 	.word	0x00021110


	//   ....[14]....
        /*8a04*/ 	.word	0x00021130


	//   ....[15]....
        /*8a08*/ 	.word	0x00021150


	//   ....[16]....
        /*8a0c*/ 	.word	0x00021170


	//   ....[17]....
        /*8a10*/ 	.word	0x00021190


	//   ....[18]....
        /*8a14*/ 	.word	0x000211b0


	//   ....[19]....
        /*8a18*/ 	.word	0x000211d0


	//   ....[20]....
        /*8a1c*/ 	.word	0x000211f0


	//   ....[21]....
        /*8a20*/ 	.word	0x00021210


	//   ....[22]....
        /*8a24*/ 	.word	0x00021230


	//   ....[23]....
        /*8a28*/ 	.word	0x00021250


	//   ....[24]....
        /*8a2c*/ 	.word	0x00021270


	//   ....[25]....
        /*8a30*/ 	.word	0x00021290


	//   ....[26]....
        /*8a34*/ 	.word	0x000212b0


	//   ....[27]....
        /*8a38*/ 	.word	0x000212d0


	//   ....[28]....
        /*8a3c*/ 	.word	0x00021350


	//   ....[29]....
        /*8a40*/ 	.word	0x00021370


	//   ....[30]....
        /*8a44*/ 	.word	0x00021530


	//----- nvinfo : EIATTR_VRC_CTA_INIT_COUNT
	.align		4
.L_41:
        /*8a48*/ 	.byte	0x02, 0x4a
	.zero		1
	.zero		1


	//----- nvinfo : EIATTR_EXIT_INSTR_OFFSETS
	.align		4
        /*8a4c*/ 	.byte	0x04, 0x1c
        /*8a4e*/ 	.short	(.L_43 - .L_42)


	//   ....[0]....
.L_42:
        /*8a50*/ 	.word	0x00024290


	//   ....[1]....
        /*8a54*/ 	.word	0x000242c0


	//----- nvinfo : EIATTR_REQNTID
	.align		4
.L_43:
        /*8a58*/ 	.byte	0x04, 0x10
        /*8a5a*/ 	.short	(.L_45 - .L_44)
.L_44:
        /*8a5c*/ 	.word	0x00000020
        /*8a60*/ 	.word	0x00000001
        /*8a64*/ 	.word	0x00000001


	//----- nvinfo : EIATTR_CBANK_PARAM_SIZE
	.align		4
.L_45:
        /*8a68*/ 	.byte	0x03, 0x19
        /*8a6a*/ 	.short	0x0050


	//----- nvinfo : EIATTR_PARAM_CBANK
	.align		4
        /*8a6c*/ 	.byte	0x04, 0x0a
        /*8a6e*/ 	.short	(.L_47 - .L_46)
	.align		4
.L_46:
        /*8a70*/ 	.word	index@(.nv.constant0.matmul_kernel)
        /*8a74*/ 	.short	0x0380
        /*8a76*/ 	.short	0x0050


	//----- nvinfo : EIATTR_SW_WAR
	.align		4
.L_47:
        /*8a78*/ 	.byte	0x04, 0x36
        /*8a7a*/ 	.short	(.L_49 - .L_48)
.L_48:
        /*8a7c*/ 	.word	0x00000008
.L_49:


//--------------------- .nv.compat                --------------------------
	.section	.nv.compat,"",@"SHT_CUDA_COMPAT_INFO"
	.align	4
        /*0000*/ 	.byte	0x02, 0x02, 0x01, 0x00, 0x02, 0x05, 0x05, 0x00, 0x02, 0x03, 0x00, 0x00, 0x02, 0x06, 0x01, 0x00


//--------------------- .nv.callgraph             --------------------------
	.section	.nv.callgraph,"",@"SHT_CUDA_CALLGRAPH"
	.align	4
	.sectionentsize	8
	.align		4
        /*0000*/ 	.word	0x00000000
	.align		4
        /*0004*/ 	.word	0xffffffff
	.align		4
        /*0008*/ 	.word	0x00000000
	.align		4
        /*000c*/ 	.word	0xfffffffe
	.align		4
        /*0010*/ 	.word	0x00000000
	.align		4
        /*0014*/ 	.word	0xfffffffd
	.align		4
        /*0018*/ 	.word	0x00000000
	.align		4
        /*001c*/ 	.word	0xfffffffc


//--------------------- .text.matmul_kernel       --------------------------
	.section	.text.matmul_kernel,"ax",@progbits
	.align	128
        .global         matmul_kernel
        .type           matmul_kernel,@function
        .size           matmul_kernel,(.L_x_3 - matmul_kernel)
        .other          matmul_kernel,@"STO_CUDA_ENTRY STV_DEFAULT"
matmul_kernel:
.text.matmul_kernel:
[----:B------:R-:W0:Y:S08]  /*0000*/  LDC R1, c[0x0][0x37c] ;  /* 0x0000df00ff017b82 */ /* 0x000e300000000800 */
[----:B------:R-:W1:Y:S01]  /*0010*/  LDC.64 R2, c[0x0][0x398] ;  /* 0x0000e600ff027b82 */ /* 0x000e620000000a00 */
[----:B------:R-:W2:Y:S01]  /*0020*/  S2R R7, SR_CTAID.X ;  /* 0x0000000000077919 */ /* 0x000ea20000002500 */
[----:B0-----:R-:W-:Y:S01]  /*0030*/  VIADD R1, R1, 0xffffed18 ;  /* 0xffffed1801017836 */ /* 0x001fe20000000000 */
[----:B------:R-:W0:Y:S01]  /*0040*/  LDCU UR4, c[0x0][0x3a0] ;  /* 0x00007400ff0477ac */ /* 0x000e220008000800 */
[----:B------:R-:W-:-:S02]  /*0050*/  CS2R R56, SRZ ;  /* 0x0000000000387805 */ /* 0x000fc4000001ff00 */
[----:B------:R-:W-:Y:S02]  /*0060*/  CS2R R58, SRZ ;  /* 0x00000000003a7805 */ /* 0x000fe4000001ff00 */
[----:B------:R-:W-:Y:S02]  /*0070*/  CS2R R48, SRZ ;  /* 0x0000000000307805 */ /* 0x000fe4000001ff00 */
[----:B------:R-:W-:Y:S01]  /*0080*/  CS2R R50, SRZ ;  /* 0x0000000000327805 */ /* 0x000fe2000001ff00 */
[----:B------:R-:W3:Y:S01]  /*0090*/  S2UR UR6, SR_CgaCtaId ;  /* 0x00000000000679c3 */ /* 0x000ee20000008800 */
[----:B------:R-:W-:Y:S02]  /*00a0*/  CS2R R52, SRZ ;  /* 0x0000000000347805 */ /* 0x000fe4000001ff00 */
[----:B------:R-:W-:Y:S02]  /*00b0*/  CS2R R54, SRZ ;  /* 0x0000000000367805 */ /* 0x000fe4000001ff00 */
[----:B------:R-:W-:-:S02]  /*00c0*/  CS2R R44, SRZ ;  /* 0x00000000002c7805 */ /* 0x000fc4000001ff00 */
[----:B------:R-:W-:Y:S02]  /*00d0*/  CS2R R46, SRZ ;  /* 0x00000000002e7805 */ /* 0x000fe4000001ff00 */
[----:B------:R-:W-:Y:S02]  /*00e0*/  CS2R R40, SRZ ;  /* 0x0000000000287805 */ /* 0x000fe4000001ff00 */
[----:B------:R-:W-:Y:S02]  /*00f0*/  CS2R R42, SRZ ;  /* 0x00000000002a7805 */ /* 0x000fe4000001ff00 */
[----:B------:R-:W-:Y:S02]  /*0100*/  CS2R R36, SRZ ;  /* 0x0000000000247805 */ /* 0x000fe4000001ff00 */
[----:B------:R-:W-:Y:S02]  /*0110*/  CS2R R38, SRZ ;  /* 0x0000000000267805 */ /* 0x000fe4000001ff00 */
[----:B------:R-:W-:-:S02]  /*0120*/  CS2R R32, SRZ ;  /* 0x0000000000207805 */ /* 0x000fc4000001ff00 */
[----:B------:R-:W-:Y:S02]  /*0130*/  CS2R R34, SRZ ;  /* 0x0000000000227805 */ /* 0x000fe4000001ff00 */
[----:B------:R-:W-:Y:S02]  /*0140*/  CS2R R28, SRZ ;  /* 0x00000000001c7805 */ /* 0x000fe4000001ff00 */
[----:B------:R-:W-:Y:S01]  /*0150*/  CS2R R30, SRZ ;  /* 0x00000000001e7805 */ /* 0x000fe2000001ff00 */
[----:B0-----:R-:W-:Y:S01]  /*0160*/  UIADD3 UR4, UPT, UPT, UR4, 0x3f, URZ ;  /* 0x0000003f04047890 */ /* 0x001fe2000fffe0ff */
[----:B------:R-:W-:Y:S02]  /*0170*/  CS2R R24, SRZ ;  /* 0x0000000000187805 */ /* 0x000fe4000001ff00 */
[----:B------:R-:W-:Y:S01]  /*0180*/  CS2R R26, SRZ ;  /* 0x00000000001a7805 */ /* 0x000fe2000001ff00 */
[----:B-1----:R-:W-:Y:S01]  /*0190*/  VIADD R0, R3, 0x3f ;  /* 0x0000003f03007836 */ /* 0x002fe20000000000 */
[----:B------:R-:W-:Y:S01]  /*01a0*/  STL [R1+0xbc0], R3 ;  /* 0x000bc00301007387 */ /* 0x000fe20000100800 */
[----:B------:R-:W-:Y:S01]  /*01b0*/  UISETP.GE.AND UP0, UPT, UR4, 0x40, UPT ;  /* 0x000000400400788c */ /* 0x000fe2000bf06270 */
[----:B------:R-:W-:-:S02]  /*01c0*/  CS2R R20, SRZ ;  /* 0x0000000000147805 */ /* 0x000fc4000001ff00 */
[----:B------:R-:W-:Y:S02]  /*01d0*/  CS2R R22, SRZ ;  /* 0x0000000000167805 */ /* 0x000fe4000001ff00 */
[----:B------:R-:W-:Y:S01]  /*01e0*/  SHF.R.S32.HI R5, RZ, 0x1f, R0 ;  /* 0x0000001fff057819 */ /* 0x000fe20000011400 */
[----:B------:R0:W-:Y:S01]  /*01f0*/  STL [R1+0xbc4], R2 ;  /* 0x000bc40201007387 */ /* 0x0001e20000100800 */
[----:B------:R-:W-:Y:S02]  /*0200*/  CS2R R16, SRZ ;  /* 0x0000000000107805 */ /* 0x000fe4000001ff00 */
[----:B------:R-:W-:Y:S02]  /*0210*/  CS2R R18, SRZ ;  /* 0x0000000000127805 */ /* 0x000fe4000001ff00 */
[----:B------:R-:W-:Y:S01]  /*0220*/  LEA.HI R5, R5, R0, RZ, 0x6 ;  /* 0x0000000005057211 */ /* 0x000fe200078f30ff */
[----:B------:R-:W-:Y:S01]  /*0230*/  STL [R1+0x20], RZ ;  /* 0x000020ff01007387 */ /* 0x000fe20000100800 */
[----:B--2---:R-:W-:-:S02]  /*0240*/  IABS R10, R7 ;  /* 0x00000007000a7213 */ /* 0x004fc40000000000 */
[----:B------:R-:W-:Y:S02]  /*0250*/  CS2R R14, SRZ ;  /* 0x00000000000e7805 */ /* 0x000fe4000001ff00 */
[----:B------:R-:W-:Y:S01]  /*0260*/  SHF.R.S32.HI R5, RZ, 0x6, R5 ;  /* 0x00000006ff057819 */ /* 0x000fe20000011405 */
[----:B------:R-:W-:Y:S01]  /*0270*/  STL [R1+0x24], RZ ;  /* 0x000024ff01007387 */ /* 0x000fe20000100800 */
[----:B------:R-:W-:Y:S01]  /*0280*/  UMOV UR5, 0x400 ;  /* 0x0000040000057882 */ /* 0x000fe20000000000 */
[----:B------:R-:W1:Y:S02]  /*0290*/  LDCU.64 UR12, c[0x0][0x358] ;  /* 0x00006b00ff0c77ac */ /* 0x000e640008000a00 */
[----:B------:R-:W-:Y:S01]  /*02a0*/  IMAD.SHL.U32 R6, R5, 0x8, RZ ;  /* 0x0000000805067824 */ /* 0x000fe200078e00ff */
[----:B------:R-:W-:Y:S01]  /*02b0*/  STL [R1+0x28], RZ ;  /* 0x000028ff01007387 */ /* 0x000fe20000100800 */
[----:B---3--:R-:W-:-:S03]  /*02c0*/  ULEA UR5, UR6, UR5, 0x18 ;  /* 0x0000000506057291 */ /* 0x008fc6000f8ec0ff */
[-C--:B------:R-:W-:Y:S01]  /*02d0*/  IABS R9, R6.reuse ;  /* 0x0000000600097213 */ /* 0x080fe20000000000 */
[----:B------:R-:W-:Y:S01]  /*02e0*/  STL [R1+0x2c], RZ ;  /* 0x00002cff01007387 */ /* 0x000fe20000100800 */
[----:B------:R-:W-:Y:S02]  /*02f0*/  IABS R12, R6 ;  /* 0x00000006000c7213 */ /* 0x000fe40000000000 */
[----:B------:R-:W2:Y:S01]  /*0300*/  I2F.RP R0, R9 ;  /* 0x0000000900007306 */ /* 0x000ea20000209400 */
[----:B------:R-:W-:Y:S04]  /*0310*/  STL [R1+0x30], RZ ;  /* 0x000030ff01007387 */ /* 0x000fe80000100800 */
[----:B------:R-:W-:Y:S04]  /*0320*/  STL [R1+0x34], RZ ;  /* 0x000034ff01007387 */ /* 0x000fe80000100800 */
[----:B------:R-:W-:Y:S04]  /*0330*/  STL [R1+0x38], RZ ;  /* 0x000038ff01007387 */ /* 0x000fe80000100800 */
[----:B------:R-:W-:Y:S01]  /*0340*/  STL [R1+0x3c], RZ ;  /* 0x00003cff01007387 */ /* 0x000fe20000100800 */
[----:B--2---:R-:W2:Y:S02]  /*0350*/  MUFU.RCP R0, R0 ;  /* 0x0000000000007308 */ /* 0x004ea40000001000 */
[----:B--2---:R-:W-:-:S02]  /*0360*/  VIADD R4, R0, 0xffffffe ;  /* 0x0ffffffe00047836 */ /* 0x004fc40000000000 */
[----:B------:R-:W-:-:S04]  /*0370*/  IMAD.MOV R0, RZ, RZ, -R12 ;  /* 0x000000ffff007224 */ /* 0x000fc800078e0a0c */
[----:B------:R2:W3:Y:S02]  /*0380*/  F2I.FTZ.U32.TRUNC.NTZ R5, R4 ;  /* 0x0000000400057305 */ /* 0x0004e4000021f000 */
[----:B--2---:R-:W-:Y:S02]  /*0390*/  IMAD.MOV.U32 R4, RZ, RZ, RZ ;  /* 0x000000ffff047224 */ /* 0x004fe400078e00ff */
[----:B---3--:R-:W-:-:S04]  /*03a0*/  IMAD.MOV R8, RZ, RZ, -R5 ;  /* 0x000000ffff087224 */ /* 0x008fc800078e0a05 */
[----:B------:R-:W-:Y:S02]  /*03b0*/  IMAD R11, R8, R9, RZ ;  /* 0x00000009080b7224 */ /* 0x000fe400078e02ff */
[----:B------:R-:W-:Y:S02]  /*03c0*/  IMAD.MOV.U32 R8, RZ, RZ, R10 ;  /* 0x000000ffff087224 */ /* 0x000fe400078e000a */
[----:B------:R-:W-:-:S06]  /*03d0*/  IMAD.HI.U32 R5, R5, R11, R4 ;  /* 0x0000000b05057227 */ /* 0x000fcc00078e0004 */
[----:B------:R-:W-:-:S04]  /*03e0*/  IMAD.HI.U32 R5, R5, R8, RZ ;  /* 0x0000000805057227 */ /* 0x000fc800078e00ff */
[----:B------:R-:W-:-:S05]  /*03f0*/  IMAD R0, R5, R0, R8 ;  /* 0x0000000005007224 */ /* 0x000fca00078e0208 */
[----:B------:R-:W-:-:S13]  /*0400*/  ISETP.GT.U32.AND P1, PT, R9, R0, PT ;  /* 0x000000000900720c */ /* 0x000fda0003f24070 */
[----:B------:R-:W-:Y:S02]  /*0410*/  @!P1 IMAD.IADD R0, R0, 0x1, -R9 ;  /* 0x0000000100009824 */ /* 0x000fe400078e0a09 */
[----:B------:R-:W-:Y:S01]  /*0420*/  @!P1 VIADD R5, R5, 0x1 ;  /* 0x0000000105059836 */ /* 0x000fe20000000000 */
[----:B------:R-:W-:Y:S02]  /*0430*/  ISETP.NE.AND P1, PT, R6, RZ, PT ;  /* 0x000000ff0600720c */ /* 0x000fe40003f25270 */
[----:B------:R-:W-:Y:S02]  /*0440*/  ISETP.GE.U32.AND P0, PT, R0, R9, PT ;  /* 0x000000090000720c */ /* 0x000fe40003f06070 */
[----:B------:R-:W-:-:S04]  /*0450*/  LOP3.LUT R0, R7, R6, RZ, 0x3c, !PT ;  /* 0x0000000607007212 */ /* 0x000fc800078e3cff */
[----:B------:R-:W-:Y:S01]  /*0460*/  ISETP.GE.AND P2, PT, R0, RZ, PT ;  /* 0x000000ff0000720c */ /* 0x000fe20003f46270 */
[----:B------:R-:W-:Y:S02]  /*0470*/  VIADD R0, R2, 0x3f ;  /* 0x0000003f02007836 */ /* 0x000fe40000000000 */
[----:B0-----:R-:W0:Y:S04]  /*0480*/  S2R R2, SR_TID.X ;  /* 0x0000000000027919 */ /* 0x001e280000002100 */
[----:B------:R-:W-:-:S05]  /*0490*/  @P0 VIADD R5, R5, 0x1 ;  /* 0x0000000105050836 */ /* 0x000fca0000000000 */
[----:B------:R-:W-:Y:S02]  /*04a0*/  MOV R4, R5 ;  /* 0x0000000500047202 */ /* 0x000fe40000000f00 */
[----:B------:R-:W-:-:S03]  /*04b0*/  SHF.R.S32.HI R5, RZ, 0x1f, R0 ;  /* 0x0000001fff057819 */ /* 0x000fc60000011400 */
[----:B------:R-:W-:Y:S01]  /*04c0*/  @!P2 IMAD.MOV R4, RZ, RZ, -R4 ;  /* 0x000000ffff04a224 */ /* 0x000fe200078e0a04 */
[----:B------:R-:W-:Y:S02]  /*04d0*/  @!P1 LOP3.LUT R4, RZ, R6, RZ, 0x33, !PT ;  /* 0x00000006ff049212 */ /* 0x000fe400078e33ff */
[----:B------:R-:W-:-:S03]  /*04e0*/  LEA.HI R5, R5, R0, RZ, 0x6 ;  /* 0x0000000005057211 */ /* 0x000fc600078f30ff */
[----:B------:R-:W-:Y:S02]  /*04f0*/  IMAD.SHL.U32 R8, R4, 0x8, RZ ;  /* 0x0000000804087824 */ /* 0x000fe400078e00ff */
[----:B------:R-:W-:-:S03]  /*0500*/  IMAD.MOV R4, RZ, RZ, -R4 ;  /* 0x000000ffff047224 */ /* 0x000fc600078e0a04 */
[----:B------:R-:W-:Y:S01]  /*0510*/  LEA.HI.SX32 R5, R5, -R8, 0x1a ;  /* 0x8000000805057211 */ /* 0x000fe200078fd2ff */
[----:B------:R-:W-:-:S03]  /*0520*/  IMAD R6, R6, R4, R7 ;  /* 0x0000000406067224 */ /* 0x000fc600078e0207 */
[----:B------:R-:W-:Y:S02]  /*0530*/  VIMNMX R13, PT, PT, R5, 0x8, PT ;  /* 0x00000008050d7848 */ /* 0x000fe40003fe0100 */
[----:B------:R-:W-:Y:S02]  /*0540*/  IABS R11, R6 ;  /* 0x00000006000b7213 */ /* 0x000fe40000000000 */
[----:B------:R-:W-:Y:S02]  /*0550*/  IABS R9, R13 ;  /* 0x0000000d00097213 */ /* 0x000fe40000000000 */
[----:B0-----:R-:W-:Y:S02]  /*0560*/  LOP3.LUT R3, R2, 0x1f, RZ, 0xc0, !PT ;  /* 0x0000001f02037812 */ /* 0x001fe400078ec0ff */
[----:B------:R-:W0:Y:S08]  /*0570*/  I2F.RP R0, R9 ;  /* 0x0000000900007306 */ /* 0x000e300000209400 */
[----:B0-----:R-:W0:Y:S02]  /*0580*/  MUFU.RCP R0, R0 ;  /* 0x0000000000007308 */ /* 0x001e240000001000 */
[----:B0-----:R-:W-:-:S06]  /*0590*/  VIADD R5, R0, 0xffffffe ;  /* 0x0ffffffe00057836 */ /* 0x001fcc0000000000 */
[----:B------:R-:W0:Y:S02]  /*05a0*/  F2I.FTZ.U32.TRUNC.NTZ R5, R5 ;  /* 0x0000000500057305 */ /* 0x000e24000021f000 */
[----:B0-----:R-:W-:-:S04]  /*05b0*/  IMAD.MOV R10, RZ, RZ, -R5 ;  /* 0x000000ffff0a7224 */ /* 0x001fc800078e0a05 */
[----:B------:R-:W-:Y:S01]  /*05c0*/  IMAD.MOV.U32 R4, RZ, RZ, R10 ;  /* 0x000000ffff047224 */ /* 0x000fe200078e000a */
[----:B------:R-:W-:-:S03]  /*05d0*/  IABS R10, R13 ;  /* 0x0000000d000a7213 */ /* 0x000fc60000000000 */
[----:B------:R-:W-:Y:S02]  /*05e0*/  IMAD R7, R4, R9, RZ ;  /* 0x0000000904077224 */ /* 0x000fe400078e02ff */
[----:B------:R-:W-:-:S04]  /*05f0*/  IMAD.MOV.U32 R4, RZ, RZ, RZ ;  /* 0x000000ffff047224 */ /* 0x000fc800078e00ff */
[----:B------:R-:W-:-:S04]  /*0600*/  IMAD.HI.U32 R4, R5, R7, R4 ;  /* 0x0000000705047227 */ /* 0x000fc800078e0004 */
[----:B------:R-:W-:Y:S02]  /*0610*/  IMAD.MOV R5, RZ, RZ, -R10 ;  /* 0x000000ffff057224 */ /* 0x000fe400078e0a0a */
[----:B------:R-:W-:-:S04]  /*0620*/  IMAD.HI.U32 R0, R4, R11, RZ ;  /* 0x0000000b04007227 */ /* 0x000fc800078e00ff */
[----:B------:R-:W-:Y:S01]  /*0630*/  IMAD R4, R0, R5, R11 ;  /* 0x0000000500047224 */ /* 0x000fe200078e020b */
[----:B------:R-:W-:-:S04]  /*0640*/  CS2R R10, SRZ ;  /* 0x00000000000a7805 */ /* 0x000fc8000001ff00 */
[----:B------:R-:W-:-:S13]  /*0650*/  ISETP.GT.U32.AND P1, PT, R9, R4, PT ;  /* 0x000000040900720c */ /* 0x000fda0003f24070 */
[----:B------:R-:W-:Y:S02]  /*0660*/  @!P1 IMAD.IADD R4, R4, 0x1, -R9 ;  /* 0x0000000104049824 */ /* 0x000fe400078e0a09 */
[----:B------:R-:W-:Y:S01]  /*0670*/  @!P1 VIADD R0, R0, 0x1 ;  /* 0x0000000100009836 */ /* 0x000fe20000000000 */
[----:B------:R-:W-:Y:S02]  /*0680*/  ISETP.NE.AND P1, PT, R13, RZ, PT ;  /* 0x000000ff0d00720c */ /* 0x000fe40003f25270 */
[----:B------:R-:W-:Y:S02]  /*0690*/  ISETP.GE.U32.AND P0, PT, R4, R9, PT ;  /* 0x000000090400720c */ /* 0x000fe40003f06070 */
[----:B------:R-:W-:-:S04]  /*06a0*/  LOP3.LUT R4, R6, R13, RZ, 0x3c, !PT ;  /* 0x0000000d06047212 */ /* 0x000fc800078e3cff */
[----:B------:R-:W-:Y:S02]  /*06b0*/  ISETP.GE.AND P2, PT, R4, RZ, PT ;  /* 0x000000ff0400720c */ /* 0x000fe40003f46270 */
[----:B------:R-:W-:-:S05]  /*06c0*/  CS2R R4, SRZ ;  /* 0x0000000000047805 */ /* 0x000fca000001ff00 */
[----:B------:R-:W-:-:S06]  /*06d0*/  @P0 IADD3 R0, PT, PT, R0, 0x1, RZ ;  /* 0x0000000100000810 */ /* 0x000fcc0007ffe0ff */
[----:B------:R-:W-:Y:S01]  /*06e0*/  @!P2 IMAD.MOV R0, RZ, RZ, -R0 ;  /* 0x000000ffff00a224 */ /* 0x000fe200078e0a00 */
[----:B------:R-:W-:-:S05]  /*06f0*/  @!P1 LOP3.LUT R0, RZ, R13, RZ, 0x33, !PT ;  /* 0x0000000dff009212 */ /* 0x000fca00078e33ff */
[----:B------:R-:W-:Y:S02]  /*0700*/  IMAD.SHL.U32 R61, R0, 0x40, RZ ;  /* 0x00000040003d7824 */ /* 0x000fe400078e00ff */
[----:B------:R-:W-:Y:S02]  /*0710*/  IMAD.MOV R60, RZ, RZ, -R0 ;  /* 0x000000ffff3c7224 */ /* 0x000fe400078e0a00 */
[----:B------:R-:W-:Y:S01]  /*0720*/  VIADD R0, R61, 0x1 ;  /* 0x000000013d007836 */ /* 0x000fe20000000000 */
[----:B------:R-:W-:Y:S01]  /*0730*/  STL [R1+0x380], R61 ;  /* 0x0003803d01007387 */ /* 0x000fe20000100800 */
[----:B------:R-:W-:Y:S01]  /*0740*/  IMAD R60, R13, R60, R6 ;  /* 0x0000003c0d3c7224 */ /* 0x000fe200078e0206 */
[----:B------:R-:W-:Y:S02]  /*0750*/  CS2R R12, SRZ ;  /* 0x00000000000c7805 */ /* 0x000fe4000001ff00 */
[----:B------:R-:W-:Y:S01]  /*0760*/  CS2R R6, SRZ ;  /* 0x0000000000067805 */ /* 0x000fe2000001ff00 */
[----:B------:R0:W-:Y:S01]  /*0770*/  STL [R1+0x110], R0 ;  /* 0x0001100001007387 */ /* 0x0001e20000100800 */
[----:B------:R-:W-:Y:S01]  /*0780*/  IMAD.IADD R60, R8, 0x1, R60 ;  /* 0x00000001083c7824 */ /* 0x000fe200078e023c */
[----:B------:R-:W-:Y:S01]  /*0790*/  CS2R R8, SRZ ;  /* 0x0000000000087805 */ /* 0x000fe2000001ff00 */
[----:B0-----:R-:W-:-:S05]  /*07a0*/  VIADD R0, R61, 0x2 ;  /* 0x000000023d007836 */ /* 0x001fca0000000000 */
[----:B------:R0:W-:Y:S02]  /*07b0*/  STL [R1+0x10c], R0 ;  /* 0x00010c0001007387 */ /* 0x0001e40000100800 */
        /* <DEDUP_REMOVED lines=10> */
[----:B0-----:R-:W-:-:S05]  /*0860*/  IADD3 R0, PT, PT, R61, 0x8, RZ ;  /* 0x000000083d007810 */ /* 0x001fca0007ffe0ff */
        /* <DEDUP_REMOVED lines=105> */
[----:B0-----:R-:W-:Y:S02]  /*0f00*/  IMAD.SHL.U32 R0, R60, 0x40, RZ ;  /* 0x000000403c007824 */ /* 0x001fe400078e00ff */
[----:B------:R-:W-:-:S03]  /*0f10*/  IMAD.MOV.U32 R60, RZ, RZ, R61 ;  /* 0x000000ffff3c7224 */ /* 0x000fc600078e003d */
[----:B------:R-:W-:Y:S01]  /*0f20*/  LOP3.LUT R2, R0, 0x1f, R2, 0xf8, !PT ;  /* 0x0000001f00027812 */ /* 0x000fe200078ef802 */
[----:B------:R-:W-:Y:S01]  /*0f30*/  VIADD R61, R60, 0x3d ;  /* 0x0000003d3c3d7836 */ /* 0x000fe20000000000 */
[----:B------:R-:W-:-:S04]  /*0f40*/  LOP3.LUT R0, R0, 0x20, R3, 0xfe, !PT ;  /* 0x0000002000007812 */ /* 0x000fc800078efe03 */
[----:B------:R0:W-:Y:S04]  /*0f50*/  STL [R1], R61 ;  /* 0x0000003d01007387 */ /* 0x0001e80000100800 */
[----:B------:R2:W-:Y:S01]  /*0f60*/  STL [R1+0x3ac], R2 ;  /* 0x0003ac0201007387 */ /* 0x0005e20000100800 */
[C---:B0-----:R-:W-:Y:S02]  /*0f70*/  VIADD R61, R60.reuse, 0x3e ;  /* 0x0000003e3c3d7836 */ /* 0x041fe40000000000 */
[----:B------:R-:W-:Y:S01]  /*0f80*/  VIADD R60, R60, 0x3f ;  /* 0x0000003f3c3c7836 */ /* 0x000fe20000000000 */
[----:B--2---:R0:W5:Y:S04]  /*0f90*/  LDL.LU R2, [R1+0xbc4] ;  /* 0x000bc40001027983 */ /* 0x0041680000300800 */
[----:B------:R0:W5:Y:S04]  /*0fa0*/  LDL.LU R3, [R1+0xbc0] ;  /* 0x000bc00001037983 */ /* 0x0001680000300800 */
[----:B------:R0:W-:Y:S01]  /*0fb0*/  STL [R1+0x3b0], R0 ;  /* 0x0003b00001007387 */ /* 0x0001e20000100800 */
[----:B-1----:R-:W-:Y:S05]  /*0fc0*/  BRA.U !UP0, `(.L_x_0) ;  /* 0x000001fd08187547 */ /* 0x002fea000b800000 */
[----:B------:R-:W2:Y:S01]  /*0fd0*/  LDL R45, [R1+0x3ac] ;  /* 0x0003ac00012d7983 */ /* 0x000ea20000100800 */
[----:B-----5:R-:W-:Y:S01]  /*0fe0*/  IABS R5, R2 ;  /* 0x0000000200057213 */ /* 0x020fe20000000000 */
[----:B------:R-:W-:Y:S01]  /*0ff0*/  IMAD.MOV.U32 R46, RZ, RZ, R0 ;  /* 0x000000ffff2e7224 */ /* 0x000fe200078e0000 */
[----:B------:R-:W-:Y:S01]  /*1000*/  IABS R4, R3 ;  /* 0x0000000300047213 */ /* 0x000fe20000000000 */
[----:B------:R-:W3:Y:S01]  /*1010*/  LDL.LU R47, [R1+0x4] ;  /* 0x00000400012f7983 */ /* 0x000ee20000300800 */
[----:B------:R-:W-:Y:S01]  /*1020*/  IMAD.MOV.U32 R6, RZ, RZ, RZ ;  /* 0x000000ffff067224 */ /* 0x000fe200078e00ff */
[----:B------:R-:W-:Y:S01]  /*1030*/  ISETP.GE.AND P5, PT, R60, RZ, PT ;  /* 0x000000ff3c00720c */ /* 0x000fe20003fa6270 */
[----:B------:R-:W1:Y:S01]  /*1040*/  LDCU.128 UR8, c[0x0][0x380] ;  /* 0x00007000ff0877ac */ /* 0x000e620008000c00 */
[----:B------:R-:W4:Y:S01]  /*1050*/  LDL.LU R14, [R1+0x1c] ;  /* 0x00001c00010e7983 */ /* 0x000f220000300800 */
[----:B------:R-:W-:Y:S01]  /*1060*/  ISETP.GE.AND P4, PT, R61, RZ, PT ;  /* 0x000000ff3d00720c */ /* 0x000fe20003f86270 */
[----:B------:R-:W0:Y:S02]  /*1070*/  LDCU UR6, c[0x0][0x3a4] ;  /* 0x00007480ff0677ac */ /* 0x000e240008000800 */
[----:B------:R-:W3:Y:S01]  /*1080*/  LDL.LU R13, [R1+0x40] ;  /* 0x00004000010d7983 */ /* 0x000ee20000300800 */
[----:B------:R-:W0:Y:S03]  /*1090*/  LDCU UR7, c[0x0][0x3b0] ;  /* 0x00007600ff0777ac */ /* 0x000e260008000800 */
[----:B------:R-:W3:Y:S04]  /*10a0*/  LDL.LU R24, [R1+0x88] ;  /* 0x0000880001187983 */ /* 0x000ee80000300800 */
        /* <DEDUP_REMOVED lines=19> */
[----:B------:R-:W4:Y:S04]  /*11e0*/  LDL.LU R20, [R1+0xa0] ;  /* 0x0000a00001147983 */ /* 0x000f280000300800 */
[----:B------:R-:W4:Y:S04]  /*11f0*/  LDL.LU R18, [R1+0x80] ;  /* 0x0000800001127983 */ /* 0x000f280000300800 */
[----:B------:R-:W4:Y:S04]  /*1200*/  LDL.LU R27, [R1+0x78] ;  /* 0x00007800011b7983 */ /* 0x000f280000300800 */
[----:B------:R-:W4:Y:S04]  /*1210*/  LDL.LU R25, [R1+0x74] ;  /* 0x0000740001197983 */ /* 0x000f280000300800 */
[----:B------:R-:W4:Y:S04]  /*1220*/  LDL.LU R31, [R1+0x68] ;  /* 0x00006800011f7983 */ /* 0x000f280000300800 */
[----:B------:R-:W4:Y:S04]  /*1230*/  LDL.LU R30, [R1+0x8c] ;  /* 0x00008c00011e7983 */ /* 0x000f280000300800 */
[----:B------:R-:W4:Y:S04]  /*1240*/  LDL.LU R43, [R1+0xc] ;  /* 0x00000c00012b7983 */ /* 0x000f280000300800 */
[----:B------:R-:W4:Y:S04]  /*1250*/  LDL.LU R42, [R1+0x10] ;  /* 0x00001000012a7983 */ /* 0x000f280000300800 */
[----:B------:R-:W4:Y:S01]  /*1260*/  LDL.LU R41, [R1] ;  /* 0x0000000001297983 */ /* 0x000f220000300800 */
[----:B0-----:R-:W0:Y:S03]  /*1270*/  I2F.RP R0, R5 ;  /* 0x0000000500007306 */ /* 0x001e260000209400 */
[----:B------:R0:W-:Y:S05]  /*1280*/  STL [R1+0xcb4], R3 ;  /* 0x000cb40301007387 */ /* 0x0001ea0000100800 */
[----:B------:R-:W1:Y:S08]  /*1290*/  I2F.RP R8, R4 ;  /* 0x0000000400087306 */ /* 0x000e700000209400 */
[----:B0-----:R-:W0:Y:S08]  /*12a0*/  MUFU.RCP R0, R0 ;  /* 0x0000000000007308 */ /* 0x001e300000001000 */
[----:B-1----:R-:W1:Y:S01]  /*12b0*/  MUFU.RCP R8, R8 ;  /* 0x0000000800087308 */ /* 0x002e620000001000 */
[----:B0-----:R-:W-:-:S07]  /*12c0*/  VIADD R0, R0, 0xffffffe ;  /* 0x0ffffffe00007836 */ /* 0x001fce0000000000 */
[----:B------:R0:W0:Y:S01]  /*12d0*/  F2I.FTZ.U32.TRUNC.NTZ R7, R0 ;  /* 0x0000000000077305 */ /* 0x000022000021f000 */
[----:B-1----:R-:W-:-:S07]  /*12e0*/  VIADD R8, R8, 0xffffffe ;  /* 0x0ffffffe08087836 */ /* 0x002fce0000000000 */
[----:B------:R2:W1:Y:S01]  /*12f0*/  F2I.FTZ.U32.TRUNC.NTZ R9, R8 ;  /* 0x0000000800097305 */ /* 0x000462000021f000 */
[----:B0-----:R-:W-:Y:S02]  /*1300*/  IABS R0, R46 ;  /* 0x0000002e00007213 */ /* 0x001fe40000000000 */
[----:B------:R-:W-:-:S05]  /*1310*/  IADD3 R10, PT, PT, RZ, -R7, RZ ;  /* 0x80000007ff0a7210 */ /* 0x000fca0007ffe0ff */
[----:B------:R-:W-:-:S04]  /*1320*/  IMAD R10, R10, R5, RZ ;  /* 0x000000050a0a7224 */ /* 0x000fc800078e02ff */
[----:B------:R-:W-:Y:S01]  /*1330*/  IMAD.HI.U32 R7, R7, R10, R6 ;  /* 0x0000000a07077227 */ /* 0x000fe200078e0006 */
[----:B--2---:R-:W-:-:S05]  /*1340*/  IABS R8, R45 ;  /* 0x0000002d00087213 */ /* 0x004fca0000000000 */
[----:B------:R-:W-:Y:S02]  /*1350*/  IMAD.MOV.U32 R6, RZ, RZ, R8 ;  /* 0x000000ffff067224 */ /* 0x000fe400078e0008 */
[----:B-1----:R-:W-:Y:S02]  /*1360*/  IMAD.MOV R8, RZ, RZ, -R9 ;  /* 0x000000ffff087224 */ /* 0x002fe400078e0a09 */
[----:B------:R-:W-:-:S04]  /*1370*/  IMAD.HI.U32 R10, R7, R6, RZ ;  /* 0x00000006070a7227 */ /* 0x000fc800078e00ff */
[----:B------:R-:W-:-:S04]  /*1380*/  IMAD.HI.U32 R7, R7, R0, RZ ;  /* 0x0000000007077227 */ /* 0x000fc800078e00ff */
[----:B------:R-:W-:Y:S02]  /*1390*/  IMAD.MOV R7, RZ, RZ, -R7 ;  /* 0x000000ffff077224 */ /* 0x000fe400078e0a07 */
[----:B------:R-:W-:Y:S02]  /*13a0*/  IMAD.MOV R10, RZ, RZ, -R10 ;  /* 0x000000ffff0a7224 */ /* 0x000fe400078e0a0a */
[C---:B------:R-:W-:Y:S02]  /*13b0*/  IMAD R7, R5.reuse, R7, R0 ;  /* 0x0000000705077224 */ /* 0x040fe400078e0200 */
[----:B------:R-:W-:Y:S02]  /*13c0*/  IMAD R0, R8, R4, RZ ;  /* 0x0000000408007224 */ /* 0x000fe400078e02ff */
[----:B------:R-:W-:Y:S01]  /*13d0*/  IMAD.MOV.U32 R8, RZ, RZ, RZ ;  /* 0x000000ffff087224 */ /* 0x000fe200078e00ff */
[C---:B------:R-:W-:Y:S01]  /*13e0*/  ISETP.GT.U32.AND P1, PT, R5.reuse, R7, PT ;  /* 0x000000070500720c */ /* 0x040fe20003f24070 */
[----:B------:R-:W-:Y:S01]  /*13f0*/  IMAD R6, R5, R10, R6 ;  /* 0x0000000a05067224 */ /* 0x000fe200078e0206 */
[----:B------:R-:W-:Y:S01]  /*1400*/  IABS R10, R60 ;  /* 0x0000003c000a7213 */ /* 0x000fe20000000000 */
[----:B------:R-:W-:-:S03]  /*1410*/  IMAD.HI.U32 R0, R9, R0, R8 ;  /* 0x0000000009007227 */ /* 0x000fc600078e0008 */
[----:B------:R-:W-:Y:S01]  /*1420*/  ISETP.GT.U32.AND P0, PT, R5, R6, PT ;  /* 0x000000060500720c */ /* 0x000fe20003f04070 */
[----:B------:R-:W-:Y:S01]  /*1430*/  IMAD.MOV.U32 R11, RZ, RZ, R10 ;  /* 0x000000ffff0b7224 */ /* 0x000fe200078e000a */
[----:B------:R-:W-:Y:S02]  /*1440*/  ISETP.GE.AND P6, PT, R46, RZ, PT ;  /* 0x000000ff2e00720c */ /* 0x000fe40003fc6270 */
[----:B------:R-:W-:Y:S01]  /*1450*/  IABS R10, R61 ;  /* 0x0000003d000a7213 */ /* 0x000fe20000000000 */
[----:B------:R-:W-:-:S04]  /*1460*/  IMAD.HI.U32 R8, R0, R11, RZ ;  /* 0x0000000b00087227 */ /* 0x000fc800078e00ff */
[--C-:B------:R-:W-:Y:S02]  /*1470*/  @!P1 IMAD.IADD R7, R7, 0x1, -R5.reuse ;  /* 0x0000000107079824 */ /* 0x100fe400078e0a05 */
[----:B------:R-:W-:Y:S02]  /*1480*/  IMAD.MOV R8, RZ, RZ, -R8 ;  /* 0x000000ffff087224 */ /* 0x000fe400078e0a08 */
[----:B------:R-:W-:Y:S01]  /*1490*/  @!P0 IMAD.IADD R6, R6, 0x1, -R5 ;  /* 0x0000000106068824 */ /* 0x000fe200078e0a05 */
[----:B------:R-:W-:Y:S01]  /*14a0*/  ISETP.GT.U32.AND P3, PT, R5, R7, PT ;  /* 0x000000070500720c */ /* 0x000fe20003f64070 */
[----:B------:R-:W-:-:S03]  /*14b0*/  IMAD R11, R4, R8, R11 ;  /* 0x00000008040b7224 */ /* 0x000fc600078e020b */
[----:B------:R-:W-:Y:S01]  /*14c0*/  ISETP.GT.U32.AND P2, PT, R5, R6, PT ;  /* 0x000000060500720c */ /* 0x000fe20003f44070 */
[----:B---3--:R-:W-:Y:S02]  /*14d0*/  IMAD.MOV.U32 R40, RZ, RZ, R36 ;  /* 0x000000ffff287224 */ /* 0x008fe400078e0024 */
[----:B----4-:R-:W-:Y:S01]  /*14e0*/  IMAD.MOV.U32 R36, RZ, RZ, R14 ;  /* 0x000000ffff247224 */ /* 0x010fe200078e000e */
[----:B------:R-:W-:Y:S01]  /*14f0*/  MOV R54, R42 ;  /* 0x0000002a00367202 */ /* 0x000fe20000000f00 */
[----:B------:R-:W-:Y:S02]  /*1500*/  IMAD.MOV.U32 R42, RZ, RZ, R28 ;  /* 0x000000ffff2a7224 */ /* 0x000fe400078e001c */
[----:B------:R-:W2:Y:S01]  /*1510*/  LDL.LU R28, [R1+0x18] ;  /* 0x00001800011c7983 */ /* 0x000ea20000300800 */
[----:B------:R-:W-:Y:S02]  /*1520*/  ISETP.GE.AND P1, PT, R41, RZ, PT ;  /* 0x000000ff2900720c */ /* 0x000fe40003f26270 */
[----:B------:R-:W-:Y:S01]  /*1530*/  IABS R9, R41 ;  /* 0x0000002900097213 */ /* 0x000fe20000000000 */
[----:B------:R-:W-:Y:S01]  /*1540*/  IMAD.MOV.U32 R41, RZ, RZ, R43 ;  /* 0x000000ffff297224 */ /* 0x000fe200078e002b */
[----:B------:R-:W3:Y:S01]  /*1550*/  LDL.LU R14, [R1+0x9c] ;  /* 0x00009c00010e7983 */ /* 0x000ee20000300800 */
[----:B------:R-:W-:-:S02]  /*1560*/  IMAD.MOV.U32 R43, RZ, RZ, R13 ;  /* 0x000000ffff2b7224 */ /* 0x000fc400078e000d */
[----:B------:R-:W-:Y:S02]  /*1570*/  IMAD.MOV.U32 R55, RZ, RZ, R40 ;  /* 0x000000ffff377224 */ /* 0x000fe400078e0028 */
[----:B------:R-:W-:Y:S02]  /*1580*/  IMAD.MOV.U32 R40, RZ, RZ, R42 ;  /* 0x000000ffff287224 */ /* 0x000fe400078e002a */
[----:B------:R-:W-:Y:S02]  /*1590*/  IMAD.MOV.U32 R42, RZ, RZ, R43 ;  /* 0x000000ffff2a7224 */ /* 0x000fe400078e002b */
[----:B------:R-:W-:Y:S02]  /*15a0*/  IMAD.MOV.U32 R43, RZ, RZ, R36 ;  /* 0x000000ffff2b7224 */ /* 0x000fe400078e0024 */
[--C-:B------:R-:W-:Y:S01]  /*15b0*/  @!P2 IMAD.IADD R6, R6, 0x1, -R5.reuse ;  /* 0x000000010606a824 */ /* 0x100fe200078e0a05 */
[----:B------:R-:W-:Y:S01]  /*15c0*/  ISETP.GE.AND P2, PT, R45, RZ, PT ;  /* 0x000000ff2d00720c */ /* 0x000fe20003f46270 */
[----:B------:R-:W-:Y:S01]  /*15d0*/  @!P3 IMAD.IADD R7, R7, 0x1, -R5 ;  /* 0x000000010707b824 */ /* 0x000fe200078e0a05 */
[----:B------:R-:W-:-:S02]  /*15e0*/  IABS R8, R47 ;  /* 0x0000002f00087213 */ /* 0x000fc40000000000 */
[----:B------:R-:W-:Y:S01]  /*15f0*/  ISETP.GE.AND P3, PT, R47, RZ, PT ;  /* 0x000000ff2f00720c */ /* 0x000fe20003f66270 */
[----:B------:R-:W-:Y:S02]  /*1600*/  IMAD.MOV.U32 R47, RZ, RZ, R40 ;  /* 0x000000ffff2f7224 */ /* 0x000fe400078e0028 */
[----:B------:R-:W-:Y:S02]  /*1610*/  IMAD.MOV.U32 R40, RZ, RZ, R42 ;  /* 0x000000ffff287224 */ /* 0x000fe400078e002a */
[----:B------:R-:W-:Y:S02]  /*1620*/  IMAD.MOV.U32 R42, RZ, RZ, R43 ;  /* 0x000000ffff2a7224 */ /* 0x000fe400078e002b */
[----:B------:R-:W-:Y:S02]  /*1630*/  IMAD.MOV.U32 R46, RZ, RZ, R47 ;  /* 0x000000ffff2e7224 */ /* 0x000fe400078e002f */
[----:B------:R-:W-:Y:S01]  /*1640*/  @!P2 IMAD.MOV R6, RZ, RZ, -R6 ;  /* 0x000000ffff06a224 */ /* 0x000fe200078e0a06 */
[----:B------:R-:W-:Y:S01]  /*1650*/  ISETP.NE.AND P2, PT, R2, RZ, PT ;  /* 0x000000ff0200720c */ /* 0x000fe20003f45270 */
[----:B------:R-:W-:Y:S01]  /*1660*/  IMAD.MOV.U32 R47, RZ, RZ, R40 ;  /* 0x000000ffff2f7224 */ /* 0x000fe200078e0028 */
[----:B------:R-:W-:Y:S01]  /*1670*/  LOP3.LUT R2, RZ, R2, RZ, 0x33, !PT ;  /* 0x00000002ff027212 */ /* 0x000fe200078e33ff */
[----:B------:R-:W-:Y:S01]  /*1680*/  IMAD.MOV.U32 R40, RZ, RZ, R42 ;  /* 0x000000ffff287224 */ /* 0x000fe200078e002a */
[----:B------:R-:W-:-:S02]  /*1690*/  @!P6 IADD3 R7, PT, PT, -R7, RZ, RZ ;  /* 0x000000ff0707e210 */ /* 0x000fc40007ffe1ff */
[C---:B------:R-:W-:Y:S02]  /*16a0*/  SEL R3, R2.reuse, R6, !P2 ;  /* 0x0000000602037207 */ /* 0x040fe40005000000 */
[----:B------:R-:W-:Y:S02]  /*16b0*/  SEL R2, R2, R7, !P2 ;  /* 0x0000000702027207 */ /* 0x000fe40005000000 */
[----:B--2---:R-:W-:Y:S02]  /*16c0*/  MOV R36, R28 ;  /* 0x0000001c00247202 */ /* 0x004fe40000000f00 */
[----:B------:R-:W2:Y:S03]  /*16d0*/  LDL.LU R28, [R1+0x50] ;  /* 0x00005000011c7983 */ /* 0x000ea60000300800 */
[----:B------:R-:W-:Y:S02]  /*16e0*/  IMAD.MOV.U32 R43, RZ, RZ, R36 ;  /* 0x000000ffff2b7224 */ /* 0x000fe400078e0024 */
[----:B------:R-:W-:-:S02]  /*16f0*/  IMAD.MOV.U32 R36, RZ, RZ, R38 ;  /* 0x000000ffff247224 */ /* 0x000fc400078e0026 */
[----:B------:R-:W-:Y:S02]  /*1700*/  IMAD.MOV.U32 R38, RZ, RZ, R12 ;  /* 0x000000ffff267224 */ /* 0x000fe400078e000c */
[----:B------:R-:W-:Y:S02]  /*1710*/  IMAD.MOV.U32 R42, RZ, RZ, R43 ;  /* 0x000000ffff2a7224 */ /* 0x000fe400078e002b */
[----:B------:R-:W-:Y:S02]  /*1720*/  IMAD.MOV.U32 R43, RZ, RZ, R36 ;  /* 0x000000ffff2b7224 */ /* 0x000fe400078e0024 */
[----:B------:R-:W-:Y:S02]  /*1730*/  IMAD.MOV.U32 R36, RZ, RZ, R38 ;  /* 0x000000ffff247224 */ /* 0x000fe400078e0026 */
[----:B------:R-:W-:Y:S01]  /*1740*/  IMAD.MOV.U32 R38, RZ, RZ, R39 ;  /* 0x000000ffff267224 */ /* 0x000fe200078e0027 */
[----:B------:R-:W-:Y:S01]  /*1750*/  MOV R44, R42 ;  /* 0x0000002a002c7202 */ /* 0x000fe20000000f00 */
[----:B------:R-:W-:-:S02]  /*1760*/  IMAD.MOV.U32 R39, RZ, RZ, R35 ;  /* 0x000000ffff277224 */ /* 0x000fc400078e0023 */
[----:B------:R-:W-:Y:S02]  /*1770*/  IMAD.MOV.U32 R35, RZ, RZ, R21 ;  /* 0x000000ffff237224 */ /* 0x000fe400078e0015 */
[----:B------:R-:W-:Y:S01]  /*1780*/  IMAD.MOV.U32 R42, RZ, RZ, R43 ;  /* 0x000000ffff2a7224 */ /* 0x000fe200078e002b */
[----:B------:R0:W-:Y:S01]  /*1790*/  STL [R1+0x38], R3 ;  /* 0x0000380301007387 */ /* 0x0001e20000100800 */
[----:B------:R-:W-:Y:S02]  /*17a0*/  IMAD.MOV.U32 R43, RZ, RZ, R36 ;  /* 0x000000ffff2b7224 */ /* 0x000fe400078e0024 */
[----:B------:R-:W-:Y:S01]  /*17b0*/  IMAD.MOV.U32 R36, RZ, RZ, R39 ;  /* 0x000000ffff247224 */ /* 0x000fe200078e0027 */
[----:B------:R1:W-:Y:S01]  /*17c0*/  STL [R1+0x34], R2 ;  /* 0x0000340201007387 */ /* 0x0003e20000100800 */
[----:B------:R-:W-:Y:S02]  /*17d0*/  IMAD.MOV.U32 R21, RZ, RZ, R17 ;  /* 0x000000ffff157224 */ /* 0x000fe400078e0011 */
[----:B------:R-:W-:Y:S01]  /*17e0*/  IMAD.MOV.U32 R39, RZ, RZ, R35 ;  /* 0x000000ffff277224 */ /* 0x000fe200078e0023 */
[----:B------:R-:W4:Y:S01]  /*17f0*/  LDL.LU R17, [R1+0xb0] ;  /* 0x0000b00001117983 */ /* 0x000f220000300800 */
[----:B------:R-:W-:-:S03]  /*1800*/  IMAD.MOV.U32 R35, RZ, RZ, R24 ;  /* 0x000000ffff237224 */ /* 0x000fc600078e0018 */
[----:B------:R-:W4:Y:S01]  /*1810*/  LDL.LU R24, [R1+0x84] ;  /* 0x0000840001187983 */ /* 0x000f220000300800 */
[----:B------:R-:W-:Y:S01]  /*1820*/  ISETP.GT.U32.AND P0, PT, R4, R11, PT ;  /* 0x0000000b0400720c */ /* 0x000fe20003f04070 */
[----:B------:R-:W-:-:S04]  /*1830*/  IMAD.HI.U32 R13, R0, R10, RZ ;  /* 0x0000000a000d7227 */ /* 0x000fc800078e00ff */
[----:B------:R-:W-:-:S04]  /*1840*/  IMAD.MOV R13, RZ, RZ, -R13 ;  /* 0x000000ffff0d7224 */ /* 0x000fc800078e0a0d */
[----:B------:R-:W-:-:S04]  /*1850*/  IMAD R10, R4, R13, R10 ;  /* 0x0000000d040a7224 */ /* 0x000fc800078e020a */
[----:B------:R-:W-:Y:S01]  /*1860*/  @!P0 IMAD.IADD R11, R11, 0x1, -R4 ;  /* 0x000000010b0b8824 */ /* 0x000fe200078e0a04 */
[----:B------:R-:W-:-:S04]  /*1870*/  ISETP.GT.U32.AND P6, PT, R4, R10, PT ;  /* 0x0000000a0400720c */ /* 0x000fc80003fc4070 */
[----:B------:R-:W-:Y:S01]  /*1880*/  ISETP.GT.U32.AND P0, PT, R4, R11, PT ;  /* 0x0000000b0400720c */ /* 0x000fe20003f04070 */
[----:B------:R-:W-:Y:S01]  /*1890*/  IMAD.HI.U32 R5, R0, R9, RZ ;  /* 0x0000000900057227 */ /* 0x000fe200078e00ff */
[----:B------:R-:W-:Y:S02]  /*18a0*/  ISETP.GE.AND P2, PT, R46, RZ, PT ;  /* 0x000000ff2e00720c */ /* 0x000fe40003f46270 */
[----:B------:R-:W-:Y:S01]  /*18b0*/  IABS R7, R46 ;  /* 0x0000002e00077213 */ /* 0x000fe20000000000 */
[----:B------:R-:W-:Y:S02]  /*18c0*/  IMAD.MOV.U32 R46, RZ, RZ, R43 ;  /* 0x000000ffff2e7224 */ /* 0x000fe400078e002b */
[----:B------:R-:W-:Y:S02]  /*18d0*/  IMAD.MOV.U32 R43, RZ, RZ, R37 ;  /* 0x000000ffff2b7224 */ /* 0x000fe400078e0025 */
[----:B------:R-:W-:Y:S02]  /*18e0*/  @!P6 IMAD.IADD R10, R10, 0x1, -R4 ;  /* 0x000000010a0ae824 */ /* 0x000fe400078e0a04 */
[----:B------:R-:W-:-:S04]  /*18f0*/  IMAD.HI.U32 R12, R0, R8, RZ ;  /* 0x00000008000c7227 */ /* 0x000fc800078e00ff */
[----:B------:R-:W-:Y:S01]  /*1900*/  IMAD.MOV R5, RZ, RZ, -R5 ;  /* 0x000000ffff057224 */ /* 0x000fe200078e0a05 */
[C---:B------:R-:W-:Y:S01]  /*1910*/  ISETP.GT.U32.AND P6, PT, R4.reuse, R10, PT ;  /* 0x0000000a0400720c */ /* 0x040fe20003fc4070 */
[----:B------:R-:W-:Y:S02]  /*1920*/  IMAD.MOV R12, RZ, RZ, -R12 ;  /* 0x000000ffff0c7224 */ /* 0x000fe400078e0a0c */
[C---:B------:R-:W-:Y:S02]  /*1930*/  IMAD R9, R4.reuse, R5, R9 ;  /* 0x0000000504097224 */ /* 0x040fe400078e0209 */
[----:B------:R-:W-:Y:S02]  /*1940*/  @!P0 IMAD.IADD R11, R11, 0x1, -R4 ;  /* 0x000000010b0b8824 */ /* 0x000fe400078e0a04 */
[C---:B------:R-:W-:Y:S01]  /*1950*/  IMAD R8, R4.reuse, R12, R8 ;  /* 0x0000000c04087224 */ /* 0x040fe200078e0208 */
[----:B------:R-:W-:Y:S01]  /*1960*/  ISETP.GT.U32.AND P0, PT, R4, R9, PT ;  /* 0x000000090400720c */ /* 0x000fe20003f04070 */
[----:B0-----:R-:W-:Y:S01]  /*1970*/  IMAD.MOV.U32 R3, RZ, RZ, R11 ;  /* 0x000000ffff037224 */ /* 0x001fe200078e000b */
[----:B-1----:R-:W-:-:S03]  /*1980*/  IABS R2, R55 ;  /* 0x0000003700027213 */ /* 0x002fc60000000000 */
[----:B------:R-:W-:Y:S01]  /*1990*/  @!P5 IMAD.MOV R3, RZ, RZ, -R3 ;  /* 0x000000ffff03d224 */ /* 0x000fe200078e0a03 */
[----:B------:R-:W-:Y:S01]  /*19a0*/  ISETP.GT.U32.AND P5, PT, R4, R8, PT ;  /* 0x000000080400720c */ /* 0x000fe20003fa4070 */
[----:B------:R-:W-:Y:S02]  /*19b0*/  @!P6 IMAD.IADD R10, R10, 0x1, -R4 ;  /* 0x000000010a0ae824 */ /* 0x000fe400078e0a04 */
[----:B------:R-:W-:Y:S01]  /*19c0*/  IMAD.HI.U32 R11, R0, R2, RZ ;  /* 0x00000002000b7227 */ /* 0x000fe200078e00ff */
[----:B------:R-:W-:-:S03]  /*19d0*/  IABS R6, R41 ;  /* 0x0000002900067213 */ /* 0x000fc60000000000 */
[----:B------:R-:W-:Y:S02]  /*19e0*/  @!P0 IMAD.IADD R9, R9, 0x1, -R4 ;  /* 0x0000000109098824 */ /* 0x000fe400078e0a04 */
[----:B------:R-:W-:Y:S01]  /*19f0*/  IMAD.MOV R11, RZ, RZ, -R11 ;  /* 0x000000ffff0b7224 */ /* 0x000fe200078e0a0b */
[----:B------:R-:W-:Y:S01]  /*1a00*/  IABS R5, R54 ;  /* 0x0000003600057213 */ /* 0x000fe20000000000 */
[----:B------:R-:W-:Y:S01]  /*1a10*/  IMAD.HI.U32 R13, R0, R6, RZ ;  /* 0x00000006000d7227 */ /* 0x000fe200078e00ff */
[----:B------:R-:W-:-:S03]  /*1a20*/  ISETP.GT.U32.AND P0, PT, R4, R9, PT ;  /* 0x000000090400720c */ /* 0x000fc60003f04070 */
[----:B------:R-:W-:Y:S02]  /*1a30*/  @!P5 IMAD.IADD R8, R8, 0x1, -R4 ;  /* 0x000000010808d824 */ /* 0x000fe400078e0a04 */
[----:B------:R-:W-:Y:S02]  /*1a40*/  IMAD R2, R4, R11, R2 ;  /* 0x0000000b04027224 */ /* 0x000fe400078e0202 */
[----:B------:R-:W-:Y:S01]  /*1a50*/  IMAD.HI.U32 R12, R0, R5, RZ ;  /* 0x00000005000c7227 */ /* 0x000fe200078e00ff */
[----:B------:R-:W-:-:S03]  /*1a60*/  ISETP.GT.U32.AND P5, PT, R4, R8, PT ;  /* 0x000000080400720c */ /* 0x000fc60003fa4070 */
[----:B------:R-:W-:Y:S02]  /*1a70*/  IMAD.MOV R13, RZ, RZ, -R13 ;  /* 0x000000ffff0d7224 */ /* 0x000fe400078e0a0d */
[----:B------:R-:W-:Y:S02]  /*1a80*/  IMAD.MOV R12, RZ, RZ, -R12 ;  /* 0x000000ffff0c7224 */ /* 0x000fe400078e0a0c */
[C---:B------:R-:W-:Y:S01]  /*1a90*/  IMAD R6, R4.reuse, R13, R6 ;  /* 0x0000000d04067224 */ /* 0x040fe200078e0206 */
[----:B------:R-:W-:Y:S01]  /*1aa0*/  @!P0 IADD3 R9, PT, PT, R9, -R4, RZ ;  /* 0x8000000409098210 */ /* 0x000fe20007ffe0ff */
[----:B------:R-:W-:-:S03]  /*1ab0*/  IMAD R5, R4, R12, R5 ;  /* 0x0000000c04057224 */ /* 0x000fc600078e0205 */
[----:B------:R-:W-:Y:S01]  /*1ac0*/  ISETP.GT.U32.AND P0, PT, R4, R6, PT ;  /* 0x000000060400720c */ /* 0x000fe20003f04070 */
[----:B------:R-:W-:Y:S01]  /*1ad0*/  @!P5 IMAD.IADD R8, R8, 0x1, -R4 ;  /* 0x000000010808d824 */ /* 0x000fe200078e0a04 */
[----:B------:R-:W-:Y:S01]  /*1ae0*/  ISETP.GT.U32.AND P5, PT, R4, R5, PT ;  /* 0x000000050400720c */ /* 0x000fe20003fa4070 */
[----:B------:R-:W-:Y:S01]  /*1af0*/  IMAD.MOV.U32 R45, RZ, RZ, R40 ;  /* 0x000000ffff2d7224 */ /* 0x000fe200078e0028 */
[----:B------:R-:W-:Y:S01]  /*1b00*/  IABS R59, R47 ;  /* 0x0000002f003b7213 */ /* 0x000fe20000000000 */
[----:B------:R0:W-:Y:S01]  /*1b10*/  STL [R1+0x2c], R3 ;  /* 0x00002c0301007387 */ /* 0x0001e20000100800 */
[----:B------:R-:W-:Y:S02]  /*1b20*/  @!P4 IMAD.MOV R10, RZ, RZ, -R10 ;  /* 0x000000ffff0ac224 */ /* 0x000fe400078e0a0a */
[----:B------:R-:W-:-:S05]  /*1b30*/  IABS R60, R45 ;  /* 0x0000002d003c7213 */ /* 0x000fca0000000000 */
[--C-:B------:R-:W-:Y:S01]  /*1b40*/  @!P0 IMAD.IADD R6, R6, 0x1, -R4.reuse ;  /* 0x0000000106068824 */ /* 0x100fe200078e0a04 */
[----:B------:R-:W-:Y:S01]  /*1b50*/  ISETP.GE.AND P0, PT, R41, RZ, PT ;  /* 0x000000ff2900720c */ /* 0x000fe20003f06270 */
[----:B------:R-:W-:Y:S01]  /*1b60*/  @!P5 IMAD.IADD R5, R5, 0x1, -R4 ;  /* 0x000000010505d824 */ /* 0x000fe200078e0a04 */
[----:B------:R-:W-:Y:S01]  /*1b70*/  MOV R41, R36 ;  /* 0x0000002400297202 */ /* 0x000fe20000000f00 */
[----:B0-----:R-:W-:Y:S01]  /*1b80*/  IMAD.MOV.U32 R3, RZ, RZ, R9 ;  /* 0x000000ffff037224 */ /* 0x001fe200078e0009 */
[----:B------:R-:W-:Y:S01]  /*1b90*/  ISETP.GT.U32.AND P4, PT, R4, R6, PT ;  /* 0x000000060400720c */ /* 0x000fe20003f84070 */
[----:B------:R-:W-:Y:S02]  /*1ba0*/  IMAD.MOV.U32 R36, RZ, RZ, R33 ;  /* 0x000000ffff247224 */ /* 0x000fe400078e0021 */
[----:B------:R-:W-:-:S04]  /*1bb0*/  IMAD.HI.U32 R11, R0, R59, RZ ;  /* 0x0000003b000b7227 */ /* 0x000fc800078e00ff */
[----:B------:R-:W-:Y:S01]  /*1bc0*/  @!P1 IMAD.MOV R3, RZ, RZ, -R3 ;  /* 0x000000ffff039224 */ /* 0x000fe200078e0a03 */
[----:B------:R-:W-:Y:S01]  /*1bd0*/  ISETP.GT.U32.AND P1, PT, R4, R5, PT ;  /* 0x000000050400720c */ /* 0x000fe20003f24070 */
[----:B------:R-:W-:-:S04]  /*1be0*/  IMAD.HI.U32 R12, R0, R60, RZ ;  /* 0x0000003c000c7227 */ /* 0x000fc800078e00ff */
[----:B------:R-:W-:Y:S02]  /*1bf0*/  IMAD.MOV R11, RZ, RZ, -R11 ;  /* 0x000000ffff0b7224 */ /* 0x000fe400078e0a0b */
[----:B------:R-:W-:Y:S02]  /*1c00*/  IMAD.MOV R12, RZ, RZ, -R12 ;  /* 0x000000ffff0c7224 */ /* 0x000fe400078e0a0c */
[C---:B------:R-:W-:Y:S02]  /*1c10*/  IMAD R59, R4.reuse, R11, R59 ;  /* 0x0000000b043b7224 */ /* 0x040fe400078e023b */
[----:B------:R-:W-:Y:S02]  /*1c20*/  IMAD R60, R4, R12, R60 ;  /* 0x0000000c043c7224 */ /* 0x000fe400078e023c */
[--C-:B------:R-:W-:Y:S01]  /*1c30*/  @!P4 IMAD.IADD R6, R6, 0x1, -R4.reuse ;  /* 0x000000010606c824 */ /* 0x100fe200078e0a04 */
[----:B------:R-:W-:Y:S01]  /*1c40*/  ISETP.GT.U32.AND P4, PT, R4, R59, PT ;  /* 0x0000003b0400720c */ /* 0x000fe20003f84070 */
[----:B------:R-:W-:Y:S01]  /*1c50*/  STL [R1+0x28], R10 ;  /* 0x0000280a01007387 */ /* 0x000fe20000100800 */
[----:B------:R-:W-:Y:S01]  /*1c60*/  @!P1 IMAD.IADD R5, R5, 0x1, -R4 ;  /* 0x0000000105059824 */ /* 0x000fe200078e0a04 */
[----:B------:R-:W-:-:S02]  /*1c70*/  ISETP.GE.AND P1, PT, R54, RZ, PT ;  /* 0x000000ff3600720c */ /* 0x000fc40003f26270 */
[----:B------:R0:W-:Y:S01]  /*1c80*/  STL [R1+0x24], R3 ;  /* 0x0000240301007387 */ /* 0x0001e20000100800 */
[----:B------:R-:W-:Y:S01]  /*1c90*/  IABS R61, R44 ;  /* 0x0000002c003d7213 */ /* 0x000fe20000000000 */
[----:B0-----:R-:W-:-:S04]  /*1ca0*/  IMAD.MOV.U32 R3, RZ, RZ, R8 ;  /* 0x000000ffff037224 */ /* 0x001fc800078e0008 */
[----:B------:R-:W-:Y:S02]  /*1cb0*/  @!P3 IMAD.MOV R3, RZ, RZ, -R3 ;  /* 0x000000ffff03b224 */ /* 0x000fe400078e0a03 */
[----:B------:R-:W-:-:S03]  /*1cc0*/  IMAD.HI.U32 R13, R0, R61, RZ ;  /* 0x0000003d000d7227 */ /* 0x000fc600078e00ff */
[----:B------:R0:W-:Y:S01]  /*1cd0*/  STL [R1+0x20], R3 ;  /* 0x0000200301007387 */ /* 0x0001e20000100800 */
[----:B------:R-:W-:Y:S02]  /*1ce0*/  @!P4 IMAD.IADD R59, R59, 0x1, -R4 ;  /* 0x000000013b3bc824 */ /* 0x000fe400078e0a04 */
[----:B------:R-:W-:Y:S02]  /*1cf0*/  IMAD.MOV R13, RZ, RZ, -R13 ;  /* 0x000000ffff0d7224 */ /* 0x000fe400078e0a0d */
[----:B------:R-:W-:Y:S02]  /*1d00*/  @!P0 IMAD.MOV R6, RZ, RZ, -R6 ;  /* 0x000000ffff068224 */ /* 0x000fe400078e0a06 */
[----:B0-----:R-:W-:Y:S02]  /*1d10*/  IMAD.MOV.U32 R3, RZ, RZ, R5 ;  /* 0x000000ffff037224 */ /* 0x001fe400078e0005 */
[C---:B------:R-:W-:Y:S02]  /*1d20*/  IMAD R61, R4.reuse, R13, R61 ;  /* 0x0000000d043d7224 */ /* 0x040fe400078e023d */
[----:B------:R-:W-:Y:S01]  /*1d30*/  @!P1 IMAD.MOV R3, RZ, RZ, -R3 ;  /* 0x000000ffff039224 */ /* 0x000fe200078e0a03 */
[C---:B------:R-:W-:Y:S01]  /*1d40*/  ISETP.GT.U32.AND P1, PT, R4.reuse, R59, PT ;  /* 0x0000003b0400720c */ /* 0x040fe20003f24070 */
[----:B------:R-:W-:Y:S01]  /*1d50*/  IMAD.MOV.U32 R40, RZ, RZ, R32 ;  /* 0x000000ffff287224 */ /* 0x000fe200078e0020 */
[----:B------:R-:W-:Y:S01]  /*1d60*/  ISETP.GT.U32.AND P3, PT, R4, R61, PT ;  /* 0x0000003d0400720c */ /* 0x000fe20003f64070 */
[----:B------:R-:W-:Y:S01]  /*1d70*/  IMAD.MOV.U32 R32, RZ, RZ, R34 ;  /* 0x000000ffff207224 */ /* 0x000fe200078e0022 */
[----:B------:R-:W-:Y:S01]  /*1d80*/  IABS R34, R42 ;  /* 0x0000002a00227213 */ /* 0x000fe20000000000 */
[----:B--2---:R-:W-:Y:S01]  /*1d90*/  IMAD.MOV.U32 R37, RZ, RZ, R28 ;  /* 0x000000ffff257224 */ /* 0x004fe200078e001c */
[----:B------:R-:W-:Y:S01]  /*1da0*/  MOV R28, R30 ;  /* 0x0000001e001c7202 */ /* 0x000fe20000000f00 */
[----:B------:R-:W-:-:S02]  /*1db0*/  IMAD.MOV.U32 R30, RZ, RZ, R31 ;  /* 0x000000ffff1e7224 */ /* 0x000fc400078e001f */
[----:B------:R-:W-:Y:S02]  /*1dc0*/  IMAD.MOV.U32 R31, RZ, RZ, R27 ;  /* 0x000000ffff1f7224 */ /* 0x000fe400078e001b */
[----:B---3--:R-:W-:Y:S02]  /*1dd0*/  IMAD.MOV.U32 R27, RZ, RZ, R14 ;  /* 0x000000ffff1b7224 */ /* 0x008fe400078e000e */
[----:B------:R-:W-:-:S04]  /*1de0*/  IMAD.HI.U32 R14, R0, R7, RZ ;  /* 0x00000007000e7227 */ /* 0x000fc800078e00ff */
[----:B------:R-:W-:-:S04]  /*1df0*/  IMAD.MOV R14, RZ, RZ, -R14 ;  /* 0x000000ffff0e7224 */ /* 0x000fc800078e0a0e */
[----:B------:R-:W-:-:S05]  /*1e00*/  IMAD R7, R4, R14, R7 ;  /* 0x0000000e04077224 */ /* 0x000fca00078e0207 */
[----:B------:R-:W-:-:S13]  /*1e10*/  ISETP.GT.U32.AND P6, PT, R4, R7, PT ;  /* 0x000000070400720c */ /* 0x000fda0003fc4070 */
[----:B------:R-:W-:Y:S01]  /*1e20*/  @!P6 IMAD.IADD R7, R7, 0x1, -R4 ;  /* 0x000000010707e824 */ /* 0x000fe200078e0a04 */
[----:B------:R-:W-:-:S13]  /*1e30*/  ISETP.GT.U32.AND P6, PT, R4, R2, PT ;  /* 0x000000020400720c */ /* 0x000fda0003fc4070 */
[----:B------:R-:W-:-:S05]  /*1e40*/  @!P6 IMAD.IADD R2, R2, 0x1, -R4 ;  /* 0x000000010202e824 */ /* 0x000fca00078e0a04 */
[C---:B------:R-:W-:Y:S01]  /*1e50*/  ISETP.GT.U32.AND P6, PT, R4.reuse, R2, PT ;  /* 0x000000020400720c */ /* 0x040fe20003fc4070 */
[----:B------:R-:W-:Y:S01]  /*1e60*/  IMAD.MOV.U32 R33, RZ, RZ, R30 ;  /* 0x000000ffff217224 */ /* 0x000fe200078e001e */
[----:B------:R-:W-:Y:S02]  /*1e70*/  IABS R30, R46 ;  /* 0x0000002e001e7213 */ /* 0x000fe40000000000 */
[----:B------:R-:W-:-:S03]  /*1e80*/  ISETP.GT.U32.AND P5, PT, R4, R7, PT ;  /* 0x000000070400720c */ /* 0x000fc60003fa4070 */
[----:B------:R-:W-:-:S06]  /*1e90*/  IMAD.HI.U32 R9, R0, R30, RZ ;  /* 0x0000001e00097227 */ /* 0x000fcc00078e00ff */
[--C-:B------:R-:W-:Y:S01]  /*1ea0*/  @!P6 IMAD.IADD R2, R2, 0x1, -R4.reuse ;  /* 0x000000010202e824 */ /* 0x100fe200078e0a04 */
[----:B------:R-:W-:Y:S01]  /*1eb0*/  ISETP.GE.AND P6, PT, R55, RZ, PT ;  /* 0x000000ff3700720c */ /* 0x000fe20003fc6270 */
[----:B------:R-:W-:Y:S02]  /*1ec0*/  IMAD.MOV R9, RZ, RZ, -R9 ;  /* 0x000000ffff097224 */ /* 0x000fe400078e0a09 */
[----:B------:R-:W-:Y:S02]  /*1ed0*/  @!P5 IMAD.IADD R7, R7, 0x1, -R4 ;  /* 0x000000010707d824 */ /* 0x000fe400078e0a04 */
[C---:B------:R-:W-:Y:S01]  /*1ee0*/  IMAD R30, R4.reuse, R9, R30 ;  /* 0x00000009041e7224 */ /* 0x040fe200078e021e */
[----:B------:R-:W-:-:S07]  /*1ef0*/  ISETP.GT.U32.AND P5, PT, R4, R60, PT ;  /* 0x0000003c0400720c */ /* 0x000fce0003fa4070 */
[----:B------:R-:W-:Y:S01]  /*1f00*/  @!P6 IMAD.MOV R2, RZ, RZ, -R2 ;  /* 0x000000ffff02e224 */ /* 0x000fe200078e0a02 */
[----:B------:R-:W-:Y:S01]  /*1f10*/  ISETP.GT.U32.AND P6, PT, R4, R30, PT ;  /* 0x0000001e0400720c */ /* 0x000fe20003fc4070 */
[----:B------:R-:W-:-:S04]  /*1f20*/  @!P2 IMAD.MOV R7, RZ, RZ, -R7 ;  /* 0x000000ffff07a224 */ /* 0x000fc800078e0a07 */
[----:B------:R-:W-:Y:S02]  /*1f30*/  @!P5 IADD3 R60, PT, PT, R60, -R4, RZ ;  /* 0x800000043c3cd210 */ /* 0x000fe40007ffe0ff */
[----:B------:R-:W-:Y:S01]  /*1f40*/  ISETP.GE.AND P5, PT, R45, RZ, PT ;  /* 0x000000ff2d00720c */ /* 0x000fe20003fa6270 */
[----:B------:R-:W-:Y:S01]  /*1f50*/  IMAD.MOV.U32 R45, RZ, RZ, R36 ;  /* 0x000000ffff2d7224 */ /* 0x000fe200078e0024 */
[----:B------:R-:W-:Y:S01]  /*1f60*/  IABS R36, R43 ;  /* 0x0000002b00247213 */ /* 0x000fe20000000000 */
[----:B------:R-:W-:Y:S03]  /*1f70*/  STL [R1+0xc], R7 ;  /* 0x00000c0701007387 */ /* 0x000fe60000100800 */
[----:B------:R-:W-:Y:S01]  /*1f80*/  @!P6 IMAD.IADD R30, R30, 0x1, -R4 ;  /* 0x000000011e1ee824 */ /* 0x000fe200078e0a04 */
[----:B------:R-:W-:Y:S04]  /*1f90*/  STL [R1+0x8], R6 ;  /* 0x0000080601007387 */ /* 0x000fe80000100800 */
[----:B------:R-:W-:Y:S01]  /*1fa0*/  STL [R1+0x4], R3 ;  /* 0x0000040301007387 */ /* 0x000fe20000100800 */
[----:B------:R-:W-:-:S03]  /*1fb0*/  ISETP.GT.U32.AND P6, PT, R4, R30, PT ;  /* 0x0000001e0400720c */ /* 0x000fc60003fc4070 */
[----:B------:R0:W-:Y:S01]  /*1fc0*/  STL [R1], R2 ;  /* 0x0000000201007387 */ /* 0x0001e20000100800 */
[----:B------:R-:W-:Y:S01]  /*1fd0*/  ISETP.GT.U32.AND P0, PT, R4, R60, PT ;  /* 0x0000003c0400720c */ /* 0x000fe20003f04070 */
[----:B------:R-:W-:-:S04]  /*1fe0*/  IMAD.HI.U32 R8, R0, R34, RZ ;  /* 0x0000002200087227 */ /* 0x000fc800078e00ff */
[----:B0-----:R-:W-:-:S04]  /*1ff0*/  IMAD.HI.U32 R2, R0, R36, RZ ;  /* 0x0000002400027227 */ /* 0x001fc800078e00ff */
[----:B------:R-:W-:Y:S02]  /*2000*/  IMAD.MOV R2, RZ, RZ, -R2 ;  /* 0x000000ffff027224 */ /* 0x000fe400078e0a02 */
[----:B------:R-:W-:Y:S01]  /*2010*/  @!P1 IMAD.IADD R59, R59, 0x1, -R4 ;  /* 0x000000013b3b9824 */ /* 0x000fe200078e0a04 */
[----:B------:R-:W-:Y:S01]  /*2020*/  ISETP.GE.AND P1, PT, R42, RZ, PT ;  /* 0x000000ff2a00720c */ /* 0x000fe20003f26270 */
[----:B------:R-:W-:Y:S01]  /*2030*/  IMAD R36, R4, R2, R36 ;  /* 0x0000000204247224 */ /* 0x000fe200078e0224 */
[----:B------:R-:W-:Y:S01]  /*2040*/  IABS R42, R45 ;  /* 0x0000002d002a7213 */ /* 0x000fe20000000000 */
[----:B------:R-:W-:Y:S02]  /*2050*/  IMAD.MOV R8, RZ, RZ, -R8 ;  /* 0x000000ffff087224 */ /* 0x000fe400078e0a08 */
[--C-:B------:R-:W-:Y:S01]  /*2060*/  @!P6 IMAD.IADD R30, R30, 0x1, -R4.reuse ;  /* 0x000000011e1ee824 */ /* 0x100fe200078e0a04 */
[----:B------:R-:W-:Y:S01]  /*2070*/  ISETP.GT.U32.AND P6, PT, R4, R36, PT ;  /* 0x000000240400720c */ /* 0x000fe20003fc4070 */
[----:B------:R-:W-:-:S02]  /*2080*/  @!P3 IMAD.IADD R61, R61, 0x1, -R4 ;  /* 0x000000013d3db824 */ /* 0x000fc400078e0a04 */
[----:B------:R-:W-:Y:S02]  /*2090*/  IMAD R34, R4, R8, R34 ;  /* 0x0000000804227224 */ /* 0x000fe400078e0222 */
[----:B------:R-:W-:Y:S01]  /*20a0*/  IMAD.HI.U32 R2, R0, R42, RZ ;  /* 0x0000002a00027227 */ /* 0x000fe200078e00ff */
[----:B------:R-:W-:Y:S02]  /*20b0*/  @!P0 IADD3 R60, PT, PT, R60, -R4, RZ ;  /* 0x800000043c3c8210 */ /* 0x000fe40007ffe0ff */
[C---:B------:R-:W-:Y:S01]  /*20c0*/  ISETP.GT.U32.AND P2, PT, R4.reuse, R61, PT ;  /* 0x0000003d0400720c */ /* 0x040fe20003f44070 */
[----:B------:R-:W-:Y:S01]  /*20d0*/  IMAD.MOV R2, RZ, RZ, -R2 ;  /* 0x000000ffff027224 */ /* 0x000fe200078e0a02 */
[----:B------:R-:W-:Y:S02]  /*20e0*/  ISETP.GT.U32.AND P0, PT, R4, R34, PT ;  /* 0x000000220400720c */ /* 0x000fe40003f04070 */
[----:B------:R-:W-:Y:S01]  /*20f0*/  ISETP.GE.AND P3, PT, R44, RZ, PT ;  /* 0x000000ff2c00720c */ /* 0x000fe20003f66270 */
[----:B------:R-:W-:Y:S01]  /*2100*/  IMAD R42, R4, R2, R42 ;  /* 0x00000002042a7224 */ /* 0x000fe200078e022a */
[----:B------:R-:W-:Y:S01]  /*2110*/  ISETP.GE.AND P4, PT, R47, RZ, PT ;  /* 0x000000ff2f00720c */ /* 0x000fe20003f86270 */
[----:B------:R-:W-:-:S02]  /*2120*/  @!P6 IMAD.IADD R36, R36, 0x1, -R4 ;  /* 0x000000012424e824 */ /* 0x000fc400078e0a04 */
[----:B------:R-:W-:Y:S01]  /*2130*/  IMAD.MOV.U32 R47, RZ, RZ, R40 ;  /* 0x000000ffff2f7224 */ /* 0x000fe200078e0028 */
[----:B------:R-:W-:Y:S02]  /*2140*/  ISETP.GT.U32.AND P6, PT, R4, R42, PT ;  /* 0x0000002a0400720c */ /* 0x000fe40003fc4070 */
[----:B------:R-:W-:Y:S01]  /*2150*/  IABS R40, R37 ;  /* 0x0000002500287213 */ /* 0x000fe20000000000 */
[--C-:B------:R-:W-:Y:S01]  /*2160*/  @!P2 IMAD.IADD R61, R61, 0x1, -R4.reuse ;  /* 0x000000013d3da824 */ /* 0x100fe200078e0a04 */
[----:B------:R-:W-:Y:S01]  /*2170*/  ISETP.GE.AND P2, PT, R46, RZ, PT ;  /* 0x000000ff2e00720c */ /* 0x000fe20003f46270 */
[----:B------:R-:W-:Y:S01]  /*2180*/  @!P0 IMAD.IADD R34, R34, 0x1, -R4 ;  /* 0x0000000122228824 */ /* 0x000fe200078e0a04 */
[----:B------:R-:W-:Y:S01]  /*2190*/  IABS R46, R47 ;  /* 0x0000002f002e7213 */ /* 0x000fe20000000000 */
[----:B------:R-:W-:Y:S01]  /*21a0*/  IMAD.HI.U32 R5, R0, R40, RZ ;  /* 0x0000002800057227 */ /* 0x000fe200078e00ff */
[----:B------:R-:W-:Y:S02]  /*21b0*/  IABS R49, R39 ;  /* 0x0000002700317213 */ /* 0x000fe40000000000 */
[----:B------:R-:W-:Y:S01]  /*21c0*/  ISETP.GT.U32.AND P0, PT, R4, R34, PT ;  /* 0x000000220400720c */ /* 0x000fe20003f04070 */
[----:B------:R-:W-:Y:S01]  /*21d0*/  @!P3 IMAD.MOV R61, RZ, RZ, -R61 ;  /* 0x000000ffff3db224 */ /* 0x000fe200078e0a3d */
[----:B------:R-:W-:Y:S01]  /*21e0*/  ISETP.GE.AND P3, PT, R43, RZ, PT ;  /* 0x000000ff2b00720c */ /* 0x000fe20003f66270 */
[----:B------:R-:W-:Y:S01]  /*21f0*/  IMAD.MOV R5, RZ, RZ, -R5 ;  /* 0x000000ffff057224 */ /* 0x000fe200078e0a05 */
[----:B------:R-:W-:Y:S01]  /*2200*/  IABS R53, R41 ;  /* 0x0000002900357213 */ /* 0x000fe20000000000 */
[----:B------:R-:W-:-:S02]  /*2210*/  IMAD.MOV.U32 R43, RZ, RZ, R32 ;  /* 0x000000ffff2b7224 */ /* 0x000fc400078e0020 */
[----:B------:R-:W-:-:S04]  /*2220*/  IMAD.HI.U32 R7, R0, R46, RZ ;  /* 0x0000002e00077227 */ /* 0x000fc800078e00ff */
[----:B------:R-:W-:Y:S02]  /*2230*/  IMAD.MOV.U32 R32, RZ, RZ, R33 ;  /* 0x000000ffff207224 */ /* 0x000fe400078e0021 */
[----:B------:R-:W-:Y:S01]  /*2240*/  IMAD.MOV.U32 R33, RZ, RZ, R29 ;  /* 0x000000ffff217224 */ /* 0x000fe200078e001d */
[----:B------:R-:W-:Y:S01]  /*2250*/  IABS R29, R38 ;  /* 0x00000026001d7213 */ /* 0x000fe20000000000 */
[----:B------:R-:W-:Y:S01]  /*2260*/  @!P6 IMAD.IADD R42, R42, 0x1, -R4 ;  /* 0x000000012a2ae824 */ /* 0x000fe200078e0a04 */
[C---:B------:R-:W-:Y:S01]  /*2270*/  ISETP.GT.U32.AND P6, PT, R4.reuse, R36, PT ;  /* 0x000000240400720c */ /* 0x040fe20003fc4070 */
[----:B------:R-:W-:Y:S02]  /*2280*/  IMAD R40, R4, R5, R40 ;  /* 0x0000000504287224 */ /* 0x000fe400078e0228 */
[----:B------:R-:W-:-:S04]  /*2290*/  IMAD.HI.U32 R6, R0, R49, RZ ;  /* 0x0000003100067227 */ /* 0x000fc800078e00ff */
[----:B------:R-:W-:-:S04]  /*22a0*/  IMAD.HI.U32 R5, R0, R53, RZ ;  /* 0x0000003500057227 */ /* 0x000fc800078e00ff */
[----:B------:R-:W-:Y:S02]  /*22b0*/  IMAD.MOV R7, RZ, RZ, -R7 ;  /* 0x000000ffff077224 */ /* 0x000fe400078e0a07 */
[----:B------:R-:W-:Y:S01]  /*22c0*/  @!P4 IMAD.MOV R59, RZ, RZ, -R59 ;  /* 0x000000ffff3bc224 */ /* 0x000fe200078e0a3b */
[----:B------:R-:W-:Y:S01]  /*22d0*/  ISETP.GT.U32.AND P4, PT, R4, R42, PT ;  /* 0x0000002a0400720c */ /* 0x000fe20003f84070 */
[----:B------:R-:W-:Y:S01]  /*22e0*/  IMAD.HI.U32 R2, R0, R29, RZ ;  /* 0x0000001d00027227 */ /* 0x000fe200078e00ff */
[----:B------:R-:W-:-:S03]  /*22f0*/  @!P0 IADD3 R34, PT, PT, R34, -R4, RZ ;  /* 0x8000000422228210 */ /* 0x000fc60007ffe0ff */
[----:B------:R-:W-:Y:S02]  /*2300*/  IMAD.MOV R6, RZ, RZ, -R6 ;  /* 0x000000ffff067224 */ /* 0x000fe400078e0a06 */
[----:B------:R-:W-:Y:S02]  /*2310*/  IMAD.MOV R5, RZ, RZ, -R5 ;  /* 0x000000ffff057224 */ /* 0x000fe400078e0a05 */
[C---:B------:R-:W-:Y:S01]  /*2320*/  IMAD R46, R4.reuse, R7, R46 ;  /* 0x00000007042e7224 */ /* 0x040fe200078e022e */
[----:B------:R-:W-:Y:S01]  /*2330*/  ISETP.GT.U32.AND P0, PT, R4, R40, PT ;  /* 0x000000280400720c */ /* 0x000fe20003f04070 */
[----:B------:R-:W-:Y:S01]  /*2340*/  IMAD.MOV R2, RZ, RZ, -R2 ;  /* 0x000000ffff027224 */ /* 0x000fe200078e0a02 */
[----:B------:R-:W-:Y:S01]  /*2350*/  @!P2 IADD3 R30, PT, PT, -R30, RZ, RZ ;  /* 0x000000ff1e1ea210 */ /* 0x000fe20007ffe1ff */
[C---:B------:R-:W-:Y:S01]  /*2360*/  IMAD R49, R4.reuse, R6, R49 ;  /* 0x0000000604317224 */ /* 0x040fe200078e0231 */
[C---:B------:R-:W-:Y:S01]  /*2370*/  ISETP.GT.U32.AND P2, PT, R4.reuse, R46, PT ;  /* 0x0000002e0400720c */ /* 0x040fe20003f44070 */
[----:B------:R-:W-:-:S02]  /*2380*/  IMAD R53, R4, R5, R53 ;  /* 0x0000000504357224 */ /* 0x000fc400078e0235 */
[C---:B------:R-:W-:Y:S02]  /*2390*/  IMAD R29, R4.reuse, R2, R29 ;  /* 0x00000002041d7224 */ /* 0x040fe400078e021d */
[----:B------:R-:W-:Y:S01]  /*23a0*/  @!P1 IMAD.MOV R34, RZ, RZ, -R34 ;  /* 0x000000ffff229224 */ /* 0x000fe200078e0a22 */
[----:B------:R-:W-:Y:S01]  /*23b0*/  ISETP.GT.U32.AND P1, PT, R4, R49, PT ;  /* 0x000000310400720c */ /* 0x000fe20003f24070 */
[--C-:B------:R-:W-:Y:S01]  /*23c0*/  @!P6 IMAD.IADD R36, R36, 0x1, -R4.reuse ;  /* 0x000000012424e824 */ /* 0x100fe200078e0a04 */
[----:B------:R-:W-:Y:S01]  /*23d0*/  ISETP.GT.U32.AND P6, PT, R4, R53, PT ;  /* 0x000000350400720c */ /* 0x000fe20003fc4070 */
[--C-:B------:R-:W-:Y:S01]  /*23e0*/  @!P4 IMAD.IADD R42, R42, 0x1, -R4.reuse ;  /* 0x000000012a2ac824 */ /* 0x100fe200078e0a04 */
[----:B------:R-:W-:Y:S02]  /*23f0*/  ISETP.GT.U32.AND P4, PT, R4, R29, PT ;  /* 0x0000001d0400720c */ /* 0x000fe40003f84070 */
[----:B------:R-:W-:Y:S01]  /*2400*/  IABS R2, R32 ;  /* 0x0000002000027213 */ /* 0x000fe20000000000 */
[--C-:B------:R-:W-:Y:S01]  /*2410*/  @!P0 IMAD.IADD R40, R40, 0x1, -R4.reuse ;  /* 0x0000000128288824 */ /* 0x100fe200078e0a04 */
[----:B------:R-:W-:Y:S01]  /*2420*/  ISETP.GE.AND P0, PT, R37, RZ, PT ;  /* 0x000000ff2500720c */ /* 0x000fe20003f06270 */
[----:B------:R-:W-:-:S02]  /*2430*/  @!P2 IMAD.IADD R46, R46, 0x1, -R4 ;  /* 0x000000012e2ea824 */ /* 0x000fc400078e0a04 */
[----:B------:R-:W-:Y:S02]  /*2440*/  IMAD.MOV.U32 R37, RZ, RZ, R33 ;  /* 0x000000ffff257224 */ /* 0x000fe400078e0021 */
[----:B------:R-:W-:-:S04]  /*2450*/  IMAD.HI.U32 R5, R0, R2, RZ ;  /* 0x0000000200057227 */ /* 0x000fc800078e00ff */
[----:B------:R-:W-:Y:S01]  /*2460*/  IMAD.MOV.U32 R33, RZ, RZ, R25 ;  /* 0x000000ffff217224 */ /* 0x000fe200078e0019 */
[----:B------:R-:W-:Y:S01]  /*2470*/  IABS R25, R43 ;  /* 0x0000002b00197213 */ /* 0x000fe20000000000 */
[--C-:B------:R-:W-:Y:S01]  /*2480*/  @!P1 IMAD.IADD R49, R49, 0x1, -R4.reuse ;  /* 0x0000000131319824 */ /* 0x100fe200078e0a04 */
[----:B------:R-:W-:Y:S01]  /*2490*/  ISETP.GE.AND P1, PT, R39, RZ, PT ;  /* 0x000000ff2700720c */ /* 0x000fe20003f26270 */
[----:B------:R-:W-:Y:S01]  /*24a0*/  @!P6 IMAD.IADD R53, R53, 0x1, -R4 ;  /* 0x000000013535e824 */ /* 0x000fe200078e0a04 */
[C---:B------:R-:W-:Y:S01]  /*24b0*/  ISETP.GT.U32.AND P6, PT, R4.reuse, R46, PT ;  /* 0x0000002e0400720c */ /* 0x040fe20003fc4070 */
[----:B------:R-:W-:Y:S02]  /*24c0*/  IMAD.MOV R5, RZ, RZ, -R5 ;  /* 0x000000ffff057224 */ /* 0x000fe400078e0a05 */
[----:B------:R-:W-:Y:S01]  /*24d0*/  IMAD.MOV.U32 R39, RZ, RZ, R33 ;  /* 0x000000ffff277224 */ /* 0x000fe200078e0021 */
[----:B------:R-:W-:Y:S01]  /*24e0*/  @!P4 IADD3 R29, PT, PT, R29, -R4, RZ ;  /* 0x800000041d1dc210 */ /* 0x000fe20007ffe0ff */
[----:B----4-:R-:W-:Y:S01]  /*24f0*/  IMAD.MOV.U32 R33, RZ, RZ, R24 ;  /* 0x000000ffff217224 */ /* 0x010fe200078e0018 */
[C---:B------:R-:W-:Y:S01]  /*2500*/  ISETP.GT.U32.AND P4, PT, R4.reuse, R53, PT ;  /* 0x000000350400720c */ /* 0x040fe20003f84070 */
[----:B------:R-:W-:Y:S01]  /*2510*/  @!P5 IMAD.MOV R60, RZ, RZ, -R60 ;  /* 0x000000ffff3cd224 */ /* 0x000fe200078e0a3c */
[----:B------:R-:W-:Y:S01]  /*2520*/  ISETP.GT.U32.AND P5, PT, R4, R40, PT ;  /* 0x000000280400720c */ /* 0x000fe20003fa4070 */
[----:B------:R-:W-:-:S02]  /*2530*/  IMAD.MOV.U32 R24, RZ, RZ, R15 ;  /* 0x000000ffff187224 */ /* 0x000fc400078e000f */
[----:B------:R-:W-:Y:S01]  /*2540*/  @!P3 IMAD.MOV R36, RZ, RZ, -R36 ;  /* 0x000000ffff24b224 */ /* 0x000fe200078e0a24 */
[C---:B------:R-:W-:Y:S01]  /*2550*/  ISETP.GT.U32.AND P3, PT, R4.reuse, R49, PT ;  /* 0x000000310400720c */ /* 0x040fe20003f64070 */
[----:B------:R-:W-:Y:S02]  /*2560*/  IMAD R15, R4, R5, R2 ;  /* 0x00000005040f7224 */ /* 0x000fe400078e0202 */
[----:B------:R-:W-:-:S04]  /*2570*/  IMAD.HI.U32 R2, R0, R25, RZ ;  /* 0x0000001900027227 */ /* 0x000fc800078e00ff */
[----:B------:R-:W-:Y:S01]  /*2580*/  IMAD.MOV R2, RZ, RZ, -R2 ;  /* 0x000000ffff027224 */ /* 0x000fe200078e0a02 */
[----:B------:R-:W-:Y:S01]  /*2590*/  IABS R5, R37 ;  /* 0x0000002500057213 */ /* 0x000fe20000000000 */
[--C-:B------:R-:W-:Y:S01]  /*25a0*/  @!P6 IMAD.IADD R46, R46, 0x1, -R4.reuse ;  /* 0x000000012e2ee824 */ /* 0x100fe200078e0a04 */
[C---:B------:R-:W-:Y:S01]  /*25b0*/  ISETP.GT.U32.AND P6, PT, R4.reuse, R15, PT ;  /* 0x0000000f0400720c */ /* 0x040fe20003fc4070 */
[----:B------:R-:W-:Y:S01]  /*25c0*/  IMAD R25, R4, R2, R25 ;  /* 0x0000000204197224 */ /* 0x000fe200078e0219 */
[----:B------:R-:W-:Y:S01]  /*25d0*/  ISETP.GE.AND P2, PT, R47, RZ, PT ;  /* 0x000000ff2f00720c */ /* 0x000fe20003f46270 */
[--C-:B------:R-:W-:Y:S02]  /*25e0*/  @!P5 IMAD.IADD R40, R40, 0x1, -R4.reuse ;  /* 0x000000012828d824 */ /* 0x100fe400078e0a04 */
[--C-:B------:R-:W-:Y:S01]  /*25f0*/  @!P3 IMAD.IADD R49, R49, 0x1, -R4.reuse ;  /* 0x000000013131b824 */ /* 0x100fe200078e0a04 */
[----:B------:R-:W-:Y:S01]  /*2600*/  ISETP.GE.AND P3, PT, R38, RZ, PT ;  /* 0x000000ff2600720c */ /* 0x000fe20003f66270 */
[----:B------:R-:W-:Y:S01]  /*2610*/  @!P4 IMAD.IADD R53, R53, 0x1, -R4 ;  /* 0x000000013535c824 */ /* 0x000fe200078e0a04 */
[----:B------:R-:W-:Y:S01]  /*2620*/  ISETP.GT.U32.AND P4, PT, R4, R25, PT ;  /* 0x000000190400720c */ /* 0x000fe20003f84070 */
[----:B------:R-:W-:-:S04]  /*2630*/  IMAD.HI.U32 R38, R0, R5, RZ ;  /* 0x0000000500267227 */ /* 0x000fc800078e00ff */
[----:B------:R-:W-:Y:S01]  /*2640*/  @!P0 IMAD.MOV R40, RZ, RZ, -R40 ;  /* 0x000000ffff288224 */ /* 0x000fe200078e0a28 */
[C---:B------:R-:W-:Y:S01]  /*2650*/  ISETP.GT.U32.AND P0, PT, R4.reuse, R29, PT ;  /* 0x0000001d0400720c */ /* 0x040fe20003f04070 */
[----:B------:R-:W-:Y:S02]  /*2660*/  IMAD.MOV R38, RZ, RZ, -R38 ;  /* 0x000000ffff267224 */ /* 0x000fe400078e0a26 */
[--C-:B------:R-:W-:Y:S02]  /*2670*/  @!P6 IMAD.IADD R15, R15, 0x1, -R4.reuse ;  /* 0x000000010f0fe824 */ /* 0x100fe400078e0a04 */
[----:B------:R-:W-:Y:S01]  /*2680*/  IMAD R38, R4, R38, R5 ;  /* 0x0000002604267224 */ /* 0x000fe200078e0205 */
[----:B------:R-:W-:Y:S01]  /*2690*/  @!P2 IADD3 R46, PT, PT, -R46, RZ, RZ ;  /* 0x000000ff2e2ea210 */ /* 0x000fe20007ffe1ff */
[----:B------:R-:W-:Y:S01]  /*26a0*/  @!P4 IMAD.IADD R25, R25, 0x1, -R4 ;  /* 0x000000011919c824 */ /* 0x000fe200078e0a04 */
[C---:B------:R-:W-:Y:S01]  /*26b0*/  ISETP.GT.U32.AND P2, PT, R4.reuse, R15, PT ;  /* 0x0000000f0400720c */ /* 0x040fe20003f44070 */
[----:B------:R-:W-:Y:S01]  /*26c0*/  @!P1 IMAD.MOV R49, RZ, RZ, -R49 ;  /* 0x000000ffff319224 */ /* 0x000fe200078e0a31 */
[----:B------:R-:W-:-:S02]  /*26d0*/  ISETP.GT.U32.AND P1, PT, R4, R38, PT ;  /* 0x000000260400720c */ /* 0x000fc40003f24070 */
[----:B------:R-:W-:Y:S01]  /*26e0*/  IABS R51, R39 ;  /* 0x0000002700337213 */ /* 0x000fe20000000000 */
[----:B------:R-:W-:Y:S01]  /*26f0*/  @!P0 IMAD.IADD R29, R29, 0x1, -R4 ;  /* 0x000000011d1d8824 */ /* 0x000fe200078e0a04 */
[----:B------:R-:W-:Y:S02]  /*2700*/  ISETP.GE.AND P0, PT, R32, RZ, PT ;  /* 0x000000ff2000720c */ /* 0x000fe40003f06270 */
[----:B------:R-:W-:Y:S01]  /*2710*/  ISETP.GT.U32.AND P4, PT, R4, R25, PT ;  /* 0x000000190400720c */ /* 0x000fe20003f84070 */
[----:B------:R-:W-:Y:S01]  /*2720*/  IMAD.HI.U32 R2, R0, R51, RZ ;  /* 0x0000003300027227 */ /* 0x000fe200078e00ff */
[----:B------:R-:W-:Y:S02]  /*2730*/  ISETP.GE.AND P6, PT, R43, RZ, PT ;  /* 0x000000ff2b00720c */ /* 0x000fe40003fc6270 */
[----:B------:R-:W-:Y:S01]  /*2740*/  IABS R32, R31 ;  /* 0x0000001f00207213 */ /* 0x000fe20000000000 */
[----:B------:R-:W-:Y:S02]  /*2750*/  IMAD.MOV R2, RZ, RZ, -R2 ;  /* 0x000000ffff027224 */ /* 0x000fe400078e0a02 */
[----:B------:R-:W-:-:S02]  /*2760*/  @!P2 IMAD.IADD R15, R15, 0x1, -R4 ;  /* 0x000000010f0fa824 */ /* 0x000fc400078e0a04 */
[--C-:B------:R-:W-:Y:S01]  /*2770*/  @!P1 IMAD.IADD R38, R38, 0x1, -R4.reuse ;  /* 0x0000000126269824 */ /* 0x100fe200078e0a04 */
[----:B------:R-:W-:Y:S01]  /*2780*/  IABS R12, R24 ;  /* 0x00000018000c7213 */ /* 0x000fe20000000000 */
[C---:B------:R-:W-:Y:S02]  /*2790*/  IMAD R51, R4.reuse, R2, R51 ;  /* 0x0000000204337224 */ /* 0x040fe400078e0233 */
[----:B------:R-:W-:Y:S02]  /*27a0*/  @!P4 IMAD.IADD R25, R25, 0x1, -R4 ;  /* 0x000000011919c824 */ /* 0x000fe400078e0a04 */
[----:B------:R-:W-:Y:S01]  /*27b0*/  @!P0 IMAD.MOV R15, RZ, RZ, -R15 ;  /* 0x000000ffff0f8224 */ /* 0x000fe200078e0a0f */
[----:B------:R-:W-:Y:S01]  /*27c0*/  ISETP.GT.U32.AND P0, PT, R4, R38, PT ;  /* 0x000000260400720c */ /* 0x000fe20003f04070 */
[----:B------:R-:W-:-:S04]  /*27d0*/  IMAD.HI.U32 R5, R0, R32, RZ ;  /* 0x0000002000057227 */ /* 0x000fc800078e00ff */
[----:B------:R-:W-:Y:S01]  /*27e0*/  @!P6 IMAD.MOV R25, RZ, RZ, -R25 ;  /* 0x000000ffff19e224 */ /* 0x000fe200078e0a19 */
[----:B------:R-:W-:Y:S01]  /*27f0*/  ISETP.GT.U32.AND P6, PT, R4, R51, PT ;  /* 0x000000330400720c */ /* 0x000fe20003fc4070 */
[----:B------:R-:W-:Y:S02]  /*2800*/  IMAD.MOV R5, RZ, RZ, -R5 ;  /* 0x000000ffff057224 */ /* 0x000fe400078e0a05 */
[----:B------:R-:W-:Y:S01]  /*2810*/  IMAD.HI.U32 R2, R0, R12, RZ ;  /* 0x0000000c00027227 */ /* 0x000fe200078e00ff */
[----:B------:R-:W-:-:S03]  /*2820*/  ISETP.GE.AND P5, PT, R45, RZ, PT ;  /* 0x000000ff2d00720c */ /* 0x000fc60003fa6270 */
[----:B------:R-:W-:Y:S02]  /*2830*/  IMAD R32, R4, R5, R32 ;  /* 0x0000000504207224 */ /* 0x000fe400078e0220 */
[----:B------:R-:W-:Y:S02]  /*2840*/  IMAD.MOV R2, RZ, RZ, -R2 ;  /* 0x000000ffff027224 */ /* 0x000fe400078e0a02 */
[----:B------:R-:W-:Y:S01]  /*2850*/  @!P0 IMAD.IADD R38, R38, 0x1, -R4 ;  /* 0x0000000126268824 */ /* 0x000fe200078e0a04 */
[C---:B------:R-:W-:Y:S01]  /*2860*/  ISETP.GT.U32.AND P0, PT, R4.reuse, R32, PT ;  /* 0x000000200400720c */ /* 0x040fe20003f04070 */
[----:B------:R-:W-:Y:S02]  /*2870*/  IMAD R12, R4, R2, R12 ;  /* 0x00000002040c7224 */ /* 0x000fe400078e020c */
[----:B------:R-:W-:-:S03]  /*2880*/  @!P6 IMAD.IADD R51, R51, 0x1, -R4 ;  /* 0x000000013333e824 */ /* 0x000fc600078e0a04 */
[----:B------:R-:W-:Y:S01]  /*2890*/  ISETP.GT.U32.AND P6, PT, R4, R12, PT ;  /* 0x0000000c0400720c */ /* 0x000fe20003fc4070 */
[----:B------:R-:W-:Y:S01]  /*28a0*/  @!P5 IMAD.MOV R42, RZ, RZ, -R42 ;  /* 0x000000ffff2ad224 */ /* 0x000fe200078e0a2a */
[----:B------:R-:W-:Y:S02]  /*28b0*/  ISETP.GE.AND P5, PT, R41, RZ, PT ;  /* 0x000000ff2900720c */ /* 0x000fe40003fa6270 */
[----:B------:R-:W-:Y:S01]  /*28c0*/  ISETP.GE.AND P2, PT, R31, RZ, PT ;  /* 0x000000ff1f00720c */ /* 0x000fe20003f46270 */
[----:B------:R-:W-:Y:S01]  /*28d0*/  IMAD.MOV.U32 R31, RZ, RZ, R22 ;  /* 0x000000ffff1f7224 */ /* 0x000fe200078e0016 */
[----:B------:R-:W-:Y:S01]  /*28e0*/  IABS R22, R35 ;  /* 0x0000002300167213 */ /* 0x000fe20000000000 */
[----:B------:R-:W-:Y:S01]  /*28f0*/  @!P0 IMAD.IADD R32, R32, 0x1, -R4 ;  /* 0x0000000120208824 */ /* 0x000fe200078e0a04 */
[----:B------:R-:W-:Y:S01]  /*2900*/  ISETP.GE.AND P4, PT, R24, RZ, PT ;  /* 0x000000ff1800720c */ /* 0x000fe20003f86270 */
[----:B------:R-:W-:Y:S01]  /*2910*/  IMAD.MOV.U32 R24, RZ, RZ, R21 ;  /* 0x000000ffff187224 */ /* 0x000fe200078e0015 */
[----:B------:R-:W-:Y:S01]  /*2920*/  MOV R21, R23 ;  /* 0x0000001700157202 */ /* 0x000fe20000000f00 */
[----:B------:R-:W-:Y:S01]  /*2930*/  IMAD.HI.U32 R5, R0, R22, RZ ;  /* 0x0000001600057227 */ /* 0x000fe200078e00ff */
[----:B------:R-:W-:-:S03]  /*2940*/  ISETP.GT.U32.AND P0, PT, R4, R51, PT ;  /* 0x000000330400720c */ /* 0x000fc60003f04070 */
[----:B------:R-:W-:Y:S01]  /*2950*/  @!P6 IMAD.IADD R12, R12, 0x1, -R4 ;  /* 0x000000010c0ce824 */ /* 0x000fe200078e0a04 */
[----:B------:R-:W-:Y:S01]  /*2960*/  ISETP.GT.U32.AND P6, PT, R4, R32, PT ;  /* 0x000000200400720c */ /* 0x000fe20003fc4070 */
[----:B------:R-:W-:Y:S01]  /*2970*/  @!P5 IMAD.MOV R53, RZ, RZ, -R53 ;  /* 0x000000ffff35d224 */ /* 0x000fe200078e0a35 */
[----:B------:R-:W-:Y:S01]  /*2980*/  IABS R23, R33 ;  /* 0x0000002100177213 */ /* 0x000fe20000000000 */
[----:B------:R-:W-:Y:S01]  /*2990*/  @!P3 IMAD.MOV R29, RZ, RZ, -R29 ;  /* 0x000000ffff1db224 */ /* 0x000fe200078e0a1d */
[----:B------:R-:W-:Y:S01]  /*29a0*/  ISETP.GE.AND P5, PT, R37, RZ, PT ;  /* 0x000000ff2500720c */ /* 0x000fe20003fa6270 */
[----:B------:R-:W-:Y:S01]  /*29b0*/  IMAD.MOV R5, RZ, RZ, -R5 ;  /* 0x000000ffff057224 */ /* 0x000fe200078e0a05 */
[----:B------:R-:W-:Y:S01]  /*29c0*/  ISETP.GE.AND P3, PT, R39, RZ, PT ;  /* 0x000000ff2700720c */ /* 0x000fe20003f66270 */
[----:B------:R-:W-:-:S04]  /*29d0*/  IMAD.HI.U32 R6, R0, R23, RZ ;  /* 0x0000001700067227 */ /* 0x000fc800078e00ff */
[----:B------:R-:W-:Y:S02]  /*29e0*/  IMAD R22, R4, R5, R22 ;  /* 0x0000000504167224 */ /* 0x000fe400078e0216 */
[----:B------:R-:W-:Y:S01]  /*29f0*/  IMAD.MOV R6, RZ, RZ, -R6 ;  /* 0x000000ffff067224 */ /* 0x000fe200078e0a06 */
[----:B------:R-:W-:Y:S01]  /*2a00*/  IABS R47, R28 ;  /* 0x0000001c002f7213 */ /* 0x000fe20000000000 */
[----:B------:R-:W-:Y:S01]  /*2a10*/  @!P6 IMAD.IADD R32, R32, 0x1, -R4 ;  /* 0x000000012020e824 */ /* 0x000fe200078e0a04 */
[----:B------:R-:W-:Y:S01]  /*2a20*/  @!P0 IADD3 R51, PT, PT, R51, -R4, RZ ;  /* 0x8000000433338210 */ /* 0x000fe20007ffe0ff */
[C---:B------:R-:W-:Y:S01]  /*2a30*/  IMAD R23, R4.reuse, R6, R23 ;  /* 0x0000000604177224 */ /* 0x040fe200078e0217 */
[C---:B------:R-:W-:Y:S01]  /*2a40*/  ISETP.GT.U32.AND P6, PT, R4.reuse, R22, PT ;  /* 0x000000160400720c */ /* 0x040fe20003fc4070 */
[----:B------:R-:W-:Y:S01]  /*2a50*/  @!P5 IMAD.MOV R38, RZ, RZ, -R38 ;  /* 0x000000ffff26d224 */ /* 0x000fe200078e0a26 */
[----:B------:R-:W-:Y:S01]  /*2a60*/  ISETP.GT.U32.AND P5, PT, R4, R12, PT ;  /* 0x0000000c0400720c */ /* 0x000fe20003fa4070 */
[----:B------:R-:W-:-:S04]  /*2a70*/  IMAD.HI.U32 R2, R0, R47, RZ ;  /* 0x0000002f00027227 */ /* 0x000fc800078e00ff */
[----:B------:R-:W-:Y:S01]  /*2a80*/  @!P3 IMAD.MOV R51, RZ, RZ, -R51 ;  /* 0x000000ffff33b224 */ /* 0x000fe200078e0a33 */
[----:B------:R-:W-:Y:S01]  /*2a90*/  ISETP.GT.U32.AND P3, PT, R4, R23, PT ;  /* 0x000000170400720c */ /* 0x000fe20003f64070 */
[----:B------:R-:W-:Y:S01]  /*2aa0*/  IMAD.MOV R2, RZ, RZ, -R2 ;  /* 0x000000ffff027224 */ /* 0x000fe200078e0a02 */
[----:B------:R-:W-:-:S03]  /*2ab0*/  IABS R39, R26 ;  /* 0x0000001a00277213 */ /* 0x000fc60000000000 */
[----:B------:R-:W-:Y:S02]  /*2ac0*/  IMAD R47, R4, R2, R47 ;  /* 0x00000002042f7224 */ /* 0x000fe400078e022f */
[--C-:B------:R-:W-:Y:S02]  /*2ad0*/  @!P6 IMAD.IADD R22, R22, 0x1, -R4.reuse ;  /* 0x000000011616e824 */ /* 0x100fe400078e0a04 */
[----:B------:R-:W-:Y:S01]  /*2ae0*/  @!P5 IMAD.IADD R12, R12, 0x1, -R4 ;  /* 0x000000010c0cd824 */ /* 0x000fe200078e0a04 */
[C---:B------:R-:W-:Y:S01]  /*2af0*/  ISETP.GT.U32.AND P5, PT, R4.reuse, R47, PT ;  /* 0x0000002f0400720c */ /* 0x040fe20003fa4070 */
[----:B------:R-:W-:Y:S01]  /*2b00*/  @!P2 IMAD.MOV R32, RZ, RZ, -R32 ;  /* 0x000000ffff20a224 */ /* 0x000fe200078e0a20 */
[----:B------:R-:W-:Y:S01]  /*2b10*/  ISETP.GT.U32.AND P2, PT, R4, R22, PT ;  /* 0x000000160400720c */ /* 0x000fe20003f44070 */
[----:B------:R-:W-:Y:S02]  /*2b20*/  @!P3 IMAD.IADD R23, R23, 0x1, -R4 ;  /* 0x000000011717b824 */ /* 0x000fe400078e0a04 */
[----:B------:R-:W-:Y:S01]  /*2b30*/  IMAD.HI.U32 R2, R0, R39, RZ ;  /* 0x0000002700027227 */ /* 0x000fe200078e00ff */
[----:B------:R-:W-:-:S02]  /*2b40*/  IABS R52, R24 ;  /* 0x0000001800347213 */ /* 0x000fc40000000000 */
[----:B------:R-:W-:Y:S01]  /*2b50*/  ISETP.GT.U32.AND P6, PT, R4, R23, PT ;  /* 0x000000170400720c */ /* 0x000fe20003fc4070 */
[----:B------:R-:W-:Y:S01]  /*2b60*/  IMAD.MOV R2, RZ, RZ, -R2 ;  /* 0x000000ffff027224 */ /* 0x000fe200078e0a02 */
[----:B------:R-:W-:Y:S01]  /*2b70*/  STL [R1+0xca0], R61 ;  /* 0x000ca03d01007387 */ /* 0x000fe20000100800 */
[----:B------:R-:W-:-:S03]  /*2b80*/  IMAD.HI.U32 R5, R0, R52, RZ ;  /* 0x0000003400057227 */ /* 0x000fc600078e00ff */
[----:B------:R-:W-:Y:S01]  /*2b90*/  STL [R1+0xca4], R60 ;  /* 0x000ca43c01007387 */ /* 0x000fe20000100800 */
[----:B------:R-:W-:-:S03]  /*2ba0*/  IMAD R39, R4, R2, R39 ;  /* 0x0000000204277224 */ /* 0x000fc600078e0227 */
[----:B------:R-:W-:Y:S01]  /*2bb0*/  STL [R1+0xca8], R59 ;  /* 0x000ca83b01007387 */ /* 0x000fe20000100800 */
[----:B------:R-:W-:-:S03]  /*2bc0*/  @!P5 IMAD.IADD R47, R47, 0x1, -R4 ;  /* 0x000000012f2fd824 */ /* 0x000fc600078e0a04 */
[----:B------:R-:W-:Y:S01]  /*2bd0*/  STL [R1+0xcac], R30 ;  /* 0x000cac1e01007387 */ /* 0x000fe20000100800 */
[----:B------:R-:W-:-:S03]  /*2be0*/  @!P2 IMAD.IADD R22, R22, 0x1, -R4 ;  /* 0x000000011616a824 */ /* 0x000fc600078e0a04 */
[----:B------:R-:W-:Y:S01]  /*2bf0*/  STL [R1+0xcb0], R34 ;  /* 0x000cb02201007387 */ /* 0x000fe20000100800 */
[----:B------:R-:W-:-:S03]  /*2c00*/  ISETP.GT.U32.AND P2, PT, R4, R39, PT ;  /* 0x000000270400720c */ /* 0x000fc60003f44070 */
[----:B------:R-:W-:Y:S01]  /*2c10*/  STL [R1+0xcb8], R36 ;  /* 0x000cb82401007387 */ /* 0x000fe20000100800 */
[----:B------:R-:W-:Y:S01]  /*2c20*/  IMAD.MOV R5, RZ, RZ, -R5 ;  /* 0x000000ffff057224 */ /* 0x000fe200078e0a05 */
[----:B------:R-:W-:Y:S02]  /*2c30*/  IABS R41, R27 ;  /* 0x0000001b00297213 */ /* 0x000fe40000000000 */
[----:B------:R-:W-:Y:S01]  /*2c40*/  STL [R1+0xcbc], R40 ;  /* 0x000cbc2801007387 */ /* 0x000fe20000100800 */
[----:B------:R-:W-:-:S03]  /*2c50*/  ISETP.GT.U32.AND P5, PT, R4, R47, PT ;  /* 0x0000002f0400720c */ /* 0x000fc60003fa4070 */
[----:B------:R-:W-:Y:S01]  /*2c60*/  STL [R1+0xcc0], R42 ;  /* 0x000cc02a01007387 */ /* 0x000fe20000100800 */
[----:B------:R-:W-:-:S03]  /*2c70*/  @!P6 IMAD.IADD R23, R23, 0x1, -R4 ;  /* 0x000000011717e824 */ /* 0x000fc600078e0a04 */
[----:B------:R0:W-:Y:S01]  /*2c80*/  STL [R1+0xcc4], R46 ;  /* 0x000cc42e01007387 */ /* 0x0001e20000100800 */
[----:B------:R-:W-:-:S03]  /*2c90*/  IMAD R52, R4, R5, R52 ;  /* 0x0000000504347224 */ /* 0x000fc600078e0234 */
[----:B------:R-:W2:Y:S01]  /*2ca0*/  LDL.LU R58, [R1+0xb4] ;  /* 0x0000b400013a7983 */ /* 0x000ea20000300800 */
[----:B------:R-:W-:Y:S01]  /*2cb0*/  ISETP.GE.AND P6, PT, R35, RZ, PT ;  /* 0x000000ff2300720c */ /* 0x000fe20003fc6270 */
[----:B------:R-:W-:Y:S02]  /*2cc0*/  IMAD.HI.U32 R5, R0, R41, RZ ;  /* 0x0000002900057227 */ /* 0x000fe400078e00ff */
[----:B------:R-:W3:Y:S02]  /*2cd0*/  LDL.LU R48, [R1+0xb8] ;  /* 0x0000b80001307983 */ /* 0x000ee40000300800 */
[----:B------:R-:W-:Y:S02]  /*2ce0*/  IMAD.MOV R5, RZ, RZ, -R5 ;  /* 0x000000ffff057224 */ /* 0x000fe400078e0a05 */
[----:B------:R-:W-:Y:S01]  /*2cf0*/  @!P2 IMAD.IADD R39, R39, 0x1, -R4 ;  /* 0x000000012727a824 */ /* 0x000fe200078e0a04 */
[----:B------:R-:W4:Y:S01]  /*2d00*/  LDL.LU R54, [R1+0xbc] ;  /* 0x0000bc0001367983 */ /* 0x000f220000300800 */
[----:B------:R-:W-:-:S02]  /*2d10*/  IMAD R41, R4, R5, R41 ;  /* 0x0000000504297224 */ /* 0x000fc400078e0229 */
[----:B------:R-:W-:Y:S01]  /*2d20*/  @!P5 IMAD.IADD R47, R47, 0x1, -R4 ;  /* 0x000000012f2fd824 */ /* 0x000fe200078e0a04 */
[----:B------:R-:W-:Y:S02]  /*2d30*/  ISETP.GE.AND P5, PT, R28, RZ, PT ;  /* 0x000000ff1c00720c */ /* 0x000fe40003fa6270 */
[----:B------:R-:W-:Y:S02]  /*2d40*/  ISETP.GT.U32.AND P2, PT, R4, R39, PT ;  /* 0x000000270400720c */ /* 0x000fe40003f44070 */
[----:B------:R-:W-:Y:S02]  /*2d50*/  @!P6 IADD3 R22, PT, PT, -R22, RZ, RZ ;  /* 0x000000ff1616e210 */ /* 0x000fe40007ffe1ff */
[----:B------:R-:W-:Y:S02]  /*2d60*/  ISETP.GT.U32.AND P6, PT, R4, R41, PT ;  /* 0x000000290400720c */ /* 0x000fe40003fc4070 */
[----:B------:R-:W-:Y:S02]  /*2d70*/  IABS R10, R20 ;  /* 0x00000014000a7213 */ /* 0x000fe40000000000 */
[----:B------:R-:W-:-:S03]  /*2d80*/  IABS R9, R21 ;  /* 0x0000001500097213 */ /* 0x000fc60000000000 */
[----:B------:R-:W-:Y:S01]  /*2d90*/  @!P5 IMAD.MOV R47, RZ, RZ, -R47 ;  /* 0x000000ffff2fd224 */ /* 0x000fe200078e0a2f */
[----:B------:R-:W-:Y:S01]  /*2da0*/  ISETP.GE.AND P5, PT, R26, RZ, PT ;  /* 0x000000ff1a00720c */ /* 0x000fe20003fa6270 */
[--C-:B------:R-:W-:Y:S01]  /*2db0*/  @!P2 IMAD.IADD R39, R39, 0x1, -R4.reuse ;  /* 0x000000012727a824 */ /* 0x100fe200078e0a04 */
[----:B------:R-:W-:Y:S01]  /*2dc0*/  ISETP.GE.AND P2, PT, R20, RZ, PT ;  /* 0x000000ff1400720c */ /* 0x000fe20003f46270 */
[----:B------:R-:W4:Y:S02]  /*2dd0*/  LDL.LU R26, [R1+0xc0] ;  /* 0x0000c000011a7983 */ /* 0x000f240000300800 */
[----:B------:R-:W-:Y:S01]  /*2de0*/  @!P6 IMAD.IADD R41, R41, 0x1, -R4 ;  /* 0x000000012929e824 */ /* 0x000fe200078e0a04 */
[----:B------:R-:W-:Y:S01]  /*2df0*/  ISETP.GE.AND P6, PT, R21, RZ, PT ;  /* 0x000000ff1500720c */ /* 0x000fe20003fc6270 */
[----:B------:R-:W4:Y:S04]  /*2e00*/  LDL.LU R20, [R1+0xc4] ;  /* 0x0000c40001147983 */ /* 0x000f280000300800 */
[----:B------:R-:W4:Y:S01]  /*2e10*/  LDL.LU R21, [R1+0xc8] ;  /* 0x0000c80001157983 */ /* 0x000f220000300800 */
[----:B------:R-:W-:-:S02]  /*2e20*/  ISETP.GE.AND P1, PT, R18, RZ, PT ;  /* 0x000000ff1200720c */ /* 0x000fc40003f26270 */
[----:B------:R-:W-:Y:S02]  /*2e30*/  IABS R18, R18 ;  /* 0x0000001200127213 */ /* 0x000fe40000000000 */
[----:B------:R-:W-:Y:S02]  /*2e40*/  IABS R44, R31 ;  /* 0x0000001f002c7213 */ /* 0x000fe40000000000 */
[----:B------:R-:W-:Y:S01]  /*2e50*/  @!P4 IADD3 R12, PT, PT, -R12, RZ, RZ ;  /* 0x000000ff0c0cc210 */ /* 0x000fe20007ffe1ff */
[----:B------:R-:W-:Y:S01]  /*2e60*/  IMAD.HI.U32 R7, R0, R18, RZ ;  /* 0x0000001200077227 */ /* 0x000fe200078e00ff */
[----:B------:R-:W-:Y:S01]  /*2e70*/  IABS R14, R16 ;  /* 0x00000010000e7213 */ /* 0x000fe20000000000 */
[----:B------:R-:W4:Y:S02]  /*2e80*/  LDL.LU R45, [R1+0xcc] ;  /* 0x0000cc00012d7983 */ /* 0x000f240000300800 */
[----:B------:R-:W-:-:S04]  /*2e90*/  IMAD.MOV R7, RZ, RZ, -R7 ;  /* 0x000000ffff077224 */ /* 0x000fc800078e0a07 */
[----:B------:R-:W-:-:S05]  /*2ea0*/  IMAD R18, R4, R7, R18 ;  /* 0x0000000704127224 */ /* 0x000fca00078e0212 */
[----:B------:R-:W-:Y:S01]  /*2eb0*/  ISETP.GT.U32.AND P0, PT, R4, R18, PT ;  /* 0x000000120400720c */ /* 0x000fe20003f04070 */
[----:B------:R-:W-:-:S04]  /*2ec0*/  IMAD.HI.U32 R6, R0, R44, RZ ;  /* 0x0000002c00067227 */ /* 0x000fc800078e00ff */
[----:B------:R-:W-:-:S04]  /*2ed0*/  IMAD.MOV R6, RZ, RZ, -R6 ;  /* 0x000000ffff067224 */ /* 0x000fc800078e0a06 */
[----:B------:R-:W-:-:S04]  /*2ee0*/  IMAD R44, R4, R6, R44 ;  /* 0x00000006042c7224 */ /* 0x000fc800078e022c */
[----:B------:R-:W-:Y:S01]  /*2ef0*/  @!P0 IMAD.IADD R18, R18, 0x1, -R4 ;  /* 0x0000000112128824 */ /* 0x000fe200078e0a04 */
[----:B------:R-:W-:-:S04]  /*2f00*/  ISETP.GT.U32.AND P4, PT, R4, R44, PT ;  /* 0x0000002c0400720c */ /* 0x000fc80003f84070 */
[----:B------:R-:W-:Y:S01]  /*2f10*/  ISETP.GT.U32.AND P3, PT, R4, R18, PT ;  /* 0x000000120400720c */ /* 0x000fe20003f64070 */
[----:B------:R-:W-:-:S08]  /*2f20*/  IMAD.HI.U32 R2, R0, R10, RZ ;  /* 0x0000000a00027227 */ /* 0x000fd000078e00ff */
[----:B------:R-:W-:-:S04]  /*2f30*/  @!P4 IMAD.IADD R44, R44, 0x1, -R4 ;  /* 0x000000012c2cc824 */ /* 0x000fc800078e0a04 */
[----:B------:R-:W-:-:S04]  /*2f40*/  @!P3 IMAD.IADD R18, R18, 0x1, -R4 ;  /* 0x000000011212b824 */ /* 0x000fc800078e0a04 */
[----:B------:R-:W-:Y:S01]  /*2f50*/  @!P1 IMAD.MOV R18, RZ, RZ, -R18 ;  /* 0x000000ffff129224 */ /* 0x000fe200078e0a12 */
[----:B------:R-:W-:Y:S01]  /*2f60*/  ISETP.GT.U32.AND P1, PT, R4, R44, PT ;  /* 0x0000002c0400720c */ /* 0x000fe20003f24070 */
[----:B------:R-:W-:-:S04]  /*2f70*/  IMAD.MOV R2, RZ, RZ, -R2 ;  /* 0x000000ffff027224 */ /* 0x000fc800078e0a02 */
[----:B------:R-:W-:Y:S01]  /*2f80*/  IMAD R10, R4, R2, R10 ;  /* 0x00000002040a7224 */ /* 0x000fe200078e020a */
[----:B------:R-:W-:-:S07]  /*2f90*/  ISETP.GE.AND P4, PT, R31, RZ, PT ;  /* 0x000000ff1f00720c */ /* 0x000fce0003f86270 */
[----:B------:R-:W-:Y:S01]  /*2fa0*/  @!P1 IMAD.IADD R44, R44, 0x1, -R4 ;  /* 0x000000012c2c9824 */ /* 0x000fe200078e0a04 */
[----:B------:R-:W-:Y:S01]  /*2fb0*/  ISETP.GT.U32.AND P1, PT, R4, R10, PT ;  /* 0x0000000a0400720c */ /* 0x000fe20003f24070 */
[----:B------:R-:W-:Y:S01]  /*2fc0*/  IMAD.HI.U32 R2, R0, R9, RZ ;  /* 0x0000000900027227 */ /* 0x000fe200078e00ff */
[----:B------:R-:W-:-:S03]  /*2fd0*/  ISETP.GT.U32.AND P3, PT, R4, R52, PT ;  /* 0x000000340400720c */ /* 0x000fc60003f64070 */
[----:B------:R-:W-:-:S08]  /*2fe0*/  @!P4 IMAD.MOV R44, RZ, RZ, -R44 ;  /* 0x000000ffff2cc224 */ /* 0x000fd000078e0a2c */
[----:B------:R-:W-:Y:S01]  /*2ff0*/  @!P1 IMAD.IADD R10, R10, 0x1, -R4 ;  /* 0x000000010a0a9824 */ /* 0x000fe200078e0a04 */
[----:B------:R-:W-:Y:S01]  /*3000*/  ISETP.GE.AND P0, PT, R33, RZ, PT ;  /* 0x000000ff2100720c */ /* 0x000fe20003f06270 */
[----:B------:R-:W-:Y:S02]  /*3010*/  IMAD.MOV R2, RZ, RZ, -R2 ;  /* 0x000000ffff027224 */ /* 0x000fe400078e0a02 */
[----:B------:R-:W-:Y:S01]  /*3020*/  @!P3 IMAD.IADD R52, R52, 0x1, -R4 ;  /* 0x000000013434b824 */ /* 0x000fe200078e0a04 */
[C---:B------:R-:W-:Y:S01]  /*3030*/  ISETP.GT.U32.AND P4, PT, R4.reuse, R10, PT ;  /* 0x0000000a0400720c */ /* 0x040fe20003f84070 */
[----:B------:R-:W-:Y:S02]  /*3040*/  IMAD R9, R4, R2, R9 ;  /* 0x0000000204097224 */ /* 0x000fe400078e0209 */
[----:B------:R-:W-:Y:S01]  /*3050*/  IMAD.HI.U32 R5, R0, R14, RZ ;  /* 0x0000000e00057227 */ /* 0x000fe200078e00ff */
[----:B------:R-:W-:Y:S01]  /*3060*/  ISETP.GT.U32.AND P1, PT, R4, R41, PT ;  /* 0x000000290400720c */ /* 0x000fe20003f24070 */
[----:B------:R-:W4:Y:S02]  /*3070*/  LDL.LU R33, [R1+0xd0] ;  /* 0x0000d00001217983 */ /* 0x000f240000300800 */
[----:B------:R-:W-:-:S02]  /*3080*/  IMAD.MOV R5, RZ, RZ, -R5 ;  /* 0x000000ffff057224 */ /* 0x000fc400078e0a05 */
[----:B------:R-:W-:-:S04]  /*3090*/  @!P0 IMAD.MOV R23, RZ, RZ, -R23 ;  /* 0x000000ffff178224 */ /* 0x000fc800078e0a17 */
[----:B------:R-:W-:Y:S01]  /*30a0*/  @!P4 IMAD.IADD R10, R10, 0x1, -R4 ;  /* 0x000000010a0ac824 */ /* 0x000fe200078e0a04 */
[C---:B------:R-:W-:Y:S02]  /*30b0*/  ISETP.GT.U32.AND P4, PT, R4.reuse, R9, PT ;  /* 0x000000090400720c */ /* 0x040fe40003f84070 */
[C---:B------:R-:W-:Y:S01]  /*30c0*/  ISETP.GT.U32.AND P0, PT, R4.reuse, R52, PT ;  /* 0x000000340400720c */ /* 0x040fe20003f04070 */
[----:B------:R-:W-:Y:S02]  /*30d0*/  IMAD R14, R4, R5, R14 ;  /* 0x00000005040e7224 */ /* 0x000fe400078e020e */
[----:B------:R-:W-:Y:S01]  /*30e0*/  @!P5 IMAD.MOV R39, RZ, RZ, -R39 ;  /* 0x000000ffff27d224 */ /* 0x000fe200078e0a27 */
[----:B------:R-:W-:Y:S02]  /*30f0*/  ISETP.GE.AND P5, PT, R19, RZ, PT ;  /* 0x000000ff1300720c */ /* 0x000fe40003fa6270 */
[----:B------:R-:W-:-:S05]  /*3100*/  IABS R19, R19 ;  /* 0x0000001300137213 */ /* 0x000fca0000000000 */
[--C-:B------:R-:W-:Y:S01]  /*3110*/  @!P4 IMAD.IADD R9, R9, 0x1, -R4.reuse ;  /* 0x000000010909c824 */ /* 0x100fe200078e0a04 */
[----:B------:R-:W-:Y:S01]  /*3120*/  ISETP.GT.U32.AND P4, PT, R4, R14, PT ;  /* 0x0000000e0400720c */ /* 0x000fe20003f84070 */
[----:B------:R-:W-:Y:S01]  /*3130*/  @!P0 IMAD.IADD R52, R52, 0x1, -R4 ;  /* 0x0000000134348824 */ /* 0x000fe200078e0a04 */
[----:B------:R-:W-:Y:S01]  /*3140*/  ISETP.GE.AND P0, PT, R27, RZ, PT ;  /* 0x000000ff1b00720c */ /* 0x000fe20003f06270 */
[----:B------:R-:W-:Y:S01]  /*3150*/  IMAD.HI.U32 R8, R0, R19, RZ ;  /* 0x0000001300087227 */ /* 0x000fe200078e00ff */
[----:B------:R-:W-:-:S03]  /*3160*/  @!P1 IADD3 R41, PT, PT, R41, -R4, RZ ;  /* 0x8000000429299210 */ /* 0x000fc60007ffe0ff */
[----:B------:R-:W-:-:S06]  /*3170*/  IMAD.MOV R8, RZ, RZ, -R8 ;  /* 0x000000ffff087224 */ /* 0x000fcc00078e0a08 */
[----:B------:R-:W-:Y:S02]  /*3180*/  @!P4 IMAD.IADD R14, R14, 0x1, -R4 ;  /* 0x000000010e0ec824 */ /* 0x000fe400078e0a04 */
[C---:B------:R-:W-:Y:S02]  /*3190*/  IMAD R19, R4.reuse, R8, R19 ;  /* 0x0000000804137224 */ /* 0x040fe400078e0213 */
[----:B------:R-:W-:Y:S01]  /*31a0*/  @!P0 IMAD.MOV R41, RZ, RZ, -R41 ;  /* 0x000000ffff298224 */ /* 0x000fe200078e0a29 */
[C---:B------:R-:W-:Y:S01]  /*31b0*/  ISETP.GT.U32.AND P0, PT, R4.reuse, R14, PT ;  /* 0x0000000e0400720c */ /* 0x040fe20003f04070 */
[----:B------:R-:W-:Y:S01]  /*31c0*/  @!P2 IMAD.MOV R10, RZ, RZ, -R10 ;  /* 0x000000ffff0aa224 */ /* 0x000fe200078e0a0a */
[----:B------:R-:W-:-:S11]  /*31d0*/  ISETP.GT.U32.AND P2, PT, R4, R19, PT ;  /* 0x000000130400720c */ /* 0x000fd60003f44070 */
[--C-:B------:R-:W-:Y:S02]  /*31e0*/  @!P0 IMAD.IADD R14, R14, 0x1, -R4.reuse ;  /* 0x000000010e0e8824 */ /* 0x100fe400078e0a04 */
[----:B------:R-:W-:Y:S01]  /*31f0*/  @!P2 IMAD.IADD R19, R19, 0x1, -R4 ;  /* 0x000000011313a824 */ /* 0x000fe200078e0a04 */
[----:B------:R-:W-:Y:S02]  /*3200*/  ISETP.GE.AND P3, PT, R24, RZ, PT ;  /* 0x000000ff1800720c */ /* 0x000fe40003f66270 */
[----:B------:R-:W-:Y:S02]  /*3210*/  ISETP.GE.AND P1, PT, R17, RZ, PT ;  /* 0x000000ff1100720c */ /* 0x000fe40003f26270 */
[----:B------:R-:W-:Y:S02]  /*3220*/  IABS R24, R17 ;  /* 0x0000001100187213 */ /* 0x000fe40000000000 */
[----:B------:R-:W4:Y:S04]  /*3230*/  LDL.LU R17, [R1+0xd4] ;  /* 0x0000d40001117983 */ /* 0x000f280000300800 */
[----:B------:R-:W4:Y:S01]  /*3240*/  LDL.LU R35, [R1+0xd8] ;  /* 0x0000d80001237983 */ /* 0x000f220000300800 */
[----:B--2---:R-:W-:-:S02]  /*3250*/  IABS R31, R58 ;  /* 0x0000003a001f7213 */ /* 0x004fc40000000000 */
[----:B---3--:R-:W-:-:S03]  /*3260*/  IABS R37, R48 ;  /* 0x0000003000257213 */ /* 0x008fc60000000000 */
[----:B------:R-:W-:-:S04]  /*3270*/  IMAD.HI.U32 R6, R0, R31, RZ ;  /* 0x0000001f00067227 */ /* 0x000fc800078e00ff */
[----:B------:R-:W-:-:S04]  /*3280*/  IMAD.HI.U32 R5, R0, R37, RZ ;  /* 0x0000002500057227 */ /* 0x000fc800078e00ff */
[----:B------:R-:W-:Y:S02]  /*3290*/  IMAD.MOV R6, RZ, RZ, -R6 ;  /* 0x000000ffff067224 */ /* 0x000fe400078e0a06 */
[----:B------:R-:W-:Y:S02]  /*32a0*/  IMAD.MOV R5, RZ, RZ, -R5 ;  /* 0x000000ffff057224 */ /* 0x000fe400078e0a05 */
[C---:B------:R-:W-:Y:S02]  /*32b0*/  IMAD R31, R4.reuse, R6, R31 ;  /* 0x00000006041f7224 */ /* 0x040fe400078e021f */
[----:B------:R-:W-:-:S03]  /*32c0*/  IMAD R37, R4, R5, R37 ;  /* 0x0000000504257224 */ /* 0x000fc600078e0225 */
[C---:B------:R-:W-:Y:S02]  /*32d0*/  ISETP.GT.U32.AND P0, PT, R4.reuse, R31, PT ;  /* 0x0000001f0400720c */ /* 0x040fe40003f04070 */
[----:B------:R-:W-:-:S11]  /*32e0*/  ISETP.GT.U32.AND P2, PT, R4, R37, PT ;  /* 0x000000250400720c */ /* 0x000fd60003f44070 */
[--C-:B------:R-:W-:Y:S01]  /*32f0*/  @!P0 IMAD.IADD R31, R31, 0x1, -R4.reuse ;  /* 0x000000011f1f8824 */ /* 0x100fe200078e0a04 */
[----:B----4-:R-:W-:Y:S01]  /*3300*/  IABS R28, R21 ;  /* 0x00000015001c7213 */ /* 0x010fe20000000000 */
[----:B------:R-:W-:-:S03]  /*3310*/  @!P2 IMAD.IADD R37, R37, 0x1, -R4 ;  /* 0x000000012525a824 */ /* 0x000fc600078e0a04 */
[----:B------:R-:W-:Y:S01]  /*3320*/  ISETP.GT.U32.AND P2, PT, R4, R31, PT ;  /* 0x0000001f0400720c */ /* 0x000fe20003f44070 */
[----:B------:R-:W-:-:S04]  /*3330*/  IMAD.HI.U32 R5, R0, R28, RZ ;  /* 0x0000001c00057227 */ /* 0x000fc800078e00ff */
[----:B------:R-:W-:-:S04]  /*3340*/  IMAD.MOV R5, RZ, RZ, -R5 ;  /* 0x000000ffff057224 */ /* 0x000fc800078e0a05 */
[----:B------:R-:W-:-:S04]  /*3350*/  IMAD R28, R4, R5, R28 ;  /* 0x00000005041c7224 */ /* 0x000fc800078e021c */
[----:B------:R-:W-:Y:S01]  /*3360*/  @!P2 IMAD.IADD R31, R31, 0x1, -R4 ;  /* 0x000000011f1fa824 */ /* 0x000fe200078e0a04 */
[----:B------:R-:W-:Y:S02]  /*3370*/  ISETP.GT.U32.AND P2, PT, R4, R28, PT ;  /* 0x0000001c0400720c */ /* 0x000fe40003f44070 */
[----:B------:R-:W-:-:S11]  /*3380*/  IABS R50, R26 ;  /* 0x0000001a00327213 */ /* 0x000fd60000000000 */
[----:B------:R-:W-:Y:S01]  /*3390*/  @!P2 IMAD.IADD R28, R28, 0x1, -R4 ;  /* 0x000000011c1ca824 */ /* 0x000fe200078e0a04 */
[----:B------:R-:W-:Y:S02]  /*33a0*/  ISETP.GE.AND P2, PT, R26, RZ, PT ;  /* 0x000000ff1a00720c */ /* 0x000fe40003f46270 */
[----:B------:R-:W2:Y:S01]  /*33b0*/  LDL.LU R26, [R1+0xdc] ;  /* 0x0000dc00011a7983 */ /* 0x000ea20000300800 */
[----:B------:R-:W-:Y:S01]  /*33c0*/  ISETP.GT.U32.AND P4, PT, R4, R9, PT ;  /* 0x000000090400720c */ /* 0x000fe20003f84070 */
[----:B------:R-:W-:-:S04]  /*33d0*/  IMAD.HI.U32 R7, R0, R24, RZ ;  /* 0x0000001800077227 */ /* 0x000fc800078e00ff */
[----:B------:R-:W-:-:S04]  /*33e0*/  IMAD.MOV R7, RZ, RZ, -R7 ;  /* 0x000000ffff077224 */ /* 0x000fc800078e0a07 */
[----:B------:R-:W-:-:S04]  /*33f0*/  IMAD R24, R4, R7, R24 ;  /* 0x0000000704187224 */ /* 0x000fc800078e0218 */
[----:B------:R-:W-:Y:S01]  /*3400*/  @!P4 IMAD.IADD R9, R9, 0x1, -R4 ;  /* 0x000000010909c824 */ /* 0x000fe200078e0a04 */
[----:B------:R-:W-:Y:S02]  /*3410*/  ISETP.GT.U32.AND P4, PT, R4, R24, PT ;  /* 0x000000180400720c */ /* 0x000fe40003f84070 */
[----:B------:R-:W-:-:S05]  /*3420*/  IABS R43, R54 ;  /* 0x00000036002b7213 */ /* 0x000fca0000000000 */
[----:B------:R-:W-:Y:S01]  /*3430*/  IMAD.HI.U32 R2, R0, R43, RZ ;  /* 0x0000002b00027227 */ /* 0x000fe200078e00ff */
[----:B------:R-:W-:-:S03]  /*3440*/  IABS R8, R20 ;  /* 0x0000001400087213 */ /* 0x000fc60000000000 */
[----:B------:R-:W-:Y:S02]  /*3450*/  IMAD.MOV R2, RZ, RZ, -R2 ;  /* 0x000000ffff027224 */ /* 0x000fe400078e0a02 */
[----:B------:R-:W-:Y:S02]  /*3460*/  @!P4 IMAD.IADD R24, R24, 0x1, -R4 ;  /* 0x000000011818c824 */ /* 0x000fe400078e0a04 */
[C---:B------:R-:W-:Y:S02]  /*3470*/  IMAD R43, R4.reuse, R2, R43 ;  /* 0x00000002042b7224 */ /* 0x040fe400078e022b */
[----:B------:R-:W-:Y:S01]  /*3480*/  @!P6 IMAD.MOV R9, RZ, RZ, -R9 ;  /* 0x000000ffff09e224 */ /* 0x000fe200078e0a09 */
[----:B------:R-:W-:Y:S01]  /*3490*/  ISETP.GT.U32.AND P6, PT, R4, R24, PT ;  /* 0x000000180400720c */ /* 0x000fe20003fc4070 */
[----:B------:R-:W-:Y:S01]  /*34a0*/  IMAD.HI.U32 R6, R0, R8, RZ ;  /* 0x0000000800067227 */ /* 0x000fe200078e00ff */
[C---:B------:R-:W-:Y:S02]  /*34b0*/  ISETP.GT.U32.AND P4, PT, R4.reuse, R43, PT ;  /* 0x0000002b0400720c */ /* 0x040fe40003f84070 */
[----:B------:R-:W-:Y:S01]  /*34c0*/  ISETP.GT.U32.AND P0, PT, R4, R19, PT ;  /* 0x000000130400720c */ /* 0x000fe20003f04070 */
[----:B------:R-:W-:-:S04]  /*34d0*/  IMAD.HI.U32 R2, R0, R50, RZ ;  /* 0x0000003200027227 */ /* 0x000fc800078e00ff */
[----:B------:R-:W-:Y:S01]  /*34e0*/  IMAD.MOV R6, RZ, RZ, -R6 ;  /* 0x000000ffff067224 */ /* 0x000fe200078e0a06 */
[----:B------:R-:W-:Y:S01]  /*34f0*/  IADD3 R2, PT, PT, -R2, RZ, RZ ;  /* 0x000000ff02027210 */ /* 0x000fe20007ffe1ff */
[----:B------:R-:W-:Y:S01]  /*3500*/  @!P3 IMAD.MOV R52, RZ, RZ, -R52 ;  /* 0x000000ffff34b224 */ /* 0x000fe200078e0a34 */
[----:B------:R-:W-:Y:S01]  /*3510*/  ISETP.GE.AND P3, PT, R16, RZ, PT ;  /* 0x000000ff1000720c */ /* 0x000fe20003f66270 */
[C---:B------:R-:W-:Y:S01]  /*3520*/  IMAD R8, R4.reuse, R6, R8 ;  /* 0x0000000604087224 */ /* 0x040fe200078e0208 */
[----:B------:R-:W-:Y:S01]  /*3530*/  IABS R55, R45 ;  /* 0x0000002d00377213 */ /* 0x000fe20000000000 */
[----:B------:R-:W-:Y:S02]  /*3540*/  IMAD R50, R4, R2, R50 ;  /* 0x0000000204327224 */ /* 0x000fe400078e0232 */
[--C-:B------:R-:W-:Y:S01]  /*3550*/  @!P6 IMAD.IADD R24, R24, 0x1, -R4.reuse ;  /* 0x000000011818e824 */ /* 0x100fe200078e0a04 */
[C---:B------:R-:W-:Y:S01]  /*3560*/  ISETP.GT.U32.AND P6, PT, R4.reuse, R8, PT ;  /* 0x000000080400720c */ /* 0x040fe20003fc4070 */
[----:B------:R-:W-:Y:S01]  /*3570*/  @!P4 IMAD.IADD R43, R43, 0x1, -R4 ;  /* 0x000000012b2bc824 */ /* 0x000fe200078e0a04 */
[----:B------:R-:W-:Y:S01]  /*3580*/  ISETP.GT.U32.AND P4, PT, R4, R37, PT ;  /* 0x000000250400720c */ /* 0x000fe20003f84070 */
[----:B------:R-:W-:Y:S01]  /*3590*/  IMAD.HI.U32 R2, R0, R55, RZ ;  /* 0x0000003700027227 */ /* 0x000fe200078e00ff */
[----:B------:R-:W-:-:S02]  /*35a0*/  @!P0 IADD3 R19, PT, PT, R19, -R4, RZ ;  /* 0x8000000413138210 */ /* 0x000fc40007ffe0ff */
[C---:B------:R-:W-:Y:S01]  /*35b0*/  ISETP.GT.U32.AND P0, PT, R4.reuse, R50, PT ;  /* 0x000000320400720c */ /* 0x040fe20003f04070 */
[----:B------:R-:W-:Y:S02]  /*35c0*/  IMAD.MOV R2, RZ, RZ, -R2 ;  /* 0x000000ffff027224 */ /* 0x000fe400078e0a02 */
[----:B------:R-:W-:Y:S01]  /*35d0*/  @!P3 IMAD.MOV R14, RZ, RZ, -R14 ;  /* 0x000000ffff0eb224 */ /* 0x000fe200078e0a0e */
[C---:B------:R-:W-:Y:S01]  /*35e0*/  ISETP.GT.U32.AND P3, PT, R4.reuse, R43, PT ;  /* 0x0000002b0400720c */ /* 0x040fe20003f64070 */
[----:B------:R-:W-:Y:S01]  /*35f0*/  IMAD R55, R4, R2, R55 ;  /* 0x0000000204377224 */ /* 0x000fe200078e0237 */
[----:B------:R-:W-:Y:S01]  /*3600*/  IABS R16, R33 ;  /* 0x0000002100107213 */ /* 0x000fe20000000000 */
[--C-:B------:R-:W-:Y:S01]  /*3610*/  @!P6 IMAD.IADD R8, R8, 0x1, -R4.reuse ;  /* 0x000000010808e824 */ /* 0x100fe200078e0a04 */
[----:B------:R-:W-:Y:S01]  /*3620*/  ISETP.GE.AND P6, PT, R54, RZ, PT ;  /* 0x000000ff3600720c */ /* 0x000fe20003fc6270 */
[----:B------:R-:W-:Y:S01]  /*3630*/  @!P4 IMAD.IADD R37, R37, 0x1, -R4 ;  /* 0x000000012525c824 */ /* 0x000fe200078e0a04 */
[----:B------:R-:W-:-:S02]  /*3640*/  ISETP.GT.U32.AND P4, PT, R4, R55, PT ;  /* 0x000000370400720c */ /* 0x000fc40003f84070 */
[----:B------:R-:W-:Y:S01]  /*3650*/  @!P1 IADD3 R24, PT, PT, -R24, RZ, RZ ;  /* 0x000000ff18189210 */ /* 0x000fe20007ffe1ff */
[----:B------:R-:W-:Y:S01]  /*3660*/  @!P0 IMAD.IADD R50, R50, 0x1, -R4 ;  /* 0x0000000132328824 */ /* 0x000fe200078e0a04 */
[----:B------:R-:W-:Y:S01]  /*3670*/  ISETP.GE.AND P0, PT, R48, RZ, PT ;  /* 0x000000ff3000720c */ /* 0x000fe20003f06270 */
[----:B------:R-:W-:Y:S01]  /*3680*/  IMAD.HI.U32 R2, R0, R16, RZ ;  /* 0x0000001000027227 */ /* 0x000fe200078e00ff */
[----:B------:R-:W-:-:S03]  /*3690*/  ISETP.GT.U32.AND P1, PT, R4, R8, PT ;  /* 0x000000080400720c */ /* 0x000fc60003f24070 */
[----:B------:R-:W-:Y:S02]  /*36a0*/  @!P3 IMAD.IADD R43, R43, 0x1, -R4 ;  /* 0x000000012b2bb824 */ /* 0x000fe400078e0a04 */
[----:B------:R-:W-:Y:S02]  /*36b0*/  IMAD.MOV R2, RZ, RZ, -R2 ;  /* 0x000000ffff027224 */ /* 0x000fe400078e0a02 */
[----:B------:R-:W-:Y:S01]  /*36c0*/  @!P6 IMAD.MOV R43, RZ, RZ, -R43 ;  /* 0x000000ffff2be224 */ /* 0x000fe200078e0a2b */
[----:B------:R-:W-:Y:S01]  /*36d0*/  ISETP.GE.AND P6, PT, R20, RZ, PT ;  /* 0x000000ff1400720c */ /* 0x000fe20003fc6270 */
[C---:B------:R-:W-:Y:S01]  /*36e0*/  IMAD R16, R4.reuse, R2, R16 ;  /* 0x0000000204107224 */ /* 0x040fe200078e0210 */
[----:B------:R-:W3:Y:S01]  /*36f0*/  LDL.LU R20, [R1+0xe0] ;  /* 0x0000e00001147983 */ /* 0x000ee20000300800 */
[--C-:B------:R-:W-:Y:S01]  /*3700*/  @!P4 IMAD.IADD R55, R55, 0x1, -R4.reuse ;  /* 0x000000013737c824 */ /* 0x100fe200078e0a04 */
[C---:B------:R-:W-:Y:S01]  /*3710*/  ISETP.GT.U32.AND P4, PT, R4.reuse, R50, PT ;  /* 0x000000320400720c */ /* 0x040fe20003f84070 */
[----:B------:R-:W-:Y:S01]  /*3720*/  @!P0 IMAD.MOV R37, RZ, RZ, -R37 ;  /* 0x000000ffff258224 */ /* 0x000fe200078e0a25 */
[----:B------:R-:W-:Y:S01]  /*3730*/  ISETP.GT.U32.AND P0, PT, R4, R16, PT ;  /* 0x000000100400720c */ /* 0x000fe20003f04070 */
[----:B------:R-:W-:Y:S01]  /*3740*/  @!P1 IMAD.IADD R8, R8, 0x1, -R4 ;  /* 0x0000000108089824 */ /* 0x000fe200078e0a04 */
[----:B------:R-:W-:-:S02]  /*3750*/  ISETP.GE.AND P1, PT, R21, RZ, PT ;  /* 0x000000ff1500720c */ /* 0x000fc40003f26270 */
[----:B------:R-:W4:Y:S01]  /*3760*/  LDL.LU R21, [R1+0xe4] ;  /* 0x0000e40001157983 */ /* 0x000f220000300800 */
[----:B------:R-:W-:Y:S01]  /*3770*/  @!P5 IMAD.MOV R19, RZ, RZ, -R19 ;  /* 0x000000ffff13d224 */ /* 0x000fe200078e0a13 */
[----:B------:R-:W-:-:S05]  /*3780*/  ISETP.GT.U32.AND P5, PT, R4, R28, PT ;  /* 0x0000001c0400720c */ /* 0x000fca0003fa4070 */
[--C-:B------:R-:W-:Y:S02]  /*3790*/  @!P4 IMAD.IADD R50, R50, 0x1, -R4.reuse ;  /* 0x000000013232c824 */ /* 0x100fe400078e0a04 */
[----:B------:R-:W-:Y:S01]  /*37a0*/  @!P0 IMAD.IADD R16, R16, 0x1, -R4 ;  /* 0x0000000110108824 */ /* 0x000fe200078e0a04 */
[----:B------:R-:W-:-:S05]  /*37b0*/  IABS R27, R17 ;  /* 0x00000011001b7213 */ /* 0x000fca0000000000 */
[----:B------:R-:W-:-:S04]  /*37c0*/  IMAD.HI.U32 R5, R0, R27, RZ ;  /* 0x0000001b00057227 */ /* 0x000fc800078e00ff */
[----:B------:R-:W-:-:S04]  /*37d0*/  IMAD.MOV R5, RZ, RZ, -R5 ;  /* 0x000000ffff057224 */ /* 0x000fc800078e0a05 */
[C---:B------:R-:W-:Y:S01]  /*37e0*/  IMAD R27, R4.reuse, R5, R27 ;  /* 0x00000005041b7224 */ /* 0x040fe200078e021b */
[----:B------:R-:W-:Y:S02]  /*37f0*/  ISETP.GE.AND P0, PT, R17, RZ, PT ;  /* 0x000000ff1100720c */ /* 0x000fe40003f06270 */
[----:B------:R-:W4:Y:S02]  /*3800*/  LDL.LU R17, [R1+0xe8] ;  /* 0x0000e80001117983 */ /* 0x000f240000300800 */
[----:B------:R-:W-:Y:S01]  /*3810*/  ISETP.GT.U32.AND P4, PT, R4, R27, PT ;  /* 0x0000001b0400720c */ /* 0x000fe20003f84070 */
[----:B------:R-:W-:Y:S01]  /*3820*/  @!P5 IMAD.IADD R28, R28, 0x1, -R4 ;  /* 0x000000011c1cd824 */ /* 0x000fe200078e0a04 */
[----:B------:R-:W-:-:S03]  /*3830*/  IABS R54, R35 ;  /* 0x0000002300367213 */ /* 0x000fc60000000000 */
[----:B------:R-:W-:-:S08]  /*3840*/  @!P1 IMAD.MOV R28, RZ, RZ, -R28 ;  /* 0x000000ffff1c9224 */ /* 0x000fd000078e0a1c */
[----:B------:R-:W-:Y:S01]  /*3850*/  @!P4 IMAD.IADD R27, R27, 0x1, -R4 ;  /* 0x000000011b1bc824 */ /* 0x000fe200078e0a04 */
[----:B------:R-:W-:Y:S02]  /*3860*/  ISETP.GE.AND P4, PT, R35, RZ, PT ;  /* 0x000000ff2300720c */ /* 0x000fe40003f86270 */
[----:B--2---:R-:W-:Y:S02]  /*3870*/  ISETP.GE.AND P1, PT, R26, RZ, PT ;  /* 0x000000ff1a00720c */ /* 0x004fe40003f26270 */
[----:B------:R-:W-:Y:S02]  /*3880*/  IABS R35, R26 ;  /* 0x0000001a00237213 */ /* 0x000fe40000000000 */
[----:B------:R-:W2:Y:S04]  /*3890*/  LDL.LU R26, [R1+0xec] ;  /* 0x0000ec00011a7983 */ /* 0x000ea80000300800 */
[----:B0-----:R-:W2:Y:S04]  /*38a0*/  LDL.LU R46, [R1+0xf0] ;  /* 0x0000f000012e7983 */ /* 0x001ea80000300800 */
[----:B------:R-:W2:Y:S04]  /*38b0*/  LDL.LU R42, [R1+0xf4] ;  /* 0x0000f400012a7983 */ /* 0x000ea80000300800 */
[----:B------:R-:W2:Y:S04]  /*38c0*/  LDL.LU R40, [R1+0xf8] ;  /* 0x0000f80001287983 */ /* 0x000ea80000300800 */
[----:B------:R-:W2:Y:S04]  /*38d0*/  LDL.LU R36, [R1+0xfc] ;  /* 0x0000fc0001247983 */ /* 0x000ea80000300800 */
[----:B------:R-:W2:Y:S04]  /*38e0*/  LDL.LU R30, [R1+0x100] ;  /* 0x00010000011e7983 */ /* 0x000ea80000300800 */
[----:B------:R-:W2:Y:S04]  /*38f0*/  LDL.LU R61, [R1+0x104] ;  /* 0x00010400013d7983 */ /* 0x000ea80000300800 */
[----:B------:R-:W2:Y:S04]  /*3900*/  LDL.LU R3, [R1+0x108] ;  /* 0x0001080001037983 */ /* 0x000ea80000300800 */
[----:B------:R-:W2:Y:S04]  /*3910*/  LDL.LU R59, [R1+0x10c] ;  /* 0x00010c00013b7983 */ /* 0x000ea80000300800 */
[----:B------:R-:W2:Y:S04]  /*3920*/  LDL.LU R60, [R1+0x110] ;  /* 0x00011000013c7983 */ /* 0x000ea80000300800 */
[----:B------:R-:W2:Y:S01]  /*3930*/  LDL R34, [R1+0x380] ;  /* 0x0003800001227983 */ /* 0x000ea20000100800 */
[----:B------:R-:W-:Y:S01]  /*3940*/  ISETP.GE.AND P3, PT, R58, RZ, PT ;  /* 0x000000ff3a00720c */ /* 0x000fe20003f66270 */
[----:B------:R-:W-:Y:S01]  /*3950*/  IMAD.HI.U32 R2, R0, R54, RZ ;  /* 0x0000003600027227 */ /* 0x000fe200078e00ff */
[----:B------:R-:W-:-:S11]  /*3960*/  ISETP.GE.AND P5, PT, R45, RZ, PT ;  /* 0x000000ff2d00720c */ /* 0x000fd60003fa6270 */
[----:B------:R-:W-:Y:S01]  /*3970*/  @!P3 IMAD.MOV R31, RZ, RZ, -R31 ;  /* 0x000000ffff1fb224 */ /* 0x000fe200078e0a1f */
[----:B------:R-:W-:Y:S01]  /*3980*/  ISETP.GT.U32.AND P3, PT, R4, R55, PT ;  /* 0x000000370400720c */ /* 0x000fe20003f64070 */
[----:B------:R-:W-:-:S04]  /*3990*/  IMAD.MOV R2, RZ, RZ, -R2 ;  /* 0x000000ffff027224 */ /* 0x000fc800078e0a02 */
[----:B------:R-:W-:-:S08]  /*39a0*/  IMAD R54, R4, R2, R54 ;  /* 0x0000000204367224 */ /* 0x000fd000078e0236 */
[----:B------:R-:W-:-:S04]  /*39b0*/  @!P3 IMAD.IADD R55, R55, 0x1, -R4 ;  /* 0x000000013737b824 */ /* 0x000fc800078e0a04 */
[----:B------:R-:W-:Y:S01]  /*39c0*/  @!P5 IMAD.MOV R55, RZ, RZ, -R55 ;  /* 0x000000ffff37d224 */ /* 0x000fe200078e0a37 */
[----:B------:R-:W-:Y:S02]  /*39d0*/  ISETP.GT.U32.AND P5, PT, R4, R54, PT ;  /* 0x000000360400720c */ /* 0x000fe40003fa4070 */
[----:B------:R-:W-:Y:S02]  /*39e0*/  @!P6 IADD3 R8, PT, PT, -R8, RZ, RZ ;  /* 0x000000ff0808e210 */ /* 0x000fe40007ffe1ff */
[----:B---3--:R-:W-:Y:S02]  /*39f0*/  IABS R48, R20 ;  /* 0x0000001400307213 */ /* 0x008fe40000000000 */
[----:B------:R-:W-:-:S07]  /*3a00*/  ISETP.GT.U32.AND P6, PT, R4, R27, PT ;  /* 0x0000001b0400720c */ /* 0x000fce0003fc4070 */
[----:B------:R-:W-:Y:S01]  /*3a10*/  @!P5 IMAD.IADD R54, R54, 0x1, -R4 ;  /* 0x000000013636d824 */ /* 0x000fe200078e0a04 */
[----:B----4-:R-:W-:Y:S01]  /*3a20*/  IABS R11, R21 ;  /* 0x00000015000b7213 */ /* 0x010fe20000000000 */
[----:B------:R-:W-:-:S03]  /*3a30*/  IMAD.HI.U32 R6, R0, R48, RZ ;  /* 0x0000003000067227 */ /* 0x000fc600078e00ff */
[C---:B------:R-:W-:Y:S01]  /*3a40*/  ISETP.GT.U32.AND P5, PT, R4.reuse, R54, PT ;  /* 0x000000360400720c */ /* 0x040fe20003fa4070 */
[----:B------:R-:W-:Y:S01]  /*3a50*/  @!P2 IMAD.MOV R50, RZ, RZ, -R50 ;  /* 0x000000ffff32a224 */ /* 0x000fe200078e0a32 */
[----:B------:R-:W-:Y:S01]  /*3a60*/  ISETP.GT.U32.AND P2, PT, R4, R16, PT ;  /* 0x000000100400720c */ /* 0x000fe20003f44070 */
[----:B------:R-:W-:Y:S02]  /*3a70*/  IMAD.MOV R6, RZ, RZ, -R6 ;  /* 0x000000ffff067224 */ /* 0x000fe400078e0a06 */
[----:B------:R-:W-:Y:S01]  /*3a80*/  IMAD.HI.U32 R5, R0, R11, RZ ;  /* 0x0000000b00057227 */ /* 0x000fe200078e00ff */
[----:B------:R-:W-:-:S03]  /*3a90*/  ISETP.GE.AND P3, PT, R33, RZ, PT ;  /* 0x000000ff2100720c */ /* 0x000fc60003f66270 */
[----:B------:R-:W-:-:S04]  /*3aa0*/  IMAD.HI.U32 R2, R0, R35, RZ ;  /* 0x0000002300027227 */ /* 0x000fc800078e00ff */
[----:B------:R-:W-:Y:S02]  /*3ab0*/  IMAD R48, R4, R6, R48 ;  /* 0x0000000604307224 */ /* 0x000fe400078e0230 */
[----:B------:R-:W-:Y:S01]  /*3ac0*/  IMAD.MOV R5, RZ, RZ, -R5 ;  /* 0x000000ffff057224 */ /* 0x000fe200078e0a05 */
[----:B------:R-:W-:Y:S01]  /*3ad0*/  @!P5 IADD3 R54, PT, PT, R54, -R4, RZ ;  /* 0x800000043636d210 */ /* 0x000fe20007ffe0ff */
[----:B------:R-:W-:Y:S01]  /*3ae0*/  @!P6 IMAD.IADD R27, R27, 0x1, -R4 ;  /* 0x000000011b1be824 */ /* 0x000fe200078e0a04 */
[----:B------:R-:W-:Y:S01]  /*3af0*/  ISETP.GE.AND P6, PT, R21, RZ, PT ;  /* 0x000000ff1500720c */ /* 0x000fe20003fc6270 */
[----:B------:R-:W-:Y:S01]  /*3b00*/  IMAD.MOV R2, RZ, RZ, -R2 ;  /* 0x000000ffff027224 */ /* 0x000fe200078e0a02 */
[C---:B------:R-:W-:Y:S01]  /*3b10*/  ISETP.GT.U32.AND P5, PT, R4.reuse, R48, PT ;  /* 0x000000300400720c */ /* 0x040fe20003fa4070 */
[----:B------:R-:W-:Y:S02]  /*3b20*/  IMAD R11, R4, R5, R11 ;  /* 0x00000005040b7224 */ /* 0x000fe400078e020b */
[----:B------:R-:W-:-:S02]  /*3b30*/  @!P2 IMAD.IADD R16, R16, 0x1, -R4 ;  /* 0x000000011010a824 */ /* 0x000fc400078e0a04 */
[C---:B------:R-:W-:Y:S02]  /*3b40*/  IMAD R35, R4.reuse, R2, R35 ;  /* 0x0000000204237224 */ /* 0x040fe400078e0223 */
[----:B------:R-:W-:Y:S01]  /*3b50*/  @!P4 IMAD.MOV R54, RZ, RZ, -R54 ;  /* 0x000000ffff36c224 */ /* 0x000fe200078e0a36 */
[C---:B------:R-:W-:Y:S01]  /*3b60*/  ISETP.GT.U32.AND P4, PT, R4.reuse, R11, PT ;  /* 0x0000000b0400720c */ /* 0x040fe20003f84070 */
[----:B------:R-:W-:Y:S01]  /*3b70*/  @!P3 IMAD.MOV R16, RZ, RZ, -R16 ;  /* 0x000000ffff10b224 */ /* 0x000fe200078e0a10 */
[----:B------:R-:W-:Y:S02]  /*3b80*/  ISETP.GT.U32.AND P3, PT, R4, R35, PT ;  /* 0x000000230400720c */ /* 0x000fe40003f64070 */
[----:B------:R-:W-:-:S05]  /*3b90*/  IABS R21, R17 ;  /* 0x0000001100157213 */ /* 0x000fca0000000000 */
[----:B------:R-:W-:-:S04]  /*3ba0*/  IMAD.HI.U32 R2, R0, R21, RZ ;  /* 0x0000001500027227 */ /* 0x000fc800078e00ff */
[----:B------:R-:W-:Y:S02]  /*3bb0*/  IMAD.MOV R2, RZ, RZ, -R2 ;  /* 0x000000ffff027224 */ /* 0x000fe400078e0a02 */
[--C-:B------:R-:W-:Y:S02]  /*3bc0*/  @!P5 IMAD.IADD R48, R48, 0x1, -R4.reuse ;  /* 0x000000013030d824 */ /* 0x100fe400078e0a04 */
[C---:B------:R-:W-:Y:S02]  /*3bd0*/  IMAD R21, R4.reuse, R2, R21 ;  /* 0x0000000204157224 */ /* 0x040fe400078e0215 */
[--C-:B------:R-:W-:Y:S01]  /*3be0*/  @!P4 IMAD.IADD R11, R11, 0x1, -R4.reuse ;  /* 0x000000010b0bc824 */ /* 0x100fe200078e0a04 */
[----:B------:R-:W-:Y:S01]  /*3bf0*/  ISETP.GT.U32.AND P5, PT, R4, R48, PT ;  /* 0x000000300400720c */ /* 0x000fe20003fa4070 */
[----:B------:R-:W-:-:S03]  /*3c00*/  @!P3 IMAD.IADD R35, R35, 0x1, -R4 ;  /* 0x000000012323b824 */ /* 0x000fc600078e0a04 */
[C---:B------:R-:W-:Y:S02]  /*3c10*/  ISETP.GT.U32.AND P4, PT, R4.reuse, R11, PT ;  /* 0x0000000b0400720c */ /* 0x040fe40003f84070 */
[----:B------:R-:W-:-:S07]  /*3c20*/  ISETP.GT.U32.AND P3, PT, R4, R35, PT ;  /* 0x000000230400720c */ /* 0x000fce0003f64070 */
[----:B------:R-:W-:-:S04]  /*3c30*/  @!P5 IMAD.IADD R48, R48, 0x1, -R4 ;  /* 0x000000013030d824 */ /* 0x000fc800078e0a04 */
[----:B------:R-:W-:Y:S02]  /*3c40*/  @!P4 IADD3 R11, PT, PT, R11, -R4, RZ ;  /* 0x800000040b0bc210 */ /* 0x000fe40007ffe0ff */
[----:B------:R-:W-:Y:S01]  /*3c50*/  @!P3 IMAD.IADD R35, R35, 0x1, -R4 ;  /* 0x000000012323b824 */ /* 0x000fe200078e0a04 */
[----:B------:R-:W-:Y:S02]  /*3c60*/  ISETP.GT.U32.AND P3, PT, R4, R21, PT ;  /* 0x000000150400720c */ /* 0x000fe40003f64070 */
[----:B------:R-:W-:Y:S01]  /*3c70*/  ISETP.GE.AND P2, PT, R20, RZ, PT ;  /* 0x000000ff1400720c */ /* 0x000fe20003f46270 */
[----:B------:R-:W-:Y:S01]  /*3c80*/  @!P0 IMAD.MOV R27, RZ, RZ, -R27 ;  /* 0x000000ffff1b8224 */ /* 0x000fe200078e0a1b */
[----:B------:R-:W-:Y:S01]  /*3c90*/  ISETP.GE.AND P0, PT, R17, RZ, PT ;  /* 0x000000ff1100720c */ /* 0x000fe20003f06270 */
[----:B------:R-:W-:-:S08]  /*3ca0*/  @!P1 IMAD.MOV R35, RZ, RZ, -R35 ;  /* 0x000000ffff239224 */ /* 0x000fd000078e0a23 */
[----:B------:R-:W-:Y:S02]  /*3cb0*/  @!P3 IMAD.IADD R21, R21, 0x1, -R4 ;  /* 0x000000011515b824 */ /* 0x000fe400078e0a04 */
[----:B------:R-:W-:Y:S01]  /*3cc0*/  @!P2 IMAD.MOV R48, RZ, RZ, -R48 ;  /* 0x000000ffff30a224 */ /* 0x000fe200078e0a30 */
[----:B--2---:R-:W-:Y:S02]  /*3cd0*/  IABS R2, R26 ;  /* 0x0000001a00027213 */ /* 0x004fe40000000000 */
[----:B------:R-:W-:-:S03]  /*3ce0*/  IABS R45, R46 ;  /* 0x0000002e002d7213 */ /* 0x000fc60000000000 */
[----:B------:R-:W-:-:S04]  /*3cf0*/  IMAD.HI.U32 R33, R0, R2, RZ ;  /* 0x0000000200217227 */ /* 0x000fc800078e00ff */
[----:B------:R-:W-:-:S04]  /*3d00*/  IMAD.HI.U32 R5, R0, R45, RZ ;  /* 0x0000002d00057227 */ /* 0x000fc800078e00ff */
[----:B------:R-:W-:Y:S02]  /*3d10*/  IMAD.MOV R33, RZ, RZ, -R33 ;  /* 0x000000ffff217224 */ /* 0x000fe400078e0a21 */
[----:B------:R-:W-:Y:S02]  /*3d20*/  IMAD.MOV R5, RZ, RZ, -R5 ;  /* 0x000000ffff057224 */ /* 0x000fe400078e0a05 */
[C---:B------:R-:W-:Y:S02]  /*3d30*/  IMAD R33, R4.reuse, R33, R2 ;  /* 0x0000002104217224 */ /* 0x040fe400078e0202 */
[----:B------:R-:W-:-:S03]  /*3d40*/  IMAD R45, R4, R5, R45 ;  /* 0x00000005042d7224 */ /* 0x000fc600078e022d */
[C---:B------:R-:W-:Y:S02]  /*3d50*/  ISETP.GT.U32.AND P5, PT, R4.reuse, R33, PT ;  /* 0x000000210400720c */ /* 0x040fe40003fa4070 */
[----:B------:R-:W-:Y:S02]  /*3d60*/  ISETP.GT.U32.AND P4, PT, R4, R45, PT ;  /* 0x0000002d0400720c */ /* 0x000fe40003f84070 */
[----:B------:R-:W-:Y:S02]  /*3d70*/  IABS R13, R42 ;  /* 0x0000002a000d7213 */ /* 0x000fe40000000000 */
[----:B------:R-:W-:-:S07]  /*3d80*/  IABS R20, R40 ;  /* 0x0000002800147213 */ /* 0x000fce0000000000 */
[--C-:B------:R-:W-:Y:S02]  /*3d90*/  @!P5 IMAD.IADD R33, R33, 0x1, -R4.reuse ;  /* 0x000000012121d824 */ /* 0x100fe400078e0a04 */
[----:B------:R-:W-:Y:S02]  /*3da0*/  @!P4 IMAD.IADD R45, R45, 0x1, -R4 ;  /* 0x000000012d2dc824 */ /* 0x000fe400078e0a04 */
[----:B------:R-:W-:Y:S01]  /*3db0*/  IMAD.HI.U32 R2, R0, R13, RZ ;  /* 0x0000000d00027227 */ /* 0x000fe200078e00ff */
[----:B------:R-:W-:-:S03]  /*3dc0*/  ISETP.GT.U32.AND P4, PT, R4, R33, PT ;  /* 0x000000210400720c */ /* 0x000fc60003f84070 */
[----:B------:R-:W-:Y:S01]  /*3dd0*/  IMAD.HI.U32 R5, R0, R20, RZ ;  /* 0x0000001400057227 */ /* 0x000fe200078e00ff */
[----:B------:R-:W-:Y:S02]  /*3de0*/  ISETP.GE.AND P3, PT, R26, RZ, PT ;  /* 0x000000ff1a00720c */ /* 0x000fe40003f66270 */
[----:B------:R-:W-:Y:S01]  /*3df0*/  IABS R26, R30 ;  /* 0x0000001e001a7213 */ /* 0x000fe20000000000 */
[----:B------:R-:W-:Y:S01]  /*3e00*/  IMAD.MOV R2, RZ, RZ, -R2 ;  /* 0x000000ffff027224 */ /* 0x000fe200078e0a02 */
[----:B------:R-:W-:Y:S01]  /*3e10*/  IABS R17, R36 ;  /* 0x0000002400117213 */ /* 0x000fe20000000000 */
[----:B------:R-:W-:Y:S01]  /*3e20*/  IMAD.MOV R5, RZ, RZ, -R5 ;  /* 0x000000ffff057224 */ /* 0x000fe200078e0a05 */
[----:B------:R-:W-:Y:S01]  /*3e30*/  IABS R58, R61 ;  /* 0x0000003d003a7213 */ /* 0x000fe20000000000 */
[C---:B------:R-:W-:Y:S01]  /*3e40*/  IMAD R13, R4.reuse, R2, R13 ;  /* 0x00000002040d7224 */ /* 0x040fe200078e020d */
[C---:B------:R-:W-:Y:S01]  /*3e50*/  ISETP.GT.U32.AND P1, PT, R4.reuse, R45, PT ;  /* 0x0000002d0400720c */ /* 0x040fe20003f24070 */
[----:B------:R-:W-:-:S02]  /*3e60*/  IMAD R20, R4, R5, R20 ;  /* 0x0000000504147224 */ /* 0x000fc400078e0214 */
[----:B------:R-:W-:-:S04]  /*3e70*/  IMAD.HI.U32 R2, R0, R26, RZ ;  /* 0x0000001a00027227 */ /* 0x000fc800078e00ff */
[----:B------:R-:W-:-:S04]  /*3e80*/  IMAD.HI.U32 R6, R0, R17, RZ ;  /* 0x0000001100067227 */ /* 0x000fc800078e00ff */
[----:B------:R-:W-:Y:S01]  /*3e90*/  @!P4 IMAD.IADD R33, R33, 0x1, -R4 ;  /* 0x000000012121c824 */ /* 0x000fe200078e0a04 */
[----:B------:R-:W-:Y:S01]  /*3ea0*/  ISETP.GT.U32.AND P4, PT, R4, R20, PT ;  /* 0x000000140400720c */ /* 0x000fe20003f84070 */
[----:B------:R-:W-:Y:S02]  /*3eb0*/  IMAD.MOV R2, RZ, RZ, -R2 ;  /* 0x000000ffff027224 */ /* 0x000fe400078e0a02 */
[----:B------:R-:W-:Y:S02]  /*3ec0*/  IMAD.MOV R6, RZ, RZ, -R6 ;  /* 0x000000ffff067224 */ /* 0x000fe400078e0a06 */
[----:B------:R-:W-:-:S04]  /*3ed0*/  IMAD.HI.U32 R5, R0, R58, RZ ;  /* 0x0000003a00057227 */ /* 0x000fc800078e00ff */
[C---:B------:R-:W-:Y:S02]  /*3ee0*/  IMAD R26, R4.reuse, R2, R26 ;  /* 0x00000002041a7224 */ /* 0x040fe400078e021a */
[C---:B------:R-:W-:Y:S02]  /*3ef0*/  IMAD R17, R4.reuse, R6, R17 ;  /* 0x0000000604117224 */ /* 0x040fe400078e0211 */
[----:B------:R-:W-:Y:S02]  /*3f00*/  IMAD.MOV R2, RZ, RZ, -R5 ;  /* 0x000000ffff027224 */ /* 0x000fe400078e0a05 */
[----:B------:R-:W-:Y:S01]  /*3f10*/  @!P1 IMAD.IADD R45, R45, 0x1, -R4 ;  /* 0x000000012d2d9824 */ /* 0x000fe200078e0a04 */
[C---:B------:R-:W-:Y:S01]  /*3f20*/  ISETP.GT.U32.AND P1, PT, R4.reuse, R17, PT ;  /* 0x000000110400720c */ /* 0x040fe20003f24070 */
[----:B------:R-:W-:Y:S01]  /*3f30*/  IMAD R58, R4, R2, R58 ;  /* 0x00000002043a7224 */ /* 0x000fe200078e023a */
[----:B------:R-:W-:Y:S01]  /*3f40*/  IABS R57, R59 ;  /* 0x0000003b00397213 */ /* 0x000fe20000000000 */
[----:B------:R-:W-:Y:S01]  /*3f50*/  @!P4 IMAD.IADD R20, R20, 0x1, -R4 ;  /* 0x000000011414c824 */ /* 0x000fe200078e0a04 */
[----:B------:R-:W-:-:S02]  /*3f60*/  ISETP.GT.U32.AND P5, PT, R4, R21, PT ;  /* 0x000000150400720c */ /* 0x000fc40003fa4070 */
[----:B------:R-:W-:Y:S01]  /*3f70*/  ISETP.GT.U32.AND P4, PT, R4, R58, PT ;  /* 0x0000003a0400720c */ /* 0x000fe20003f84070 */
[----:B------:R-:W-:Y:S01]  /*3f80*/  IMAD.HI.U32 R6, R0, R57, RZ ;  /* 0x0000003900067227 */ /* 0x000fe200078e00ff */
[----:B------:R-:W-:Y:S02]  /*3f90*/  IABS R56, R3 ;  /* 0x0000000300387213 */ /* 0x000fe40000000000 */
[----:B------:R-:W-:Y:S02]  /*3fa0*/  IABS R5, R60 ;  /* 0x0000003c00057213 */ /* 0x000fe40000000000 */
[----:B------:R-:W-:Y:S01]  /*3fb0*/  IADD3 R6, PT, PT, -R6, RZ, RZ ;  /* 0x000000ff06067210 */ /* 0x000fe20007ffe1ff */
[----:B------:R-:W-:-:S04]  /*3fc0*/  IMAD.HI.U32 R2, R0, R56, RZ ;  /* 0x0000003800027227 */ /* 0x000fc800078e00ff */
[----:B------:R-:W-:Y:S01]  /*3fd0*/  @!P1 IMAD.IADD R17, R17, 0x1, -R4 ;  /* 0x0000000111119824 */ /* 0x000fe200078e0a04 */
[----:B------:R-:W-:Y:S01]  /*3fe0*/  IABS R7, R34 ;  /* 0x0000002200077213 */ /* 0x000fe20000000000 */
[----:B------:R-:W-:Y:S02]  /*3ff0*/  IMAD.MOV R2, RZ, RZ, -R2 ;  /* 0x000000ffff027224 */ /* 0x000fe400078e0a02 */
[--C-:B------:R-:W-:Y:S01]  /*4000*/  @!P4 IMAD.IADD R58, R58, 0x1, -R4.reuse ;  /* 0x000000013a3ac824 */ /* 0x100fe200078e0a04 */
[C---:B------:R-:W-:Y:S01]  /*4010*/  ISETP.GT.U32.AND P4, PT, R4.reuse, R17, PT ;  /* 0x000000110400720c */ /* 0x040fe20003f84070 */
[C---:B------:R-:W-:Y:S02]  /*4020*/  IMAD R57, R4.reuse, R6, R57 ;  /* 0x0000000604397224 */ /* 0x040fe400078e0239 */
[----:B------:R-:W-:Y:S01]  /*4030*/  @!P5 IMAD.IADD R21, R21, 0x1, -R4 ;  /* 0x000000011515d824 */ /* 0x000fe200078e0a04 */
[----:B------:R-:W-:Y:S01]  /*4040*/  ISETP.GT.U32.AND P5, PT, R4, R13, PT ;  /* 0x0000000d0400720c */ /* 0x000fe20003fa4070 */
[----:B------:R-:W-:-:S04]  /*4050*/  IMAD.HI.U32 R6, R0, R5, RZ ;  /* 0x0000000500067227 */ /* 0x000fc800078e00ff */
[----:B------:R-:W-:Y:S02]  /*4060*/  IMAD R56, R4, R2, R56 ;  /* 0x0000000204387224 */ /* 0x000fe400078e0238 */
[----:B------:R-:W-:Y:S02]  /*4070*/  IMAD.MOV.U32 R2, RZ, RZ, R7 ;  /* 0x000000ffff027224 */ /* 0x000fe400078e0007 */
[----:B------:R-:W-:Y:S02]  /*4080*/  IMAD.MOV R6, RZ, RZ, -R6 ;  /* 0x000000ffff067224 */ /* 0x000fe400078e0a06 */
[----:B------:R-:W-:-:S04]  /*4090*/  IMAD.HI.U32 R7, R0, R2, RZ ;  /* 0x0000000200077227 */ /* 0x000fc800078e00ff */
[C---:B------:R-:W-:Y:S02]  /*40a0*/  IMAD R0, R4.reuse, R6, R5 ;  /* 0x0000000604007224 */ /* 0x040fe400078e0205 */
[--C-:B------:R-:W-:Y:S02]  /*40b0*/  @!P4 IMAD.IADD R17, R17, 0x1, -R4.reuse ;  /* 0x000000011111c824 */ /* 0x100fe400078e0a04 */
[----:B------:R-:W-:Y:S01]  /*40c0*/  @!P5 IMAD.IADD R13, R13, 0x1, -R4 ;  /* 0x000000010d0dd824 */ /* 0x000fe200078e0a04 */
[C---:B------:R-:W-:Y:S02]  /*40d0*/  ISETP.GT.U32.AND P4, PT, R4.reuse, R0, PT ;  /* 0x000000000400720c */ /* 0x040fe40003f84070 */
[C---:B------:R-:W-:Y:S02]  /*40e0*/  ISETP.GT.U32.AND P5, PT, R4.reuse, R26, PT ;  /* 0x0000001a0400720c */ /* 0x040fe40003fa4070 */
[----:B------:R-:W-:-:S09]  /*40f0*/  ISETP.GT.U32.AND P2, PT, R4, R13, PT ;  /* 0x0000000d0400720c */ /* 0x000fd20003f44070 */
[--C-:B------:R-:W-:Y:S01]  /*4100*/  @!P4 IMAD.IADD R0, R0, 0x1, -R4.reuse ;  /* 0x000000010000c824 */ /* 0x100fe200078e0a04 */
[----:B------:R-:W-:Y:S01]  /*4110*/  ISETP.GE.AND P4, PT, R61, RZ, PT ;  /* 0x000000ff3d00720c */ /* 0x000fe20003f86270 */
[----:B------:R-:W-:Y:S01]  /*4120*/  @!P5 IMAD.IADD R26, R26, 0x1, -R4 ;  /* 0x000000011a1ad824 */ /* 0x000fe200078e0a04 */
[----:B------:R-:W0:Y:S01]  /*4130*/  S2R R61, SR_TID.X ;  /* 0x00000000003d7919 */ /* 0x000e220000002100 */
[C---:B------:R-:W-:Y:S02]  /*4140*/  ISETP.GT.U32.AND P5, PT, R4.reuse, R56, PT ;  /* 0x000000380400720c */ /* 0x040fe40003fa4070 */
[----:B------:R-:W-:Y:S02]  /*4150*/  @!P2 IADD3 R13, PT, PT, R13, -R4, RZ ;  /* 0x800000040d0da210 */ /* 0x000fe40007ffe0ff */
[----:B------:R-:W-:Y:S01]  /*4160*/  ISETP.GT.U32.AND P2, PT, R4, R57, PT ;  /* 0x000000390400720c */ /* 0x000fe20003f44070 */
[----:B------:R-:W-:Y:S01]  /*4170*/  @!P6 IMAD.MOV R11, RZ, RZ, -R11 ;  /* 0x000000ffff0be224 */ /* 0x000fe200078e0a0b */
[----:B------:R-:W-:-:S02]  /*4180*/  ISETP.GE.AND P1, PT, R46, RZ, PT ;  /* 0x000000ff2e00720c */ /* 0x000fc40003f26270 */
[----:B------:R-:W-:Y:S01]  /*4190*/  ISETP.GT.U32.AND P6, PT, R4, R20, PT ;  /* 0x000000140400720c */ /* 0x000fe20003fc4070 */
[----:B------:R-:W-:Y:S01]  /*41a0*/  IMAD.MOV R5, RZ, RZ, -R7 ;  /* 0x000000ffff057224 */ /* 0x000fe200078e0a07 */
[----:B------:R-:W2:Y:S03]  /*41b0*/  LDL.LU R46, [R1+0xcc4] ;  /* 0x000cc400012e7983 */ /* 0x000ea60000300800 */
[----:B------:R-:W-:-:S05]  /*41c0*/  @!P5 IMAD.IADD R56, R56, 0x1, -R4 ;  /* 0x000000013838d824 */ /* 0x000fca00078e0a04 */
[----:B------:R-:W-:Y:S01]  /*41d0*/  ISETP.GT.U32.AND P5, PT, R4, R56, PT ;  /* 0x000000380400720c */ /* 0x000fe20003fa4070 */
[--C-:B------:R-:W-:Y:S01]  /*41e0*/  @!P2 IMAD.IADD R57, R57, 0x1, -R4.reuse ;  /* 0x000000013939a824 */ /* 0x100fe200078e0a04 */
[----:B------:R-:W-:Y:S02]  /*41f0*/  ISETP.GE.AND P2, PT, R30, RZ, PT ;  /* 0x000000ff1e00720c */ /* 0x000fe40003f46270 */
[----:B------:R-:W1:Y:S01]  /*4200*/  LDC R30, c[0x0][0x3ac] ;  /* 0x0000eb00ff1e7b82 */ /* 0x000e620000000800 */
[----:B------:R-:W-:Y:S01]  /*4210*/  @!P1 IMAD.MOV R45, RZ, RZ, -R45 ;  /* 0x000000ffff2d9224 */ /* 0x000fe200078e0a2d */
[----:B------:R-:W-:Y:S01]  /*4220*/  ISETP.GT.U32.AND P1, PT, R4, R57, PT ;  /* 0x000000390400720c */ /* 0x000fe20003f24070 */
[----:B------:R-:W-:Y:S01]  /*4230*/  @!P6 IMAD.IADD R20, R20, 0x1, -R4 ;  /* 0x000000011414e824 */ /* 0x000fe200078e0a04 */
[----:B------:R-:W-:Y:S01]  /*4240*/  ISETP.GE.AND P6, PT, R42, RZ, PT ;  /* 0x000000ff2a00720c */ /* 0x000fe20003fc6270 */
[C---:B------:R-:W-:Y:S01]  /*4250*/  IMAD R2, R4.reuse, R5, R2 ;  /* 0x0000000504027224 */ /* 0x040fe200078e0202 */
[----:B------:R-:W3:Y:S01]  /*4260*/  LDL.LU R42, [R1+0xcc0] ;  /* 0x000cc000012a7983 */ /* 0x000ee20000300800 */
[----:B------:R-:W-:Y:S01]  /*4270*/  @!P0 IMAD.MOV R21, RZ, RZ, -R21 ;  /* 0x000000ffff158224 */ /* 0x000fe200078e0a15 */
[C---:B------:R-:W-:Y:S01]  /*4280*/  ISETP.GT.U32.AND P0, PT, R4.reuse, R26, PT ;  /* 0x0000001a0400720c */ /* 0x040fe20003f04070 */
[----:B------:R-:W-:Y:S01]  /*4290*/  @!P3 IMAD.MOV R33, RZ, RZ, -R33 ;  /* 0x000000ffff21b224 */ /* 0x000fe200078e0a21 */
[----:B------:R-:W-:Y:S01]  /*42a0*/  ISETP.GT.U32.AND P3, PT, R4, R58, PT ;  /* 0x0000003a0400720c */ /* 0x000fe20003f64070 */
[----:B------:R-:W-:Y:S01]  /*42b0*/  @!P5 IMAD.IADD R56, R56, 0x1, -R4 ;  /* 0x000000013838d824 */ /* 0x000fe200078e0a04 */
[----:B0-----:R-:W-:-:S02]  /*42c0*/  LOP3.LUT R6, R61, 0x7, RZ, 0xc0, !PT ;  /* 0x000000073d067812 */ /* 0x001fc400078ec0ff */
[----:B------:R-:W-:Y:S01]  /*42d0*/  ISETP.GT.U32.AND P5, PT, R4, R2, PT ;  /* 0x000000020400720c */ /* 0x000fe20003fa4070 */
[----:B------:R-:W-:Y:S02]  /*42e0*/  IMAD.SHL.U32 R7, R61, 0x2, RZ ;  /* 0x000000023d077824 */ /* 0x000fe400078e00ff */
[----:B------:R-:W-:Y:S02]  /*42f0*/  IMAD R6, R6, 0x90, RZ ;  /* 0x0000009006067824 */ /* 0x000fe400078e02ff */
[----:B------:R-:W-:Y:S01]  /*4300*/  @!P1 IMAD.IADD R57, R57, 0x1, -R4 ;  /* 0x0000000139399824 */ /* 0x000fe200078e0a04 */
[----:B------:R-:W-:Y:S01]  /*4310*/  ISETP.GE.AND P1, PT, R59, RZ, PT ;  /* 0x000000ff3b00720c */ /* 0x000fe20003f26270 */
[----:B------:R-:W-:Y:S01]  /*4320*/  @!P6 IMAD.MOV R13, RZ, RZ, -R13 ;  /* 0x000000ffff0de224 */ /* 0x000fe200078e0a0d */
[----:B------:R-:W-:Y:S01]  /*4330*/  ISETP.GT.U32.AND P6, PT, R4, R0, PT ;  /* 0x000000000400720c */ /* 0x000fe20003fc4070 */
[----:B------:R-:W-:Y:S01]  /*4340*/  IMAD.SHL.U32 R59, R61, 0x40, RZ ;  /* 0x000000403d3b7824 */ /* 0x000fe200078e00ff */
[----:B------:R-:W-:-:S02]  /*4350*/  LOP3.LUT R5, R6, 0x10, R7, 0x78, !PT ;  /* 0x0000001006057812 */ /* 0x000fc400078e7807 */
[----:B------:R-:W-:Y:S01]  /*4360*/  LOP3.LUT R61, R61, 0x1f, RZ, 0xc0, !PT ;  /* 0x0000001f3d3d7812 */ /* 0x000fe200078ec0ff */
[--C-:B------:R-:W-:Y:S01]  /*4370*/  @!P0 IMAD.IADD R26, R26, 0x1, -R4.reuse ;  /* 0x000000011a1a8824 */ /* 0x100fe200078e0a04 */
[----:B------:R-:W-:Y:S01]  /*4380*/  ISETP.GE.AND P0, PT, R40, RZ, PT ;  /* 0x000000ff2800720c */ /* 0x000fe20003f06270 */
[--C-:B------:R-:W-:Y:S01]  /*4390*/  @!P3 IMAD.IADD R58, R58, 0x1, -R4.reuse ;  /* 0x000000013a3ab824 */ /* 0x100fe200078e0a04 */
[----:B------:R-:W-:Y:S01]  /*43a0*/  LOP3.LUT R7, R6, 0x30, R7, 0x78, !PT ;  /* 0x0000003006077812 */ /* 0x000fe200078e7807 */
[----:B------:R-:W4:Y:S01]  /*43b0*/  LDL.LU R40, [R1+0xcbc] ;  /* 0x000cbc0001287983 */ /* 0x000f220000300800 */
[----:B------:R-:W-:Y:S01]  /*43c0*/  ISETP.GE.AND P3, PT, R36, RZ, PT ;  /* 0x000000ff2400720c */ /* 0x000fe20003f66270 */
[----:B------:R-:W-:Y:S01]  /*43d0*/  @!P5 IMAD.IADD R2, R2, 0x1, -R4 ;  /* 0x000000010202d824 */ /* 0x000fe200078e0a04 */
[----:B------:R-:W-:Y:S01]  /*43e0*/  LOP3.LUT R6, R5, 0x400, R59, 0xf8, !PT ;  /* 0x0000040005067812 */ /* 0x000fe200078ef83b */
[----:B------:R-:W2:Y:S01]  /*43f0*/  LDL.LU R36, [R1+0xcb8] ;  /* 0x000cb80001247983 */ /* 0x000ea20000300800 */
[----:B------:R-:W-:Y:S01]  /*4400*/  ISETP.GE.AND P5, PT, R3, RZ, PT ;  /* 0x000000ff0300720c */ /* 0x000fe20003fa6270 */
[----:B-1----:R-:W-:-:S02]  /*4410*/  IMAD R5, R61, R30, RZ ;  /* 0x0000001e3d057224 */ /* 0x002fc400078e02ff */
[----:B------:R-:W2:Y:S04]  /*4420*/  LDL.LU R3, [R1+0xcb4] ;  /* 0x000cb40001037983 */ /* 0x000ea80000300800 */
[----:B------:R0:W-:Y:S01]  /*4430*/  STL [R1+0x378], R7 ;  /* 0x0003780701007387 */ /* 0x0001e20000100800 */
[----:B------:R-:W-:-:S03]  /*4440*/  @!P6 IMAD.IADD R0, R0, 0x1, -R4 ;  /* 0x000000010000e824 */ /* 0x000fc600078e0a04 */
[----:B------:R1:W-:Y:S01]  /*4450*/  STL [R1+0x37c], R6 ;  /* 0x00037c0601007387 */ /* 0x0003e20000100800 */
[----:B------:R-:W-:Y:S01]  /*4460*/  ISETP.GE.AND P6, PT, R60, RZ, PT ;  /* 0x000000ff3c00720c */ /* 0x000fe20003fc6270 */
[----:B0-----:R-:W-:Y:S02]  /*4470*/  IMAD R7, R30, 0x20, R5 ;  /* 0x000000201e077824 */ /* 0x001fe400078e0205 */
[----:B------:R-:W3:Y:S04]  /*4480*/  LDL.LU R30, [R1+0x2c] ;  /* 0x00002c00011e7983 */ /* 0x000ee80000300800 */
[----:B------:R-:W4:Y:S04]  /*4490*/  LDL.LU R59, [R1+0x28] ;  /* 0x00002800013b7983 */ /* 0x000f280000300800 */
[----:B------:R-:W4:Y:S04]  /*44a0*/  LDL.LU R60, [R1+0x24] ;  /* 0x00002400013c7983 */ /* 0x000f280000300800 */
[----:B------:R-:W4:Y:S01]  /*44b0*/  LDL.LU R61, [R1+0x20] ;  /* 0x00002000013d7983 */ /* 0x000f220000300800 */
[----:B------:R-:W-:-:S02]  /*44c0*/  @!P0 IADD3 R20, PT, PT, -R20, RZ, RZ ;  /* 0x000000ff14148210 */ /* 0x000fc40007ffe1ff */
[----:B------:R-:W-:Y:S01]  /*44d0*/  ISETP.GT.U32.AND P0, PT, R4, R2, PT ;  /* 0x000000020400720c */ /* 0x000fe20003f04070 */
[----:B------:R-:W-:Y:S01]  /*44e0*/  @!P3 IMAD.MOV R17, RZ, RZ, -R17 ;  /* 0x000000ffff11b224 */ /* 0x000fe200078e0a11 */
[----:B-1----:R-:W-:Y:S01]  /*44f0*/  LEA R6, P3, R7, UR10, 0x1 ;  /* 0x0000000a07067c11 */ /* 0x002fe2000f8608ff */
[----:B------:R-:W-:Y:S01]  /*4500*/  @!P2 IMAD.MOV R26, RZ, RZ, -R26 ;  /* 0x000000ffff1aa224 */ /* 0x000fe200078e0a1a */
[----:B------:R-:W-:Y:S02]  /*4510*/  ISETP.GE.AND P2, PT, R34, RZ, PT ;  /* 0x000000ff2200720c */ /* 0x000fe40003f46270 */
[----:B------:R-:W4:Y:S07]  /*4520*/  LDL.LU R34, [R1+0xcb0] ;  /* 0x000cb00001227983 */ /* 0x000f2e0000300800 */
[----:B------:R-:W-:Y:S01]  /*4530*/  @!P0 IMAD.IADD R2, R2, 0x1, -R4 ;  /* 0x0000000102028824 */ /* 0x000fe200078e0a04 */
[----:B------:R-:W-:-:S04]  /*4540*/  LEA R4, P0, R5, UR10, 0x1 ;  /* 0x0000000a05047c11 */ /* 0x000fc8000f8008ff */
[----:B------:R-:W-:Y:S02]  /*4550*/  LEA.HI.X.SX32 R5, R5, UR11, 0x1, P0 ;  /* 0x0000000b05057c11 */ /* 0x000fe400080f0eff */
[----:B------:R-:W-:-:S03]  /*4560*/  LEA.HI.X.SX32 R7, R7, UR11, 0x1, P3 ;  /* 0x0000000b07077c11 */ /* 0x000fc600098f0eff */
[----:B------:R0:W-:Y:S04]  /*4570*/  STL.64 [R1+0xc68], R4 ;  /* 0x000c680401007387 */ /* 0x0001e80000100a00 */
[----:B0-----:R-:W4:Y:S04]  /*4580*/  LDL.LU R4, [R1] ;  /* 0x0000000001047983 */ /* 0x001f280000300800 */
[----:B------:R0:W-:Y:S04]  /*4590*/  STL [R1+0xc7c], R6 ;  /* 0x000c7c0601007387 */ /* 0x0001e80000100800 */
[----:B0-----:R-:W4:Y:S04]  /*45a0*/  LDL.LU R6, [R1+0x4] ;  /* 0x0000040001067983 */ /* 0x001f280000300800 */
[----:B------:R0:W-:Y:S04]  /*45b0*/  STL [R1+0xc78], R7 ;  /* 0x000c780701007387 */ /* 0x0001e80000100800 */
[----:B0-----:R-:W4:Y:S01]  /*45c0*/  LDL.LU R7, [R1+0x8] ;  /* 0x0000080001077983 */ /* 0x001f220000300800 */
[----:B--2---:R-:W-:-:S02]  /*45d0*/  ISETP.NE.AND P0, PT, R3, RZ, PT ;  /* 0x000000ff0300720c */ /* 0x004fc40003f05270 */
[----:B------:R-:W-:Y:S01]  /*45e0*/  LOP3.LUT R5, RZ, R3, RZ, 0x33, !PT ;  /* 0x00000003ff057212 */ /* 0x000fe200078e33ff */
[----:B------:R-:W-:Y:S02]  /*45f0*/  IMAD.MOV.U32 R3, RZ, RZ, R58 ;  /* 0x000000ffff037224 */ /* 0x000fe400078e003a */
[----:B------:R-:W2:Y:S01]  /*4600*/  LDL.LU R58, [R1+0xc] ;  /* 0x00000c00013a7983 */ /* 0x000ea20000300800 */
[C---:B---3--:R-:W-:Y:S02]  /*4610*/  SEL R30, R5.reuse, R30, !P0 ;  /* 0x0000001e051e7207 */ /* 0x048fe40004000000 */
[----:B----4-:R-:W-:-:S03]  /*4620*/  SEL R59, R5, R59, !P0 ;  /* 0x0000003b053b7207 */ /* 0x010fc60004000000 */
[----:B------:R0:W-:Y:S01]  /*4630*/  STL [R1+0x30], R30 ;  /* 0x0000301e01007387 */ /* 0x0001e20000100800 */
[C---:B------:R-:W-:Y:S02]  /*4640*/  SEL R60, R5.reuse, R60, !P0 ;  /* 0x0000003c053c7207 */ /* 0x040fe40004000000 */
[C---:B------:R-:W-:Y:S01]  /*4650*/  SEL R61, R5.reuse, R61, !P0 ;  /* 0x0000003d053d7207 */ /* 0x040fe20004000000 */
[----:B0-----:R-:W3:Y:S04]  /*4660*/  LDL.LU R30, [R1+0xcac] ;  /* 0x000cac00011e7983 */ /* 0x001ee80000300800 */
[----:B------:R0:W-:Y:S04]  /*4670*/  STL [R1+0x2c], R59 ;  /* 0x00002c3b01007387 */ /* 0x0001e80000100800 */
[----:B0-----:R-:W4:Y:S04]  /*4680*/  LDL.LU R59, [R1+0xca8] ;  /* 0x000ca800013b7983 */ /* 0x001f280000300800 */
[----:B------:R0:W-:Y:S04]  /*4690*/  STL [R1+0x28], R60 ;  /* 0x0000283c01007387 */ /* 0x0001e80000100800 */
[----:B0-----:R-:W3:Y:S04]  /*46a0*/  LDL.LU R60, [R1+0xca4] ;  /* 0x000ca400013c7983 */ /* 0x001ee80000300800 */
[----:B------:R0:W-:Y:S04]  /*46b0*/  STL [R1+0x24], R61 ;  /* 0x0000243d01007387 */ /* 0x0001e80000100800 */
[----:B0-----:R-:W3:Y:S01]  /*46c0*/  LDL.LU R61, [R1+0xca0] ;  /* 0x000ca000013d7983 */ /* 0x001ee20000300800 */
[----:B------:R-:W-:-:S02]  /*46d0*/  SEL R4, R5, R4, !P0 ;  /* 0x0000000405047207 */ /* 0x000fc40004000000 */
[----:B--2---:R-:W-:-:S05]  /*46e0*/  SEL R58, R5, R58, !P0 ;  /* 0x0000003a053a7207 */ /* 0x004fca0004000000 */
[----:B------:R0:W-:Y:S02]  /*46f0*/  STL [R1+0x20], R58 ;  /* 0x0000203a01007387 */ /* 0x0001e40000100800 */
[C---:B0-----:R-:W-:Y:S02]  /*4700*/  SEL R58, R5.reuse, R7, !P0 ;  /* 0x00000007053a7207 */ /* 0x041fe40004000000 */
[----:B------:R-:W-:-:S03]  /*4710*/  SEL R7, R5, R6, !P0 ;  /* 0x0000000605077207 */ /* 0x000fc60004000000 */
[----:B------:R-:W-:Y:S04]  /*4720*/  STL [R1+0x1c], R58 ;  /* 0x00001c3a01007387 */ /* 0x000fe80000100800 */
[----:B------:R-:W-:Y:S01]  /*4730*/  STL [R1+0x18], R7 ;  /* 0x0000180701007387 */ /* 0x000fe20000100800 */
[----:B---3--:R-:W-:-:S05]  /*4740*/  SEL R6, R5, R61, !P0 ;  /* 0x0000003d05067207 */ /* 0x008fca0004000000 */
[----:B------:R0:W-:Y:S04]  /*4750*/  STL [R1+0xc80], R6 ;  /* 0x000c800601007387 */ /* 0x0001e80000100800 */
[----:B------:R-:W-:Y:S04]  /*4760*/  STL [R1+0x14], R4 ;  /* 0x0000140401007387 */ /* 0x000fe80000100800 */
[----:B0-----:R-:W2:Y:S04]  /*4770*/  LDL.LU R6, [R1+0x24] ;  /* 0x0000240001067983 */ /* 0x001ea80000300800 */
[----:B--2---:R0:W-:Y:S04]  /*4780*/  STL [R1+0xc84], R6 ;  /* 0x000c840601007387 */ /* 0x0041e80000100800 */
[----:B0-----:R-:W2:Y:S01]  /*4790*/  LDL.LU R6, [R1+0x28] ;  /* 0x0000280001067983 */ /* 0x001ea20000300800 */
[----:B------:R-:W-:-:S03]  /*47a0*/  SEL R7, R5, R60, !P0 ;  /* 0x0000003c05077207 */ /* 0x000fc60004000000 */
[----:B--2---:R0:W-:Y:S04]  /*47b0*/  STL [R1+0xc88], R6 ;  /* 0x000c880601007387 */ /* 0x0041e80000100800 */
[----:B0-----:R-:W2:Y:S04]  /*47c0*/  LDL.LU R6, [R1+0x2c] ;  /* 0x00002c0001067983 */ /* 0x001ea80000300800 */
[----:B--2---:R0:W-:Y:S02]  /*47d0*/  STL.64 [R1+0xc90], R6 ;  /* 0x000c900601007387 */ /* 0x0041e40000100a00 */
[----:B0-----:R-:W-:-:S02]  /*47e0*/  IMAD.MOV.U32 R7, RZ, RZ, R5 ;  /* 0x000000ffff077224 */ /* 0x001fc400078e0005 */
[----:B------:R-:W2:Y:S03]  /*47f0*/  LDL.LU R6, [R1+0x34] ;  /* 0x0000340001067983 */ /* 0x000ea60000300800 */
[C---:B----4-:R-:W-:Y:S02]  /*4800*/  SEL R5, R7.reuse, R59, !P0 ;  /* 0x0000003b07057207 */ /* 0x050fe40004000000 */
[----:B------:R-:W-:-:S05]  /*4810*/  SEL R4, R7, R30, !P0 ;  /* 0x0000001e07047207 */ /* 0x000fca0004000000 */
[----:B------:R0:W-:Y:S04]  /*4820*/  STL.64 [R1+0xc98], R4 ;  /* 0x000c980401007387 */ /* 0x0001e80000100a00 */
[----:B0-----:R-:W3:Y:S01]  /*4830*/  LDL.LU R5, [R1+0x38] ;  /* 0x0000380001057983 */ /* 0x001ee20000300800 */
[C---:B------:R-:W-:Y:S02]  /*4840*/  SEL R30, R7.reuse, R29, !P0 ;  /* 0x0000001d071e7207 */ /* 0x040fe40004000000 */
[C---:B------:R-:W-:Y:S01]  /*4850*/  SEL R29, R7.reuse, R15, !P0 ;  /* 0x0000000f071d7207 */ /* 0x040fe20004000000 */
[----:B------:R-:W-:Y:S01]  /*4860*/  @!P6 IMAD.MOV R0, RZ, RZ, -R0 ;  /* 0x000000ffff00e224 */ /* 0x000fe200078e0a00 */
[----:B------:R-:W-:Y:S01]  /*4870*/  SEL R58, R7, R20, !P0 ;  /* 0x00000014073a7207 */ /* 0x000fe20004000000 */
[----:B------:R-:W-:Y:S01]  /*4880*/  @!P2 IMAD.MOV R2, RZ, RZ, -R2 ;  /* 0x000000ffff02a224 */ /* 0x000fe200078e0a02 */
[----:B------:R-:W-:Y:S01]  /*4890*/  @!P1 IADD3 R57, PT, PT, -R57, RZ, RZ ;  /* 0x000000ff39399210 */ /* 0x000fe20007ffe1ff */
[----:B------:R-:W-:-:S02]  /*48a0*/  @!P4 IMAD.MOV R3, RZ, RZ, -R3 ;  /* 0x000000ffff03c224 */ /* 0x000fc400078e0a03 */
[----:B------:R-:W-:Y:S01]  /*48b0*/  @!P5 IMAD.MOV R56, RZ, RZ, -R56 ;  /* 0x000000ffff38d224 */ /* 0x000fe200078e0a38 */
[C---:B------:R-:W-:Y:S02]  /*48c0*/  SEL R61, R7.reuse, R34, !P0 ;  /* 0x00000022073d7207 */ /* 0x040fe40004000000 */
[C---:B------:R-:W-:Y:S02]  /*48d0*/  SEL R59, R7.reuse, R13, !P0 ;  /* 0x0000000d073b7207 */ /* 0x040fe40004000000 */
[C---:B------:R-:W-:Y:S02]  /*48e0*/  SEL R34, R7.reuse, R53, !P0 ;  /* 0x0000003507227207 */ /* 0x040fe40004000000 */
[C---:B------:R-:W-:Y:S02]  /*48f0*/  SEL R60, R7.reuse, R45, !P0 ;  /* 0x0000002d073c7207 */ /* 0x040fe40004000000 */
[C---:B------:R-:W-:Y:S01]  /*4900*/  SEL R13, R7.reuse, R3, !P0 ;  /* 0x00000003070d7207 */ /* 0x040fe20004000000 */
[----:B------:R-:W4:Y:S01]  /*4910*/  LDL.LU R45, [R1+0x30] ;  /* 0x00003000012d7983 */ /* 0x000f220000300800 */
[----:B------:R-:W-:-:S02]  /*4920*/  SEL R36, R7, R36, !P0 ;  /* 0x0000002407247207 */ /* 0x000fc40004000000 */
[C---:B------:R-:W-:Y:S02]  /*4930*/  SEL R40, R7.reuse, R40, !P0 ;  /* 0x0000002807287207 */ /* 0x040fe40004000000 */
[C---:B------:R-:W-:Y:S02]  /*4940*/  SEL R42, R7.reuse, R42, !P0 ;  /* 0x0000002a072a7207 */ /* 0x040fe40004000000 */
[C---:B------:R-:W-:Y:S02]  /*4950*/  SEL R46, R7.reuse, R46, !P0 ;  /* 0x0000002e072e7207 */ /* 0x040fe40004000000 */
[C---:B------:R-:W-:Y:S02]  /*4960*/  SEL R49, R7.reuse, R49, !P0 ;  /* 0x0000003107317207 */ /* 0x040fe40004000000 */
[C---:B------:R-:W-:Y:S02]  /*4970*/  SEL R25, R7.reuse, R25, !P0 ;  /* 0x0000001907197207 */ /* 0x040fe40004000000 */
        /* <DEDUP_REMOVED lines=35> */
[----:B------:R-:W-:Y:S01]  /*4bb0*/  SEL R53, R7, R57, !P0 ;  /* 0x0000003907357207 */ /* 0x000fe20004000000 */
[----:B------:R-:W4:Y:S04]  /*4bc0*/  LDL.LU R56, [R1+0x14] ;  /* 0x0000140001387983 */ /* 0x000f280000300800 */
[----:B------:R-:W4:Y:S01]  /*4bd0*/  LDL.LU R57, [R1+0x18] ;  /* 0x0000180001397983 */ /* 0x000f220000300800 */
[----:B--2---:R-:W-:-:S05]  /*4be0*/  IMAD R20, R6, UR6, RZ ;  /* 0x0000000606147c24 */ /* 0x004fca000f8e02ff */
[----:B------:R-:W-:Y:S01]  /*4bf0*/  LEA R6, P2, R20, UR8, 0x1 ;  /* 0x0000000814067c11 */ /* 0x000fe2000f8408ff */
[----:B---3--:R-:W-:Y:S02]  /*4c00*/  IMAD R15, R5, UR6, RZ ;  /* 0x00000006050f7c24 */ /* 0x008fe4000f8e02ff */
[----:B------:R-:W-:-:S03]  /*4c10*/  IMAD.MOV.U32 R5, RZ, RZ, R7 ;  /* 0x000000ffff057224 */ /* 0x000fc600078e0007 */
[----:B------:R-:W-:Y:S02]  /*4c20*/  LEA R4, P1, R15, UR8, 0x1 ;  /* 0x000000080f047c11 */ /* 0x000fe4000f8208ff */
[C---:B------:R-:W-:Y:S02]  /*4c30*/  SEL R0, R5.reuse, R0, !P0 ;  /* 0x0000000005007207 */ /* 0x040fe40004000000 */
[----:B------:R-:W-:Y:S02]  /*4c40*/  SEL R2, R5, R2, !P0 ;  /* 0x0000000205027207 */ /* 0x000fe40004000000 */
[----:B------:R-:W-:Y:S02]  /*4c50*/  LEA.HI.X.SX32 R5, R15, UR9, 0x1, P1 ;  /* 0x000000090f057c11 */ /* 0x000fe400088f0eff */
[----:B------:R-:W-:-:S03]  /*4c60*/  LEA.HI.X.SX32 R7, R20, UR9, 0x1, P2 ;  /* 0x0000000914077c11 */ /* 0x000fc600090f0eff */
[----:B------:R0:W-:Y:S04]  /*4c70*/  STL.64 [R1+0x368], R4 ;  /* 0x0003680401007387 */ /* 0x0001e80000100a00 */
[----:B0-----:R-:W2:Y:S04]  /*4c80*/  LDL.LU.64 R4, [R1+0xc98] ;  /* 0x000c980001047983 */ /* 0x001ea80000300a00 */
[----:B------:R-:W3:Y:S04]  /*4c90*/  LDL.LU R15, [R1+0x1c] ;  /* 0x00001c00010f7983 */ /* 0x000ee80000300800 */
[----:B------:R0:W-:Y:S04]  /*4ca0*/  STL.64 [R1+0x360], R6 ;  /* 0x0003600601007387 */ /* 0x0001e80000100a00 */
[----:B0-----:R-:W2:Y:S04]  /*4cb0*/  LDL.LU.64 R6, [R1+0xc90] ;  /* 0x000c900001067983 */ /* 0x001ea80000300a00 */
[----:B------:R-:W3:Y:S01]  /*4cc0*/  LDL.LU R20, [R1+0x20] ;  /* 0x0000200001147983 */ /* 0x000ee20000300800 */
[----:B--2---:R-:W-:-:S05]  /*4cd0*/  IMAD R6, R6, UR7, RZ ;  /* 0x0000000706067c24 */ /* 0x004fca000f8e02ff */
[----:B------:R0:W-:Y:S04]  /*4ce0*/  STL [R1+0x2c], R6 ;  /* 0x00002c0601007387 */ /* 0x0001e80000100800 */
[----:B0-----:R-:W2:Y:S02]  /*4cf0*/  LDL.LU R6, [R1+0xc88] ;  /* 0x000c880001067983 */ /* 0x001ea40000300800 */
[----:B--2---:R-:W-:-:S05]  /*4d00*/  IMAD R6, R6, UR7, RZ ;  /* 0x0000000706067c24 */ /* 0x004fca000f8e02ff */
[----:B------:R0:W-:Y:S04]  /*4d10*/  STL [R1+0x28], R6 ;  /* 0x0000280601007387 */ /* 0x0001e80000100800 */
[----:B0-----:R-:W2:Y:S01]  /*4d20*/  LDL.LU R6, [R1+0xc84] ;  /* 0x000c840001067983 */ /* 0x001ea20000300800 */
[----:B---3--:R-:W-:Y:S02]  /*4d30*/  IMAD R20, R20, UR7, RZ ;  /* 0x0000000714147c24 */ /* 0x008fe4000f8e02ff */
[----:B------:R-:W-:Y:S02]  /*4d40*/  IMAD R15, R15, UR7, RZ ;  /* 0x000000070f0f7c24 */ /* 0x000fe4000f8e02ff */
[----:B--2---:R-:W-:-:S05]  /*4d50*/  IMAD R6, R6, UR7, RZ ;  /* 0x0000000706067c24 */ /* 0x004fca000f8e02ff */
[----:B------:R0:W-:Y:S04]  /*4d60*/  STL [R1+0x40], R6 ;  /* 0x0000400601007387 */ /* 0x0001e80000100800 */
[----:B0-----:R-:W2:Y:S04]  /*4d70*/  LDL.LU R6, [R1+0xc80] ;  /* 0x000c800001067983 */ /* 0x001ea80000300800 */
[----:B------:R4:W-:Y:S01]  /*4d80*/  STL [R1+0x44], R20 ;  /* 0x0000441401007387 */ /* 0x0009e20000100800 */
[----:B------:R-:W-:-:S03]  /*4d90*/  IMAD R40, R40, UR7, RZ ;  /* 0x0000000728287c24 */ /* 0x000fc6000f8e02ff */
[----:B------:R0:W-:Y:S01]  /*4da0*/  STL [R1+0x1c], R15 ;  /* 0x00001c0f01007387 */ /* 0x0001e20000100800 */
[----:B----4-:R-:W-:Y:S02]  /*4db0*/  IMAD R20, R57, UR7, RZ ;  /* 0x0000000739147c24 */ /* 0x010fe4000f8e02ff */
[----:B0-----:R-:W-:Y:S02]  /*4dc0*/  IMAD R15, R56, UR7, RZ ;  /* 0x00000007380f7c24 */ /* 0x001fe4000f8e02ff */
[----:B------:R-:W-:Y:S01]  /*4dd0*/  IMAD R56, R4, UR7, RZ ;  /* 0x0000000704387c24 */ /* 0x000fe2000f8e02ff */
[----:B------:R0:W-:Y:S01]  /*4de0*/  STL [R1+0x18], R20 ;  /* 0x0000181401007387 */ /* 0x0001e20000100800 */
[----:B------:R-:W-:Y:S02]  /*4df0*/  IMAD R4, R36, UR7, RZ ;  /* 0x0000000724047c24 */ /* 0x000fe4000f8e02ff */
[----:B------:R-:W-:Y:S02]  /*4e00*/  IMAD R36, R42, UR7, RZ ;  /* 0x000000072a247c24 */ /* 0x000fe4000f8e02ff */
[----:B------:R-:W-:-:S02]  /*4e10*/  IMAD R42, R46, UR7, RZ ;  /* 0x000000072e2a7c24 */ /* 0x000fc4000f8e02ff */
[----:B0-----:R-:W-:Y:S02]  /*4e20*/  IMAD R20, R7, UR7, RZ ;  /* 0x0000000707147c24 */ /* 0x001fe4000f8e02ff */
[----:B------:R-:W-:Y:S02]  /*4e30*/  IMAD R22, R22, UR7, RZ ;  /* 0x0000000716167c24 */ /* 0x000fe4000f8e02ff */
[----:B------:R-:W-:Y:S02]  /*4e40*/  IMAD R10, R10, UR7, RZ ;  /* 0x000000070a0a7c24 */ /* 0x000fe4000f8e02ff */
[----:B--2---:R-:W-:Y:S02]  /*4e50*/  IMAD R57, R6, UR7, RZ ;  /* 0x0000000706397c24 */ /* 0x004fe4000f8e02ff */
[----:B------:R-:W2:Y:S04]  /*4e60*/  LDL.LU R6, [R1+0xc7c] ;  /* 0x000c7c0001067983 */ /* 0x000ea80000300800 */
[----:B------:R-:W-:Y:S04]  /*4e70*/  STL [R1+0x50], R15 ;  /* 0x0000500f01007387 */ /* 0x000fe80000100800 */
[----:B------:R-:W2:Y:S04]  /*4e80*/  LDL.LU R7, [R1+0xc78] ;  /* 0x000c780001077983 */ /* 0x000ea80000300800 */
[----:B------:R0:W-:Y:S04]  /*4e90*/  STL [R1+0x84], R40 ;  /* 0x0000842801007387 */ /* 0x0001e80000100800 */
[----:B------:R1:W-:Y:S01]  /*4ea0*/  STL [R1+0x90], R36 ;  /* 0x0000902401007387 */ /* 0x0003e20000100800 */
[----:B0-----:R-:W-:-:S03]  /*4eb0*/  IMAD R40, R49, UR7, RZ ;  /* 0x0000000731287c24 */ /* 0x001fc6000f8e02ff */
[----:B------:R-:W-:Y:S01]  /*4ec0*/  STL [R1+0x94], R42 ;  /* 0x0000942a01007387 */ /* 0x000fe20000100800 */
[----:B-1----:R-:W-:Y:S02]  /*4ed0*/  IMAD R36, R34, UR7, RZ ;  /* 0x0000000722247c24 */ /* 0x002fe4000f8e02ff */
[----:B------:R-:W-:Y:S02]  /*4ee0*/  IMAD R34, R30, UR7, RZ ;  /* 0x000000071e227c24 */ /* 0x000fe4000f8e02ff */
[----:B------:R-:W-:Y:S01]  /*4ef0*/  IMAD R30, R29, UR7, RZ ;  /* 0x000000071d1e7c24 */ /* 0x000fe2000f8e02ff */
[----:B------:R-:W-:Y:S01]  /*4f00*/  STL [R1+0xa0], R40 ;  /* 0x0000a02801007387 */ /* 0x000fe20000100800 */
[----:B------:R-:W-:Y:S02]  /*4f10*/  IMAD R29, R25, UR7, RZ ;  /* 0x00000007191d7c24 */ /* 0x000fe4000f8e02ff */
[----:B------:R-:W-:Y:S01]  /*4f20*/  IMAD R25, R38, UR7, RZ ;  /* 0x0000000726197c24 */ /* 0x000fe2000f8e02ff */
[----:B------:R-:W-:Y:S04]  /*4f30*/  STL [R1+0xa4], R36 ;  /* 0x0000a42401007387 */ /* 0x000fe80000100800 */
[----:B------:R-:W-:Y:S04]  /*4f40*/  STL [R1+0xb0], R34 ;  /* 0x0000b02201007387 */ /* 0x000fe80000100800 */
[----:B------:R0:W-:Y:S04]  /*4f50*/  STL [R1+0xb4], R30 ;  /* 0x0000b41e01007387 */ /* 0x0001e80000100800 */
[----:B------:R1:W-:Y:S04]  /*4f60*/  STL [R1+0xb8], R29 ;  /* 0x0000b81d01007387 */ /* 0x0003e80000100800 */
[----:B------:R3:W-:Y:S01]  /*4f70*/  STL [R1+0xbc], R25 ;  /* 0x0000bc1901007387 */ /* 0x0007e20000100800 */
[----:B0-----:R-:W-:-:S02]  /*4f80*/  IMAD R30, R51, UR7, RZ ;  /* 0x00000007331e7c24 */ /* 0x001fc4000f8e02ff */
[----:B-1----:R-:W-:-:S03]  /*4f90*/  IMAD R29, R32, UR7, RZ ;  /* 0x00000007201d7c24 */ /* 0x002fc6000f8e02ff */
[----:B------:R-:W-:Y:S01]  /*4fa0*/  STL [R1+0xc8], R30 ;  /* 0x0000c81e01007387 */ /* 0x000fe20000100800 */
[----:B---3--:R-:W-:Y:S02]  /*4fb0*/  IMAD R25, R12, UR7, RZ ;  /* 0x000000070c197c24 */ /* 0x008fe4000f8e02ff */
[----:B------:R-:W-:Y:S02]  /*4fc0*/  IMAD R12, R18, UR7, RZ ;  /* 0x00000007120c7c24 */ /* 0x000fe4000f8e02ff */
[----:B------:R-:W-:Y:S01]  /*4fd0*/  IMAD R18, R23, UR7, RZ ;  /* 0x0000000717127c24 */ /* 0x000fe2000f8e02ff */
[----:B------:R-:W-:Y:S04]  /*4fe0*/  STL [R1+0xd0], R29 ;  /* 0x0000d01d01007387 */ /* 0x000fe80000100800 */
[----:B------:R-:W-:Y:S04]  /*4ff0*/  STL [R1+0xe0], R25 ;  /* 0x0000e01901007387 */ /* 0x000fe80000100800 */
[----:B------:R0:W-:Y:S04]  /*5000*/  STL [R1+0xe8], R12 ;  /* 0x0000e80c01007387 */ /* 0x0001e80000100800 */
[----:B------:R1:W-:Y:S01]  /*5010*/  STL [R1+0xf8], R18 ;  /* 0x0000f81201007387 */ /* 0x0003e20000100800 */
[----:B0-----:R-:W-:-:S03]  /*5020*/  IMAD R12, R47, UR7, RZ ;  /* 0x000000072f0c7c24 */ /* 0x001fc6000f8e02ff */
[----:B------:R0:W-:Y:S01]  /*5030*/  STL [R1+0x100], R22 ;  /* 0x0001001601007387 */ /* 0x0001e20000100800 */
[----:B-1----:R-:W-:-:S03]  /*5040*/  IMAD R18, R44, UR7, RZ ;  /* 0x000000072c127c24 */ /* 0x002fc6000f8e02ff */
[----:B------:R1:W-:Y:S04]  /*5050*/  STL [R1+0x110], R12 ;  /* 0x0001100c01007387 */ /* 0x0003e80000100800 */
[----:B------:R3:W-:Y:S01]  /*5060*/  STL [R1+0x118], R18 ;  /* 0x0001181201007387 */ /* 0x0007e20000100800 */
[----:B0-----:R-:W-:Y:S02]  /*5070*/  IMAD R22, R52, UR7, RZ ;  /* 0x0000000734167c24 */ /* 0x001fe4000f8e02ff */
[----:B-1----:R-:W-:-:S03]  /*5080*/  IMAD R12, R39, UR7, RZ ;  /* 0x00000007270c7c24 */ /* 0x002fc6000f8e02ff */
[----:B------:R-:W-:Y:S01]  /*5090*/  STL [R1+0x128], R22 ;  /* 0x0001281601007387 */ /* 0x000fe20000100800 */
[----:B---3--:R-:W-:-:S03]  /*50a0*/  IMAD R18, R41, UR7, RZ ;  /* 0x0000000729127c24 */ /* 0x008fc6000f8e02ff */
[----:B------:R0:W-:Y:S04]  /*50b0*/  STL [R1+0x130], R12 ;  /* 0x0001300c01007387 */ /* 0x0001e80000100800 */
[----:B------:R-:W-:Y:S04]  /*50c0*/  STL [R1+0x140], R18 ;  /* 0x0001401201007387 */ /* 0x000fe80000100800 */
[----:B------:R1:W-:Y:S01]  /*50d0*/  STL [R1+0x148], R10 ;  /* 0x0001480a01007387 */ /* 0x0003e20000100800 */
[----:B0-----:R-:W-:Y:S02]  /*50e0*/  IMAD R12, R9, UR7, RZ ;  /* 0x00000007090c7c24 */ /* 0x001fe4000f8e02ff */
[----:B------:R-:W-:-:S03]  /*50f0*/  IMAD R9, R14, UR7, RZ ;  /* 0x000000070e097c24 */ /* 0x000fc6000f8e02ff */
[----:B------:R0:W-:Y:S01]  /*5100*/  STL [R1+0x158], R12 ;  /* 0x0001580c01007387 */ /* 0x0001e20000100800 */
[----:B-1----:R-:W-:-:S03]  /*5110*/  IMAD R10, R19, UR7, RZ ;  /* 0x00000007130a7c24 */ /* 0x002fc6000f8e02ff */
[----:B------:R1:W-:Y:S04]  /*5120*/  STL [R1+0x168], R9 ;  /* 0x0001680901007387 */ /* 0x0003e80000100800 */
[----:B------:R3:W-:Y:S01]  /*5130*/  STL [R1+0x170], R10 ;  /* 0x0001700a01007387 */ /* 0x0007e20000100800 */
[----:B0-----:R-:W-:Y:S02]  /*5140*/  IMAD R12, R24, UR7, RZ ;  /* 0x00000007180c7c24 */ /* 0x001fe4000f8e02ff */
[----:B-1----:R-:W-:-:S03]  /*5150*/  IMAD R9, R31, UR7, RZ ;  /* 0x000000071f097c24 */ /* 0x002fc6000f8e02ff */
[----:B------:R0:W-:Y:S01]  /*5160*/  STL [R1+0x180], R12 ;  /* 0x0001800c01007387 */ /* 0x0001e20000100800 */
[----:B---3--:R-:W-:-:S03]  /*5170*/  IMAD R10, R37, UR7, RZ ;  /* 0x00000007250a7c24 */ /* 0x008fc6000f8e02ff */
[----:B------:R1:W-:Y:S04]  /*5180*/  STL [R1+0x188], R9 ;  /* 0x0001880901007387 */ /* 0x0003e80000100800 */
[----:B------:R3:W-:Y:S01]  /*5190*/  STL [R1+0x198], R10 ;  /* 0x0001980a01007387 */ /* 0x0007e20000100800 */
[----:B0-----:R-:W-:Y:S02]  /*51a0*/  IMAD R12, R43, UR7, RZ ;  /* 0x000000072b0c7c24 */ /* 0x001fe4000f8e02ff */
[----:B-1----:R-:W-:-:S03]  /*51b0*/  IMAD R9, R50, UR7, RZ ;  /* 0x0000000732097c24 */ /* 0x002fc6000f8e02ff */
[----:B------:R-:W-:Y:S01]  /*51c0*/  STL [R1+0x1a0], R12 ;  /* 0x0001a00c01007387 */ /* 0x000fe20000100800 */
[----:B---3--:R-:W-:Y:S02]  /*51d0*/  IMAD R10, R8, UR7, RZ ;  /* 0x00000007080a7c24 */ /* 0x008fe4000f8e02ff */
[----:B------:R-:W-:Y:S01]  /*51e0*/  IMAD R8, R28, UR7, RZ ;  /* 0x000000071c087c24 */ /* 0x000fe2000f8e02ff */
[----:B------:R0:W-:Y:S04]  /*51f0*/  STL [R1+0x1b0], R9 ;  /* 0x0001b00901007387 */ /* 0x0001e80000100800 */
[----:B------:R-:W-:Y:S04]  /*5200*/  STL [R1+0x1b8], R10 ;  /* 0x0001b80a01007387 */ /* 0x000fe80000100800 */
[----:B------:R-:W3:Y:S01]  /*5210*/  LDL.LU R30, [R1+0x2c] ;  /* 0x00002c00011e7983 */ /* 0x000ee20000300800 */
[----:B0-----:R-:W-:-:S03]  /*5220*/  IMAD R9, R55, UR7, RZ ;  /* 0x0000000737097c24 */ /* 0x001fc6000f8e02ff */
[----:B------:R0:W-:Y:S04]  /*5230*/  STL [R1+0x1c8], R8 ;  /* 0x0001c80801007387 */ /* 0x0001e80000100800 */
[----:B------:R1:W-:Y:S04]  /*5240*/  STL [R1+0x1d0], R9 ;  /* 0x0001d00901007387 */ /* 0x0003e80000100800 */
[----:B------:R-:W4:Y:S01]  /*5250*/  LDL.LU R32, [R1+0x28] ;  /* 0x0000280001207983 */ /* 0x000f220000300800 */
[----:B0-----:R-:W-:Y:S02]  /*5260*/  IMAD R8, R16, UR7, RZ ;  /* 0x0000000710087c24 */ /* 0x001fe4000f8e02ff */
[----:B-1----:R-:W-:-:S03]  /*5270*/  IMAD R9, R27, UR7, RZ ;  /* 0x000000071b097c24 */ /* 0x002fc6000f8e02ff */
[----:B------:R0:W-:Y:S04]  /*5280*/  STL [R1+0x1e0], R8 ;  /* 0x0001e00801007387 */ /* 0x0001e80000100800 */
[----:B------:R-:W4:Y:S01]  /*5290*/  LDL.LU R34, [R1+0x40] ;  /* 0x0000400001227983 */ /* 0x000f220000300800 */
[----:B0-----:R-:W-:-:S03]  /*52a0*/  IMAD R8, R54, UR7, RZ ;  /* 0x0000000736087c24 */ /* 0x001fc6000f8e02ff */
[----:B------:R0:W-:Y:S04]  /*52b0*/  STL [R1+0x74], R9 ;  /* 0x0000740901007387 */ /* 0x0001e80000100800 */
[----:B------:R-:W4:Y:S04]  /*52c0*/  LDL.LU R36, [R1+0x44] ;  /* 0x0000440001247983 */ /* 0x000f280000300800 */
[----:B------:R1:W-:Y:S01]  /*52d0*/  STL [R1+0x70], R8 ;  /* 0x0000700801007387 */ /* 0x0003e20000100800 */
[----:B0-----:R-:W-:-:S03]  /*52e0*/  IMAD R9, R35, UR7, RZ ;  /* 0x0000000723097c24 */ /* 0x001fc6000f8e02ff */
[----:B------:R-:W4:Y:S01]  /*52f0*/  LDL.LU R38, [R1+0x1c] ;  /* 0x00001c0001267983 */ /* 0x000f220000300800 */
[----:B-1----:R-:W-:-:S03]  /*5300*/  IMAD R8, R48, UR7, RZ ;  /* 0x0000000730087c24 */ /* 0x002fc6000f8e02ff */
[----:B------:R0:W-:Y:S04]  /*5310*/  STL [R1+0x5c], R9 ;  /* 0x00005c0901007387 */ /* 0x0001e80000100800 */
[----:B------:R-:W4:Y:S04]  /*5320*/  LDL.LU R40, [R1+0x18] ;  /* 0x0000180001287983 */ /* 0x000f280000300800 */
[----:B------:R1:W-:Y:S04]  /*5330*/  STL [R1+0x58], R8 ;  /* 0x0000580801007387 */ /* 0x0003e80000100800 */
[----:B------:R-:W4:Y:S01]  /*5340*/  LDL.LU R42, [R1+0x50] ;  /* 0x00005000012a7983 */ /* 0x000f220000300800 */
[----:B0-----:R-:W-:-:S02]  /*5350*/  IMAD R9, R11, UR7, RZ ;  /* 0x000000070b097c24 */ /* 0x001fc4000f8e02ff */
[----:B-1----:R-:W-:-:S03]  /*5360*/  IMAD R8, R21, UR7, RZ ;  /* 0x0000000715087c24 */ /* 0x002fc6000f8e02ff */
[----:B------:R-:W-:Y:S04]  /*5370*/  STL [R1+0x34], R9 ;  /* 0x0000340901007387 */ /* 0x000fe80000100800 */
[----:B------:R-:W-:Y:S04]  /*5380*/  STL [R1+0x30], R8 ;  /* 0x0000300801007387 */ /* 0x000fe80000100800 */
[----:B------:R-:W4:Y:S04]  /*5390*/  LDL R35, [R1+0x84] ;  /* 0x0000840001237983 */ /* 0x000f280000100800 */
[----:B------:R-:W4:Y:S04]  /*53a0*/  LDL R50, [R1+0x90] ;  /* 0x0000900001327983 */ /* 0x000f280000100800 */
[----:B------:R-:W4:Y:S04]  /*53b0*/  LDL R43, [R1+0x94] ;  /* 0x00009400012b7983 */ /* 0x000f280000100800 */
[----:B------:R-:W4:Y:S04]  /*53c0*/  LDL R37, [R1+0xa0] ;  /* 0x0000a00001257983 */ /* 0x000f280000100800 */
[----:B------:R-:W4:Y:S04]  /*53d0*/  LDL R31, [R1+0xa4] ;  /* 0x0000a400011f7983 */ /* 0x000f280000100800 */
[----:B------:R-:W4:Y:S04]  /*53e0*/  LDL R41, [R1+0xb0] ;  /* 0x0000b00001297983 */ /* 0x000f280000100800 */
[----:B------:R-:W4:Y:S04]  /*53f0*/  LDL R39, [R1+0xb4] ;  /* 0x0000b40001277983 */ /* 0x000f280000100800 */
[----:B------:R-:W4:Y:S01]  /*5400*/  LDL R44, [R1+0xb8] ;  /* 0x0000b800012c7983 */ /* 0x000f220000100800 */
[----:B------:R-:W-:-:S02]  /*5410*/  IMAD R45, R45, UR7, RZ ;  /* 0x000000072d2d7c24 */ /* 0x000fc4000f8e02ff */
[----:B------:R-:W-:Y:S02]  /*5420*/  IMAD R15, R5, UR7, RZ ;  /* 0x00000007050f7c24 */ /* 0x000fe4000f8e02ff */
[----:B------:R-:W-:Y:S02]  /*5430*/  IMAD R5, R61, UR7, RZ ;  /* 0x000000073d057c24 */ /* 0x000fe4000f8e02ff */
[----:B------:R-:W-:Y:S02]  /*5440*/  IMAD R52, R0, UR7, RZ ;  /* 0x0000000700347c24 */ /* 0x000fe4000f8e02ff */
[----:B------:R-:W-:Y:S02]  /*5450*/  IMAD R61, R33, UR7, RZ ;  /* 0x00000007213d7c24 */ /* 0x000fe4000f8e02ff */
[----:B------:R-:W-:Y:S02]  /*5460*/  IMAD R60, R60, UR7, RZ ;  /* 0x000000073c3c7c24 */ /* 0x000fe4000f8e02ff */
[----:B------:R-:W-:-:S02]  /*5470*/  IMAD R54, R3, UR7, RZ ;  /* 0x0000000703367c24 */ /* 0x000fc4000f8e02ff */
[----:B------:R-:W-:Y:S02]  /*5480*/  IMAD R0, R2, UR7, RZ ;  /* 0x0000000702007c24 */ /* 0x000fe4000f8e02ff */
[----:B------:R-:W-:Y:S01]  /*5490*/  IMAD R55, R13, UR7, RZ ;  /* 0x000000070d377c24 */ /* 0x000fe2000f8e02ff */
[----:B------:R-:W-:Y:S01]  /*54a0*/  STL.64 [R1+0xc70], R60 ;  /* 0x000c703c01007387 */ /* 0x000fe20000100a00 */
[----:B------:R-:W-:Y:S02]  /*54b0*/  IMAD.MOV.U32 R47, RZ, RZ, R57 ;  /* 0x000000ffff2f7224 */ /* 0x000fe400078e0039 */
[----:B------:R-:W-:Y:S02]  /*54c0*/  IMAD.MOV.U32 R49, RZ, RZ, R15 ;  /* 0x000000ffff317224 */ /* 0x000fe400078e000f */
[----:B------:R-:W-:Y:S02]  /*54d0*/  IMAD R57, R17, UR7, RZ ;  /* 0x0000000711397c24 */ /* 0x000fe4000f8e02ff */
[----:B------:R-:W-:-:S02]  /*54e0*/  IMAD.MOV.U32 R46, RZ, RZ, R20 ;  /* 0x000000ffff2e7224 */ /* 0x000fc400078e0014 */
[----:B------:R-:W-:Y:S02]  /*54f0*/  IMAD.MOV.U32 R51, RZ, RZ, R56 ;  /* 0x000000ffff337224 */ /* 0x000fe400078e0038 */
[----:B------:R-:W-:Y:S02]  /*5500*/  IMAD R56, R26, UR7, RZ ;  /* 0x000000071a387c24 */ /* 0x000fe4000f8e02ff */
[----:B--2---:R-:W-:-:S05]  /*5510*/  IMAD.WIDE R2, R45, 0x2, R6 ;  /* 0x000000022d027825 */ /* 0x004fca00078e0206 */
[----:B------:R0:W-:Y:S01]  /*5520*/  STL.64 [R1+0xbc0], R2 ;  /* 0x000bc00201007387 */ /* 0x0001e20000100a00 */
[----:B------:R-:W-:-:S04]  /*5530*/  IMAD.WIDE R22, R47, 0x2, R6 ;  /* 0x000000022f167825 */ /* 0x000fc800078e0206 */
[----:B------:R-:W-:-:S04]  /*5540*/  IMAD.WIDE R24, R46, 0x2, R6 ;  /* 0x000000022e187825 */ /* 0x000fc800078e0206 */
[----:B------:R-:W-:-:S04]  /*5550*/  IMAD.WIDE R26, R49, 0x2, R6 ;  /* 0x00000002311a7825 */ /* 0x000fc800078e0206 */
[----:B------:R-:W-:-:S04]  /*5560*/  IMAD.WIDE R28, R51, 0x2, R6 ;  /* 0x00000002331c7825 */ /* 0x000fc800078e0206 */
[----:B0-----:R-:W-:-:S04]  /*5570*/  IMAD.WIDE R2, R5, 0x2, R6 ;  /* 0x0000000205027825 */ /* 0x001fc800078e0206 */
[----:B---3--:R-:W-:-:S05]  /*5580*/  IMAD.WIDE R8, R30, 0x2, R6 ;  /* 0x000000021e087825 */ /* 0x008fca00078e0206 */
[----:B------:R-:W-:Y:S01]  /*5590*/  STL.64 [R1+0xbc8], R8 ;  /* 0x000bc80801007387 */ /* 0x000fe20000100a00 */
[----:B----4-:R-:W-:-:S05]  /*55a0*/  IMAD.WIDE R10, R32, 0x2, R6 ;  /* 0x00000002200a7825 */ /* 0x010fca00078e0206 */
[----:B------:R0:W-:Y:S01]  /*55b0*/  STL.64 [R1+0xbd0], R10 ;  /* 0x000bd00a01007387 */ /* 0x0001e20000100a00 */
[----:B------:R-:W-:-:S05]  /*55c0*/  IMAD.WIDE R12, R34, 0x2, R6 ;  /* 0x00000002220c7825 */ /* 0x000fca00078e0206 */
[----:B------:R-:W-:Y:S01]  /*55d0*/  STL.64 [R1+0xbd8], R12 ;  /* 0x000bd80c01007387 */ /* 0x000fe20000100a00 */
[----:B------:R-:W-:-:S04]  /*55e0*/  IMAD.WIDE R14, R36, 0x2, R6 ;  /* 0x00000002240e7825 */ /* 0x000fc800078e0206 */
[--C-:B------:R-:W-:Y:S01]  /*55f0*/  IMAD.WIDE R16, R38, 0x2, R6.reuse ;  /* 0x0000000226107825 */ /* 0x100fe200078e0206 */
[----:B------:R-:W-:Y:S04]  /*5600*/  STL.64 [R1+0xbe0], R14 ;  /* 0x000be00e01007387 */ /* 0x000fe80000100a00 */
[----:B------:R-:W-:Y:S01]  /*5610*/  STL.64 [R1+0xbe8], R16 ;  /* 0x000be81001007387 */ /* 0x000fe20000100a00 */
[----:B------:R-:W-:-:S04]  /*5620*/  IMAD.WIDE R18, R40, 0x2, R6 ;  /* 0x0000000228127825 */ /* 0x000fc800078e0206 */
[--C-:B------:R-:W-:Y:S01]  /*5630*/  IMAD.WIDE R20, R42, 0x2, R6.reuse ;  /* 0x000000022a147825 */ /* 0x100fe200078e0206 */
[----:B------:R-:W-:Y:S03]  /*5640*/  STL.64 [R1+0xbf0], R18 ;  /* 0x000bf01201007387 */ /* 0x000fe60000100a00 */
[--C-:B0-----:R-:W-:Y:S01]  /*5650*/  IMAD.WIDE R10, R4, 0x2, R6.reuse ;  /* 0x00000002040a7825 */ /* 0x101fe200078e0206 */
[----:B------:R-:W-:Y:S04]  /*5660*/  STL.64 [R1+0xbf8], R20 ;  /* 0x000bf81401007387 */ /* 0x000fe80000100a00 */
[----:B------:R-:W-:Y:S04]  /*5670*/  STL.64 [R1+0xc00], R22 ;  /* 0x000c001601007387 */ /* 0x000fe80000100a00 */
[----:B------:R-:W-:Y:S01]  /*5680*/  STL.64 [R1+0xc08], R24 ;  /* 0x000c081801007387 */ /* 0x000fe20000100a00 */
[----:B------:R-:W-:-:S03]  /*5690*/  IMAD.WIDE R8, R35, 0x2, R6 ;  /* 0x0000000223087825 */ /* 0x000fc600078e0206 */
[----:B------:R-:W-:Y:S04]  /*56a0*/  STL.64 [R1+0xc10], R26 ;  /* 0x000c101a01007387 */ /* 0x000fe80000100a00 */
[----:B------:R-:W-:Y:S04]  /*56b0*/  STL.64 [R1+0xc18], R28 ;  /* 0x000c181c01007387 */ /* 0x000fe80000100a00 */
[----:B------:R0:W-:Y:S04]  /*56c0*/  STL.64 [R1], R2 ;  /* 0x0000000201007387 */ /* 0x0001e80000100a00 */
[----:B------:R1:W-:Y:S04]  /*56d0*/  STL.64 [R1+0x10], R10 ;  /* 0x0000100a01007387 */ /* 0x0003e80000100a00 */
[----:B------:R2:W-:Y:S01]  /*56e0*/  STL.64 [R1+0x20], R8 ;  /* 0x0000200801007387 */ /* 0x0005e20000100a00 */
[----:B0-----:R-:W-:-:S04]  /*56f0*/  IMAD.WIDE R2, R50, 0x2, R6 ;  /* 0x0000000232027825 */ /* 0x001fc800078e0206 */
[--C-:B-1----:R-:W-:Y:S01]  /*5700*/  IMAD.WIDE R10, R43, 0x2, R6.reuse ;  /* 0x000000022b0a7825 */ /* 0x102fe200078e0206 */
[----:B------:R0:W-:Y:S03]  /*5710*/  STL.64 [R1+0x38], R2 ;  /* 0x0000380201007387 */ /* 0x0001e60000100a00 */
[--C-:B--2---:R-:W-:Y:S01]  /*5720*/  IMAD.WIDE R8, R37, 0x2, R6.reuse ;  /* 0x0000000225087825 */ /* 0x104fe200078e0206 */
[----:B------:R1:W-:Y:S04]  /*5730*/  STL.64 [R1+0x48], R10 ;  /* 0x0000480a01007387 */ /* 0x0003e80000100a00 */
[----:B------:R2:W-:Y:S01]  /*5740*/  STL.64 [R1+0x60], R8 ;  /* 0x0000600801007387 */ /* 0x0005e20000100a00 */
[----:B0-----:R-:W-:-:S04]  /*5750*/  IMAD.WIDE R2, R31, 0x2, R6 ;  /* 0x000000021f027825 */ /* 0x001fc800078e0206 */
[--C-:B-1----:R-:W-:Y:S01]  /*5760*/  IMAD.WIDE R10, R41, 0x2, R6.reuse ;  /* 0x00000002290a7825 */ /* 0x102fe200078e0206 */
[----:B------:R0:W-:Y:S03]  /*5770*/  STL.64 [R1+0x78], R2 ;  /* 0x0000780201007387 */ /* 0x0001e60000100a00 */
[--C-:B--2---:R-:W-:Y:S01]  /*5780*/  IMAD.WIDE R8, R39, 0x2, R6.reuse ;  /* 0x0000000227087825 */ /* 0x104fe200078e0206 */
[----:B------:R1:W-:Y:S04]  /*5790*/  STL.64 [R1+0x88], R10 ;  /* 0x0000880a01007387 */ /* 0x0003e80000100a00 */
[----:B------:R-:W2:Y:S04]  /*57a0*/  LDL R50, [R1+0xbc] ;  /* 0x0000bc0001327983 */ /* 0x000ea80000100800 */
[----:B------:R3:W-:Y:S01]  /*57b0*/  STL.64 [R1+0x98], R8 ;  /* 0x0000980801007387 */ /* 0x0007e20000100a00 */
[----:B0-----:R-:W-:-:S03]  /*57c0*/  IMAD.WIDE R2, R44, 0x2, R6 ;  /* 0x000000022c027825 */ /* 0x001fc600078e0206 */
[----:B------:R-:W4:Y:S04]  /*57d0*/  LDL R43, [R1+0xc8] ;  /* 0x0000c800012b7983 */ /* 0x000f280000100800 */
[----:B------:R0:W-:Y:S04]  /*57e0*/  STL.64 [R1+0xa8], R2 ;  /* 0x0000a80201007387 */ /* 0x0001e80000100a00 */
[----:B------:R-:W4:Y:S04]  /*57f0*/  LDL R37, [R1+0xd0] ;  /* 0x0000d00001257983 */ /* 0x000f280000100800 */
[----:B------:R-:W4:Y:S04]  /*5800*/  LDL R31, [R1+0xe0] ;  /* 0x0000e000011f7983 */ /* 0x000f280000100800 */
[----:B------:R-:W4:Y:S04]  /*5810*/  LDL R41, [R1+0xe8] ;  /* 0x0000e80001297983 */ /* 0x000f280000100800 */
[----:B------:R-:W4:Y:S04]  /*5820*/  LDL R39, [R1+0xf8] ;  /* 0x0000f80001277983 */ /* 0x000f280000100800 */
[----:B------:R-:W4:Y:S04]  /*5830*/  LDL R44, [R1+0x100] ;  /* 0x00010000012c7983 */ /* 0x000f280000100800 */
        /* <DEDUP_REMOVED lines=18> */
[----:B-1----:R-:W4:Y:S04]  /*5960*/  LDL.LU R10, [R1+0x74] ;  /* 0x00007400010a7983 */ /* 0x002f280000300800 */
[----:B------:R-:W4:Y:S04]  /*5970*/  LDL.LU R11, [R1+0x70] ;  /* 0x00007000010b7983 */ /* 0x000f280000300800 */
[----:B---3--:R-:W3:Y:S04]  /*5980*/  LDL.LU R8, [R1+0x5c] ;  /* 0x00005c0001087983 */ /* 0x008ee80000300800 */
[----:B------:R-:W3:Y:S04]  /*5990*/  LDL.LU R9, [R1+0x58] ;  /* 0x0000580001097983 */ /* 0x000ee80000300800 */
[----:B0-----:R-:W3:Y:S04]  /*59a0*/  LDL.LU R2, [R1+0x34] ;  /* 0x0000340001027983 */ /* 0x001ee80000300800 */
[----:B------:R-:W3:Y:S01]  /*59b0*/  LDL.LU R3, [R1+0x30] ;  /* 0x0000300001037983 */ /* 0x000ee20000300800 */
[----:B--2---:R-:W-:-:S05]  /*59c0*/  IMAD.WIDE R60, R50, 0x2, R6 ;  /* 0x00000002323c7825 */ /* 0x004fca00078e0206 */
[----:B------:R4:W-:Y:S02]  /*59d0*/  STL.64 [R1+0xc0], R60 ;  /* 0x0000c03c01007387 */ /* 0x0009e40000100a00 */
[----:B----4-:R-:W-:-:S05]  /*59e0*/  IMAD.WIDE R60, R43, 0x2, R6 ;  /* 0x000000022b3c7825 */ /* 0x010fca00078e0206 */
[----:B------:R0:W-:Y:S02]  /*59f0*/  STL.64 [R1+0xd8], R60 ;  /* 0x0000d83c01007387 */ /* 0x0001e40000100a00 */
[----:B0-----:R-:W-:-:S05]  /*5a00*/  IMAD.WIDE R60, R37, 0x2, R6 ;  /* 0x00000002253c7825 */ /* 0x001fca00078e0206 */
        /* <DEDUP_REMOVED lines=12> */
[----:B------:R0:W-:Y:S04]  /*5ad0*/  STL.64 [R1+0x178], R60 ;  /* 0x0001783c01007387 */ /* 0x0001e80000100a00 */
[----:B0-----:R-:W2:Y:S04]  /*5ae0*/  LDL.LU.64 R60, [R1+0xc70] ;  /* 0x000c7000013c7983 */ /* 0x001ea80000300a00 */
[----:B------:R-:W-:Y:S04]  /*5af0*/  STL [R1+0xc20], R29 ;  /* 0x000c201d01007387 */ /* 0x000fe80000100800 */
[----:B------:R0:W-:Y:S02]  /*5b00*/  STL [R1+0xc24], R28 ;  /* 0x000c241c01007387 */ /* 0x0001e40000100800 */
[----:B0-----:R-:W-:-:S05]  /*5b10*/  IMAD.WIDE R28, R26, 0x2, R6 ;  /* 0x000000021a1c7825 */ /* 0x001fca00078e0206 */
[----:B------:R0:W-:Y:S04]  /*5b20*/  STL.64 [R1+0x190], R28 ;  /* 0x0001901c01007387 */ /* 0x0001e80000100a00 */
[----:B------:R1:W-:Y:S01]  /*5b30*/  STL.64 [R1+0xc28], R26 ;  /* 0x000c281a01007387 */ /* 0x0003e20000100a00 */
[----:B0-----:R-:W-:-:S05]  /*5b40*/  IMAD.WIDE R28, R27, 0x2, R6 ;  /* 0x000000021b1c7825 */ /* 0x001fca00078e0206 */
[----:B------:R0:W-:Y:S01]  /*5b50*/  STL.64 [R1+0x1a8], R28 ;  /* 0x0001a81c01007387 */ /* 0x0001e20000100a00 */
[----:B-1----:R-:W-:-:S03]  /*5b60*/  IMAD.WIDE R26, R25, 0x2, R6 ;  /* 0x00000002191a7825 */ /* 0x002fc600078e0206 */
[----:B------:R1:W-:Y:S01]  /*5b70*/  STL.64 [R1+0xc30], R24 ;  /* 0x000c301801007387 */ /* 0x0003e20000100a00 */
[----:B0-----:R-:W-:-:S04]  /*5b80*/  IMAD.WIDE R28, R24, 0x2, R6 ;  /* 0x00000002181c7825 */ /* 0x001fc800078e0206 */
[--C-:B-1----:R-:W-:Y:S01]  /*5b90*/  IMAD.WIDE R24, R22, 0x2, R6.reuse ;  /* 0x0000000216187825 */ /* 0x102fe200078e0206 */
[----:B------:R-:W-:Y:S04]  /*5ba0*/  STL.64 [R1+0x1c0], R28 ;  /* 0x0001c01c01007387 */ /* 0x000fe80000100a00 */
[----:B------:R0:W-:Y:S04]  /*5bb0*/  STL.64 [R1+0x1d8], R26 ;  /* 0x0001d81a01007387 */ /* 0x0001e80000100a00 */
[----:B------:R1:W-:Y:S04]  /*5bc0*/  STL.64 [R1+0xc38], R22 ;  /* 0x000c381601007387 */ /* 0x0003e80000100a00 */
[----:B------:R4:W-:Y:S01]  /*5bd0*/  STL.64 [R1+0x1e8], R24 ;  /* 0x0001e81801007387 */ /* 0x0009e20000100a00 */
[----:B0-----:R-:W-:-:S04]  /*5be0*/  IMAD.WIDE R26, R23, 0x2, R6 ;  /* 0x00000002171a7825 */ /* 0x001fc800078e0206 */
[--C-:B-1----:R-:W-:Y:S01]  /*5bf0*/  IMAD.WIDE R22, R21, 0x2, R6.reuse ;  /* 0x0000000215167825 */ /* 0x102fe200078e0206 */
[----:B------:R-:W-:Y:S03]  /*5c00*/  STL.64 [R1+0x1f8], R26 ;  /* 0x0001f81a01007387 */ /* 0x000fe60000100a00 */
[--C-:B----4-:R-:W-:Y:S01]  /*5c10*/  IMAD.WIDE R24, R20, 0x2, R6.reuse ;  /* 0x0000000214187825 */ /* 0x110fe200078e0206 */
[----:B------:R0:W-:Y:S04]  /*5c20*/  STL.64 [R1+0xc40], R20 ;  /* 0x000c401401007387 */ /* 0x0001e80000100a00 */
[----:B------:R-:W-:Y:S04]  /*5c30*/  STL.64 [R1+0x208], R24 ;  /* 0x0002081801007387 */ /* 0x000fe80000100a00 */
[----:B------:R1:W-:Y:S01]  /*5c40*/  STL.64 [R1+0x210], R22 ;  /* 0x0002101601007387 */ /* 0x0003e20000100a00 */
[----:B0-----:R-:W-:-:S03]  /*5c50*/  IMAD.WIDE R20, R18, 0x2, R6 ;  /* 0x0000000212147825 */ /* 0x001fc600078e0206 */
[----:B------:R0:W-:Y:S04]  /*5c60*/  STL.64 [R1+0xc48], R18 ;  /* 0x000c481201007387 */ /* 0x0001e80000100a00 */
[----:B------:R4:W-:Y:S01]  /*5c70*/  STL.64 [R1+0x220], R20 ;  /* 0x0002201401007387 */ /* 0x0009e20000100a00 */
[----:B-1----:R-:W-:-:S05]  /*5c80*/  IMAD.WIDE R22, R19, 0x2, R6 ;  /* 0x0000000213167825 */ /* 0x002fca00078e0206 */
[----:B------:R-:W-:Y:S01]  /*5c90*/  STL.64 [R1+0x230], R22 ;  /* 0x0002301601007387 */ /* 0x000fe20000100a00 */
[----:B0-----:R-:W-:-:S04]  /*5ca0*/  IMAD.WIDE R18, R17, 0x2, R6 ;  /* 0x0000000211127825 */ /* 0x001fc800078e0206 */
[--C-:B----4-:R-:W-:Y:S01]  /*5cb0*/  IMAD.WIDE R20, R16, 0x2, R6.reuse ;  /* 0x0000000210147825 */ /* 0x110fe200078e0206 */
[----:B------:R0:W-:Y:S04]  /*5cc0*/  STL.64 [R1+0xc50], R16 ;  /* 0x000c501001007387 */ /* 0x0001e80000100a00 */
[----:B------:R-:W-:Y:S04]  /*5cd0*/  STL.64 [R1+0x238], R20 ;  /* 0x0002381401007387 */ /* 0x000fe80000100a00 */
[----:B------:R1:W-:Y:S01]  /*5ce0*/  STL.64 [R1+0x248], R18 ;  /* 0x0002481201007387 */ /* 0x0003e20000100a00 */
[----:B0-----:R-:W-:-:S03]  /*5cf0*/  IMAD.WIDE R16, R14, 0x2, R6 ;  /* 0x000000020e107825 */ /* 0x001fc600078e0206 */
[----:B------:R0:W-:Y:S04]  /*5d00*/  STL.64 [R1+0xc58], R14 ;  /* 0x000c580e01007387 */ /* 0x0001e80000100a00 */
[----:B------:R4:W-:Y:S01]  /*5d10*/  STL.64 [R1+0x258], R16 ;  /* 0x0002581001007387 */ /* 0x0009e20000100a00 */
[----:B-1----:R-:W-:-:S04]  /*5d20*/  IMAD.WIDE R18, R15, 0x2, R6 ;  /* 0x000000020f127825 */ /* 0x002fc800078e0206 */
[--C-:B0-----:R-:W-:Y:S01]  /*5d30*/  IMAD.WIDE R14, R13, 0x2, R6.reuse ;  /* 0x000000020d0e7825 */ /* 0x101fe200078e0206 */
[----:B------:R-:W-:Y:S03]  /*5d40*/  STL.64 [R1+0x260], R18 ;  /* 0x0002601201007387 */ /* 0x000fe60000100a00 */
[--C-:B----4-:R-:W-:Y:S01]  /*5d50*/  IMAD.WIDE R16, R12, 0x2, R6.reuse ;  /* 0x000000020c107825 */ /* 0x110fe200078e0206 */
[----:B------:R0:W-:Y:S04]  /*5d60*/  STL.64 [R1+0xc60], R12 ;  /* 0x000c600c01007387 */ /* 0x0001e80000100a00 */
[----:B------:R3:W-:Y:S04]  /*5d70*/  STL.64 [R1+0x270], R16 ;  /* 0x0002701001007387 */ /* 0x0007e80000100a00 */
[----:B------:R1:W-:Y:S01]  /*5d80*/  STL.64 [R1+0x280], R14 ;  /* 0x0002800e01007387 */ /* 0x0003e20000100a00 */
[----:B0-----:R-:W-:-:S04]  /*5d90*/  IMAD.WIDE R12, R10, 0x2, R6 ;  /* 0x000000020a0c7825 */ /* 0x001fc800078e0206 */
[----:B---3--:R-:W-:-:S04]  /*5da0*/  IMAD.WIDE R16, R8, 0x2, R6 ;  /* 0x0000000208107825 */ /* 0x008fc800078e0206 */
[----:B-1----:R-:W-:Y:S01]  /*5db0*/  IMAD.WIDE R14, R11, 0x2, R6 ;  /* 0x000000020b0e7825 */ /* 0x002fe200078e0206 */
[----:B------:R0:W-:Y:S04]  /*5dc0*/  STL.64 [R1+0x288], R12 ;  /* 0x0002880c01007387 */ /* 0x0001e80000100a00 */
[----:B------:R1:W-:Y:S01]  /*5dd0*/  STL.64 [R1+0x298], R14 ;  /* 0x0002980e01007387 */ /* 0x0003e20000100a00 */
[----:B------:R-:W-:-:S03]  /*5de0*/  IMAD R59, R59, UR7, RZ ;  /* 0x000000073b3b7c24 */ /* 0x000fc6000f8e02ff */
[----:B------:R3:W-:Y:S01]  /*5df0*/  STL.64 [R1+0x2a0], R16 ;  /* 0x0002a01001007387 */ /* 0x0007e20000100a00 */
[----:B0-----:R-:W-:-:S04]  /*5e00*/  IMAD.WIDE R12, R9, 0x2, R6 ;  /* 0x00000002090c7825 */ /* 0x001fc800078e0206 */
[--C-:B-1----:R-:W-:Y:S01]  /*5e10*/  IMAD.WIDE R14, R2, 0x2, R6.reuse ;  /* 0x00000002020e7825 */ /* 0x102fe200078e0206 */
[----:B------:R-:W-:Y:S03]  /*5e20*/  STL.64 [R1+0x2a8], R12 ;  /* 0x0002a80c01007387 */ /* 0x000fe60000100a00 */
[----:B---3--:R-:W-:Y:S01]  /*5e30*/  IMAD.WIDE R16, R3, 0x2, R6 ;  /* 0x0000000203107825 */ /* 0x008fe200078e0206 */
[----:B------:R-:W-:Y:S03]  /*5e40*/  STL.64 [R1+0x2b0], R14 ;  /* 0x0002b00e01007387 */ /* 0x000fe60000100a00 */
[----:B------:R-:W-:Y:S01]  /*5e50*/  IMAD R58, R58, UR7, RZ ;  /* 0x000000073a3a7c24 */ /* 0x000fe2000f8e02ff */
[----:B------:R0:W-:Y:S01]  /*5e60*/  STL.64 [R1+0x2b8], R16 ;  /* 0x0002b81001007387 */ /* 0x0001e20000100a00 */
[----:B------:R-:W-:-:S02]  /*5e70*/  IMAD R53, R53, UR7, RZ ;  /* 0x0000000735357c24 */ /* 0x000fc4000f8e02ff */
[----:B0-----:R-:W-:-:S04]  /*5e80*/  IMAD.WIDE R16, R59, 0x2, R6 ;  /* 0x000000023b107825 */ /* 0x001fc800078e0206 */
[----:B--2---:R-:W-:-:S04]  /*5e90*/  IMAD.WIDE R12, R61, 0x2, R6 ;  /* 0x000000023d0c7825 */ /* 0x004fc800078e0206 */
[--C-:B------:R-:W-:Y:S01]  /*5ea0*/  IMAD.WIDE R14, R60, 0x2, R6.reuse ;  /* 0x000000023c0e7825 */ /* 0x100fe200078e0206 */
[----:B------:R0:W-:Y:S04]  /*5eb0*/  STL.64 [R1+0x2c0], R12 ;  /* 0x0002c00c01007387 */ /* 0x0001e80000100a00 */
        /* <DEDUP_REMOVED lines=10> */
[----:B------:R-:W-:Y:S03]  /*5f60*/  STL.64 [R1+0x2f0], R12 ;  /* 0x0002f00c01007387 */ /* 0x000fe60000100a00 */
[----:B--2---:R-:W-:Y:S01]  /*5f70*/  IMAD.WIDE R16, R53, 0x2, R6 ;  /* 0x0000000235107825 */ /* 0x004fe200078e0206 */
[----:B------:R0:W-:Y:S04]  /*5f80*/  STL.64 [R1+0x2f8], R14 ;  /* 0x0002f80e01007387 */ /* 0x0001e80000100a00 */
[----:B------:R1:W-:Y:S04]  /*5f90*/  STL.64 [R1+0x300], R16 ;  /* 0x0003001001007387 */ /* 0x0003e80000100a00 */
[----:B0-----:R-:W2:Y:S04]  /*5fa0*/  LDL.LU R15, [R1+0x84] ;  /* 0x00008400010f7983 */ /* 0x001ea80000300800 */
[----:B-1----:R-:W3:Y:S04]  /*5fb0*/  LDL.LU R16, [R1+0x90] ;  /* 0x0000900001107983 */ /* 0x002ee80000300800 */
[----:B------:R-:W4:Y:S04]  /*5fc0*/  LDL.LU R17, [R1+0x94] ;  /* 0x0000940001117983 */ /* 0x000f280000300800 */
[----:B------:R-:W2:Y:S04]  /*5fd0*/  LDL.LU R18, [R1+0xa0] ;  /* 0x0000a00001127983 */ /* 0x000ea80000300800 */
[----:B------:R-:W2:Y:S04]  /*5fe0*/  LDL.LU R19, [R1+0xa4] ;  /* 0x0000a40001137983 */ /* 0x000ea80000300800 */
[----:B------:R-:W2:Y:S01]  /*5ff0*/  LDL.LU R20, [R1+0xb0] ;  /* 0x0000b00001147983 */ /* 0x000ea20000300800 */
[----:B------:R-:W-:-:S03]  /*6000*/  IMAD.MOV.U32 R13, RZ, RZ, R5 ;  /* 0x000000ffff0d7224 */ /* 0x000fc600078e0005 */
[----:B------:R-:W2:Y:S01]  /*6010*/  LDL.LU R21, [R1+0xb4] ;  /* 0x0000b40001157983 */ /* 0x000ea20000300800 */
[----:B------:R-:W-:-:S03]  /*6020*/  IMAD.MOV.U32 R14, RZ, RZ, R4 ;  /* 0x000000ffff0e7224 */ /* 0x000fc600078e0004 */
[----:B------:R-:W2:Y:S01]  /*6030*/  LDL.LU R22, [R1+0xb8] ;  /* 0x0000b80001167983 */ /* 0x000ea20000300800 */
[----:B------:R-:W-:-:S03]  /*6040*/  IMAD.WIDE R4, R52, 0x2, R6 ;  /* 0x0000000234047825 */ /* 0x000fc600078e0206 */
[----:B------:R-:W2:Y:S04]  /*6050*/  LDL.LU R23, [R1+0xbc] ;  /* 0x0000bc0001177983 */ /* 0x000ea80000300800 */
[----:B------:R-:W2:Y:S04]  /*6060*/  LDL.LU R24, [R1+0xc8] ;  /* 0x0000c80001187983 */ /* 0x000ea80000300800 */
[----:B------:R-:W2:Y:S04]  /*6070*/  LDL.LU R25, [R1+0xd0] ;  /* 0x0000d00001197983 */ /* 0x000ea80000300800 */
[----:B------:R-:W2:Y:S04]  /*6080*/  LDL.LU R26, [R1+0xe0] ;  /* 0x0000e000011a7983 */ /* 0x000ea80000300800 */
[----:B------:R-:W2:Y:S04]  /*6090*/  LDL.LU R27, [R1+0xe8] ;  /* 0x0000e800011b7983 */ /* 0x000ea80000300800 */
[----:B------:R-:W2:Y:S04]  /*60a0*/  LDL.LU R28, [R1+0xf8] ;  /* 0x0000f800011c7983 */ /* 0x000ea80000300800 */
[----:B------:R-:W2:Y:S04]  /*60b0*/  LDL.LU R29, [R1+0x100] ;  /* 0x00010000011d7983 */ /* 0x000ea80000300800 */
[----:B------:R0:W-:Y:S04]  /*60c0*/  STL.64 [R1+0x308], R4 ;  /* 0x0003080401007387 */ /* 0x0001e80000100a00 */
[----:B0-----:R-:W2:Y:S01]  /*60d0*/  LDL.LU.64 R4, [R1+0xc68] ;  /* 0x000c680001047983 */ /* 0x001ea20000300a00 */
[----:B------:R-:W-:-:S05]  /*60e0*/  IMAD.WIDE R6, R0, 0x2, R6 ;  /* 0x0000000200067825 */ /* 0x000fca00078e0206 */
[----:B------:R-:W-:Y:S01]  /*60f0*/  STL.64 [R1+0x310], R6 ;  /* 0x0003100601007387 */ /* 0x000fe20000100a00 */
[----:B--2---:R-:W-:-:S05]  /*6100*/  IMAD.WIDE R12, R13, 0x2, R4 ;  /* 0x000000020d0c7825 */ /* 0x004fca00078e0204 */
[----:B------:R0:W-:Y:S02]  /*6110*/  STL.64 [R1+0x8], R12 ;  /* 0x0000080c01007387 */ /* 0x0001e40000100a00 */
[----:B0-----:R-:W-:-:S04]  /*6120*/  IMAD.WIDE R12, R14, 0x2, R4 ;  /* 0x000000020e0c7825 */ /* 0x001fc800078e0204 */
[--C-:B------:R-:W-:Y:S01]  /*6130*/  IMAD.WIDE R14, R15, 0x2, R4.reuse ;  /* 0x000000020f0e7825 */ /* 0x100fe200078e0204 */
[----:B------:R0:W-:Y:S04]  /*6140*/  STL.64 [R1+0x18], R12 ;  /* 0x0000180c01007387 */ /* 0x0001e80000100a00 */
[----:B0-----:R-:W2:Y:S04]  /*6150*/  LDL.LU.64 R12, [R1+0xc60] ;  /* 0x000c6000010c7983 */ /* 0x001ea80000300a00 */
[----:B------:R3:W-:Y:S02]  /*6160*/  STL.64 [R1+0x28], R14 ;  /* 0x0000280e01007387 */ /* 0x0007e40000100a00 */
[----:B---3--:R-:W-:-:S04]  /*6170*/  IMAD.WIDE R14, R16, 0x2, R4 ;  /* 0x00000002100e7825 */ /* 0x008fc800078e0204 */
[--C-:B----4-:R-:W-:Y:S01]  /*6180*/  IMAD.WIDE R16, R17, 0x2, R4.reuse ;  /* 0x0000000211107825 */ /* 0x110fe200078e0204 */
[----:B------:R0:W-:Y:S04]  /*6190*/  STL.64 [R1+0x40], R14 ;  /* 0x0000400e01007387 */ /* 0x0001e80000100a00 */
[----:B0-----:R-:W3:Y:S04]  /*61a0*/  LDL.LU.64 R14, [R1+0xc58] ;  /* 0x000c5800010e7983 */ /* 0x001ee80000300a00 */
[----:B------:R0:W-:Y:S02]  /*61b0*/  STL.64 [R1+0x50], R16 ;  /* 0x0000501001007387 */ /* 0x0001e40000100a00 */
[----:B0-----:R-:W-:-:S04]  /*61c0*/  IMAD.WIDE R16, R18, 0x2, R4 ;  /* 0x0000000212107825 */ /* 0x001fc800078e0204 */
[--C-:B------:R-:W-:Y:S01]  /*61d0*/  IMAD.WIDE R18, R19, 0x2, R4.reuse ;  /* 0x0000000213127825 */ /* 0x100fe200078e0204 */
[----:B------:R0:W-:Y:S04]  /*61e0*/  STL.64 [R1+0x68], R16 ;  /* 0x0000681001007387 */ /* 0x0001e80000100a00 */
[----:B0-----:R-:W4:Y:S04]  /*61f0*/  LDL.LU.64 R16, [R1+0xc50] ;  /* 0x000c500001107983 */ /* 0x001f280000300a00 */
[----:B------:R0:W-:Y:S02]  /*6200*/  STL.64 [R1+0x80], R18 ;  /* 0x0000801201007387 */ /* 0x0001e40000100a00 */
[----:B0-----:R-:W-:-:S04]  /*6210*/  IMAD.WIDE R18, R20, 0x2, R4 ;  /* 0x0000000214127825 */ /* 0x001fc800078e0204 */
[--C-:B------:R-:W-:Y:S01]  /*6220*/  IMAD.WIDE R20, R21, 0x2, R4.reuse ;  /* 0x0000000215147825 */ /* 0x100fe200078e0204 */
[----:B------:R0:W-:Y:S04]  /*6230*/  STL.64 [R1+0x90], R18 ;  /* 0x0000901201007387 */ /* 0x0001e80000100a00 */
[----:B0-----:R-:W2:Y:S04]  /*6240*/  LDL.LU.64 R18, [R1+0xc48] ;  /* 0x000c480001127983 */ /* 0x001ea80000300a00 */
        /* <DEDUP_REMOVED lines=20> */
[----:B------:R0:W-:Y:S04]  /*6390*/  STL.64 [R1+0x100], R28 ;  /* 0x0001001c01007387 */ /* 0x0001e80000100a00 */
[----:B0-----:R-:W2:Y:S02]  /*63a0*/  LDL.LU R28, [R1+0xc24] ;  /* 0x000c2400011c7983 */ /* 0x001ea40000300800 */
[----:B--2---:R-:W-:-:S05]  /*63b0*/  IMAD.WIDE R28, R28, 0x2, R4 ;  /* 0x000000021c1c7825 */ /* 0x004fca00078e0204 */
[----:B------:R0:W-:Y:S04]  /*63c0*/  STL.64 [R1+0x110], R28 ;  /* 0x0001101c01007387 */ /* 0x0001e80000100a00 */
[----:B0-----:R-:W2:Y:S02]  /*63d0*/  LDL.LU R29, [R1+0xc20] ;  /* 0x000c2000011d7983 */ /* 0x001ea40000300800 */
[----:B--2---:R-:W-:-:S05]  /*63e0*/  IMAD.WIDE R28, R29, 0x2, R4 ;  /* 0x000000021d1c7825 */ /* 0x004fca00078e0204 */
        /* <DEDUP_REMOVED lines=26> */
[----:B----4-:R-:W-:-:S04]  /*6590*/  IMAD.WIDE R18, R16, 0x2, R4 ;  /* 0x0000000210127825 */ /* 0x010fc800078e0204 */
[--C-:B------:R-:W-:Y:S01]  /*65a0*/  IMAD.WIDE R16, R17, 0x2, R4.reuse ;  /* 0x0000000211107825 */ /* 0x100fe200078e0204 */
[----:B------:R0:W-:Y:S04]  /*65b0*/  STL.64 [R1+0x1a0], R18 ;  /* 0x0001a01201007387 */ /* 0x0001e80000100a00 */
[----:B0-----:R-:W4:Y:S04]  /*65c0*/  LDL.LU.64 R18, [R1+0xbf0] ;  /* 0x000bf00001127983 */ /* 0x001f280000300a00 */
[----:B------:R3:W-:Y:S02]  /*65d0*/  STL.64 [R1+0x1b0], R16 ;  /* 0x0001b01001007387 */ /* 0x0007e40000100a00 */
[----:B---3--:R-:W-:-:S04]  /*65e0*/  IMAD.WIDE R16, R14, 0x2, R4 ;  /* 0x000000020e107825 */ /* 0x008fc800078e0204 */
[--C-:B------:R-:W-:Y:S01]  /*65f0*/  IMAD.WIDE R14, R15, 0x2, R4.reuse ;  /* 0x000000020f0e7825 */ /* 0x100fe200078e0204 */
[----:B------:R0:W-:Y:S04]  /*6600*/  STL.64 [R1+0x1b8], R16 ;  /* 0x0001b81001007387 */ /* 0x0001e80000100a00 */
[----:B0-----:R-:W3:Y:S04]  /*6610*/  LDL.LU.64 R16, [R1+0xbe8] ;  /* 0x000be80001107983 */ /* 0x001ee80000300a00 */
        /* <DEDUP_REMOVED lines=31> */
[----:B0-----:R-:W2:Y:S01]  /*6810*/  LDL.LU.64 R2, [R1+0xbc0] ;  /* 0x000bc00001027983 */ /* 0x001ea20000300a00 */
[----:B------:R-:W-:-:S04]  /*6820*/  IMAD.WIDE R6, R45, 0x2, R4 ;  /* 0x000000022d067825 */ /* 0x000fc800078e0204 */
        /* <DEDUP_REMOVED lines=16> */
[----:B------:R-:W-:Y:S01]  /*6930*/  IMAD.WIDE R4, R0, 0x2, R4 ;  /* 0x0000000200047825 */ /* 0x000fe200078e0204 */
[----:B--2---:R-:W-:Y:S04]  /*6940*/  STL [R1+0xba0], R2 ;  /* 0x000ba00201007387 */ /* 0x004fe80000100800 */
[----:B------:R-:W-:Y:S04]  /*6950*/  STL.64 [R1+0x290], R4 ;  /* 0x0002900401007387 */ /* 0x000fe80000100a00 */
[----:B------:R0:W-:Y:S04]  /*6960*/  STL [R1+0xb98], R3 ;  /* 0x000b980301007387 */ /* 0x0001e80000100800 */
[----:B------:R-:W-:Y:S04]  /*6970*/  STL [R1+0xb9c], R6 ;  /* 0x000b9c0601007387 */ /* 0x000fe80000100800 */
[----:B------:R-:W-:Y:S04]  /*6980*/  STL [R1+0xb90], R7 ;  /* 0x000b900701007387 */ /* 0x000fe80000100800 */
[----:B------:R-:W-:Y:S04]  /*6990*/  STL [R1+0xb94], R8 ;  /* 0x000b940801007387 */ /* 0x000fe80000100800 */
[----:B------:R-:W-:Y:S04]  /*69a0*/  STL [R1+0xb88], R9 ;  /* 0x000b880901007387 */ /* 0x000fe80000100800 */
[----:B------:R-:W-:Y:S04]  /*69b0*/  STL [R1+0xb8c], R30 ;  /* 0x000b8c1e01007387 */ /* 0x000fe80000100800 */
[----:B0-----:R-:W2:Y:S04]  /*69c0*/  LDL.64 R2, [R1+0x360] ;  /* 0x0003600001027983 */ /* 0x001ea80000100a00 */
[----:B------:R-:W2:Y:S04]  /*69d0*/  LDL.64 R4, [R1+0x368] ;  /* 0x0003680001047983 */ /* 0x000ea80000100a00 */
[----:B------:R-:W-:Y:S04]  /*69e0*/  STL [R1+0xb80], R31 ;  /* 0x000b801f01007387 */ /* 0x000fe80000100800 */
        /* <DEDUP_REMOVED lines=12> */
[----:B---3--:R-:W-:Y:S04]  /*6ab0*/  STL [R1+0xb54], R16 ;  /* 0x000b541001007387 */ /* 0x008fe80000100800 */
[----:B------:R0:W-:Y:S04]  /*6ac0*/  STL [R1+0xb48], R17 ;  /* 0x000b481101007387 */ /* 0x0001e80000100800 */
[----:B------:R-:W-:Y:S04]  /*6ad0*/  STL [R1+0xb4c], R38 ;  /* 0x000b4c2601007387 */ /* 0x000fe80000100800 */
[----:B------:R1:W-:Y:S04]  /*6ae0*/  STL [R1+0xb40], R39 ;  /* 0x000b402701007387 */ /* 0x0003e80000100800 */
[----:B----4-:R-:W-:Y:S04]  /*6af0*/  STL [R1+0xb44], R18 ;  /* 0x000b441201007387 */ /* 0x010fe80000100800 */
[----:B------:R-:W-:Y:S04]  /*6b00*/  STL [R1+0xb38], R19 ;  /* 0x000b381301007387 */ /* 0x000fe80000100800 */
[----:B------:R-:W-:Y:S04]  /*6b10*/  STL [R1+0xb3c], R40 ;  /* 0x000b3c2801007387 */ /* 0x000fe80000100800 */
[----:B------:R-:W-:Y:S04]  /*6b20*/  STL [R1+0xb30], R41 ;  /* 0x000b302901007387 */ /* 0x000fe80000100800 */
[----:B------:R-:W-:Y:S04]  /*6b30*/  STL [R1+0xb34], R20 ;  /* 0x000b341401007387 */ /* 0x000fe80000100800 */
[----:B0-----:R-:W3:Y:S04]  /*6b40*/  LDL.LU.64 R16, [R1] ;  /* 0x0000000001107983 */ /* 0x001ee80000300a00 */
[----:B------:R-:W-:Y:S04]  /*6b50*/  STL [R1+0xb28], R21 ;  /* 0x000b281501007387 */ /* 0x000fe80000100800 */
[----:B------:R-:W-:Y:S04]  /*6b60*/  STL [R1+0xb2c], R42 ;  /* 0x000b2c2a01007387 */ /* 0x000fe80000100800 */
[----:B------:R-:W4:Y:S04]  /*6b70*/  LDL.LU.64 R8, [R1+0x8] ;  /* 0x0000080001087983 */ /* 0x000f280000300a00 */
[----:B------:R-:W4:Y:S04]  /*6b80*/  LDL.LU.64 R14, [R1+0x10] ;  /* 0x00001000010e7983 */ /* 0x000f280000300a00 */
[----:B------:R-:W-:Y:S04]  /*6b90*/  STL [R1+0xb20], R43 ;  /* 0x000b202b01007387 */ /* 0x000fe80000100800 */
[----:B------:R-:W-:Y:S04]  /*6ba0*/  STL [R1+0xb24], R22 ;  /* 0x000b241601007387 */ /* 0x000fe80000100800 */
[----:B------:R-:W-:Y:S04]  /*6bb0*/  STL [R1+0xb18], R23 ;  /* 0x000b181701007387 */ /* 0x000fe80000100800 */
[----:B------:R-:W-:Y:S04]  /*6bc0*/  STL [R1+0xb1c], R44 ;  /* 0x000b1c2c01007387 */ /* 0x000fe80000100800 */
[----:B------:R-:W4:Y:S04]  /*6bd0*/  LDL.LU.64 R34, [R1+0x18] ;  /* 0x0000180001227983 */ /* 0x000f280000300a00 */
        /* <DEDUP_REMOVED lines=13> */
[----:B------:R-:W-:Y:S01]  /*6cb0*/  STL [R1+0xaf4], R28 ;  /* 0x000af41c01007387 */ /* 0x000fe20000100800 */
[----:B--2---:R-:W-:Y:S01]  /*6cc0*/  IMAD.MOV.U32 R6, RZ, RZ, R2 ;  /* 0x000000ffff067224 */ /* 0x004fe200078e0002 */
[----:B------:R-:W-:Y:S01]  /*6cd0*/  MOV R7, R3 ;  /* 0x0000000300077202 */ /* 0x000fe20000000f00 */
[----:B------:R-:W-:-:S02]  /*6ce0*/  IMAD.MOV.U32 R2, RZ, RZ, R4 ;  /* 0x000000ffff027224 */ /* 0x000fc400078e0004 */
[----:B------:R-:W-:Y:S02]  /*6cf0*/  IMAD.MOV.U32 R3, RZ, RZ, R5 ;  /* 0x000000ffff037224 */ /* 0x000fe400078e0005 */
[----:B------:R-:W2:Y:S04]  /*6d00*/  LDL.LU.64 R4, [R1+0x48] ;  /* 0x0000480001047983 */ /* 0x000ea80000300a00 */
[----:B------:R-:W-:Y:S04]  /*6d10*/  STL [R1+0xae8], R29 ;  /* 0x000ae81d01007387 */ /* 0x000fe80000100800 */
[----:B------:R-:W-:Y:S04]  /*6d20*/  STL [R1+0xaec], R50 ;  /* 0x000aec3201007387 */ /* 0x000fe80000100800 */
[----:B-1----:R-:W2:Y:S04]  /*6d30*/  LDL.LU.64 R38, [R1+0x50] ;  /* 0x0000500001267983 */ /* 0x002ea80000300a00 */
[----:B------:R-:W-:Y:S04]  /*6d40*/  STL [R1+0x3b4], R51 ;  /* 0x0003b43301007387 */ /* 0x000fe80000100800 */
[----:B---3--:R-:W-:Y:S01]  /*6d50*/  STL [R1+0x3bc], R16 ;  /* 0x0003bc1001007387 */ /* 0x008fe20000100800 */
[----:B------:R-:W-:-:S03]  /*6d60*/  IMAD.MOV.U32 R0, RZ, RZ, R17 ;  /* 0x000000ffff007224 */ /* 0x000fc600078e0011 */
[----:B------:R-:W3:Y:S04]  /*6d70*/  LDL.LU.64 R10, [R1+0x60] ;  /* 0x00006000010a7983 */ /* 0x000ee80000300a00 */
[----:B----4-:R-:W-:Y:S04]  /*6d80*/  STL [R1+0x3c4], R8 ;  /* 0x0003c40801007387 */ /* 0x010fe80000100800 */
[----:B------:R0:W-:Y:S02]  /*6d90*/  STL [R1+0x3b8], R0 ;  /* 0x0003b80001007387 */ /* 0x0001e40000100800 */
[----:B0-----:R-:W-:-:S02]  /*6da0*/  IMAD.MOV.U32 R0, RZ, RZ, R9 ;  /* 0x000000ffff007224 */ /* 0x001fc400078e0009 */
[----:B------:R-:W4:Y:S04]  /*6db0*/  LDL.LU.64 R8, [R1+0x68] ;  /* 0x0000680001087983 */ /* 0x000f280000300a00 */
[----:B------:R0:W-:Y:S04]  /*6dc0*/  STL [R1+0x3c0], R0 ;  /* 0x0003c00001007387 */ /* 0x0001e80000100800 */
[----:B------:R1:W-:Y:S04]  /*6dd0*/  STL [R1+0x3cc], R14 ;  /* 0x0003cc0e01007387 */ /* 0x0003e80000100800 */
[----:B------:R-:W4:Y:S01]  /*6de0*/  LDL.LU.64 R16, [R1+0x78] ;  /* 0x0000780001107983 */ /* 0x000f220000300a00 */
[----:B0-----:R-:W-:-:S03]  /*6df0*/  IMAD.MOV.U32 R0, RZ, RZ, R15 ;  /* 0x000000ffff007224 */ /* 0x001fc600078e000f */
[----:B------:R-:W-:Y:S04]  /*6e00*/  STL [R1+0x3d4], R34 ;  /* 0x0003d42201007387 */ /* 0x000fe80000100800 */
[----:B------:R0:W-:Y:S04]  /*6e10*/  STL [R1+0x3c8], R0 ;  /* 0x0003c80001007387 */ /* 0x0001e80000100800 */
[----:B-1----:R-:W4:Y:S01]  /*6e20*/  LDL.LU.64 R14, [R1+0x80] ;  /* 0x00008000010e7983 */ /* 0x002f220000300a00 */
[----:B0-----:R-:W-:-:S03]  /*6e30*/  IMAD.MOV.U32 R0, RZ, RZ, R35 ;  /* 0x000000ffff007224 */ /* 0x001fc600078e0023 */
[----:B------:R-:W-:Y:S04]  /*6e40*/  STL [R1+0x3dc], R12 ;  /* 0x0003dc0c01007387 */ /* 0x000fe80000100800 */
[----:B------:R0:W-:Y:S04]  /*6e50*/  STL [R1+0x3d0], R0 ;  /* 0x0003d00001007387 */ /* 0x0001e80000100800 */
[----:B------:R-:W4:Y:S01]  /*6e60*/  LDL.LU.64 R34, [R1+0x88] ;  /* 0x0000880001227983 */ /* 0x000f220000300a00 */
        /* <DEDUP_REMOVED lines=13> */
[----:B--2---:R-:W-:Y:S04]  /*6f40*/  STL [R1+0x3fc], R4 ;  /* 0x0003fc0401007387 */ /* 0x004fe80000100800 */
[----:B------:R0:W-:Y:S04]  /*6f50*/  STL [R1+0x3f0], R0 ;  /* 0x0003f00001007387 */ /* 0x0001e80000100800 */
[----:B------:R-:W2:Y:S01]  /*6f60*/  LDL.LU.64 R30, [R1+0xa8] ;  /* 0x0000a800011e7983 */ /* 0x000ea20000300a00 */
[----:B0-----:R-:W-:-:S03]  /*6f70*/  IMAD.MOV.U32 R0, RZ, RZ, R5 ;  /* 0x000000ffff007224 */ /* 0x001fc600078e0005 */
[----:B------:R-:W-:Y:S04]  /*6f80*/  STL [R1+0x404], R38 ;  /* 0x0004042601007387 */ /* 0x000fe80000100800 */
[----:B------:R0:W-:Y:S04]  /*6f90*/  STL [R1+0x3f8], R0 ;  /* 0x0003f80001007387 */ /* 0x0001e80000100800 */
[----:B------:R-:W2:Y:S01]  /*6fa0*/  LDL.LU.64 R4, [R1+0xb0] ;  /* 0x0000b00001047983 */ /* 0x000ea20000300a00 */
[----:B0-----:R-:W-:-:S03]  /*6fb0*/  MOV R0, R39 ;  /* 0x0000002700007202 */ /* 0x001fc60000000f00 */
[----:B---3--:R-:W-:Y:S04]  /*6fc0*/  STL [R1+0x40c], R10 ;  /* 0x00040c0a01007387 */ /* 0x008fe80000100800 */
[----:B------:R0:W-:Y:S04]  /*6fd0*/  STL [R1+0x400], R0 ;  /* 0x0004000001007387 */ /* 0x0001e80000100800 */
[----:B------:R-:W3:Y:S01]  /*6fe0*/  LDL.LU.64 R18, [R1+0xc0] ;  /* 0x0000c00001127983 */ /* 0x000ee20000300a00 */
[----:B0-----:R-:W-:-:S03]  /*6ff0*/  IMAD.MOV.U32 R0, RZ, RZ, R11 ;  /* 0x000000ffff007224 */ /* 0x001fc600078e000b */
[----:B------:R-:W3:Y:S04]  /*7000*/  LDL.LU.64 R10, [R1+0xb8] ;  /* 0x0000b800010a7983 */ /* 0x000ee80000300a00 */
[----:B------:R0:W-:Y:S04]  /*7010*/  STL [R1+0x408], R0 ;  /* 0x0004080001007387 */ /* 0x0001e80000100800 */
[----:B----4-:R1:W-:Y:S01]  /*7020*/  STL [R1+0x414], R8 ;  /* 0x0004140801007387 */ /* 0x0103e20000100800 */
[----:B0-----:R-:W-:-:S05]  /*7030*/  IMAD.MOV.U32 R0, RZ, RZ, R9 ;  /* 0x000000ffff007224 */ /* 0x001fca00078e0009 */
[----:B------:R0:W-:Y:S01]  /*7040*/  STL [R1+0x410], R0 ;  /* 0x0004100001007387 */ /* 0x0001e20000100800 */
[----:B-1----:R-:W-:Y:S02]  /*7050*/  IMAD.MOV.U32 R8, RZ, RZ, R6 ;  /* 0x000000ffff087224 */ /* 0x002fe400078e0006 */
[----:B------:R-:W-:Y:S01]  /*7060*/  IMAD.MOV.U32 R9, RZ, RZ, R7 ;  /* 0x000000ffff097224 */ /* 0x000fe200078e0007 */
[----:B------:R1:W-:Y:S01]  /*7070*/  STL [R1+0x41c], R16 ;  /* 0x00041c1001007387 */ /* 0x0003e20000100800 */
[----:B------:R-:W-:Y:S02]  /*7080*/  IMAD.MOV.U32 R6, RZ, RZ, R2 ;  /* 0x000000ffff067224 */ /* 0x000fe400078e0002 */
[----:B------:R-:W-:Y:S02]  /*7090*/  IMAD.MOV.U32 R7, RZ, RZ, R3 ;  /* 0x000000ffff077224 */ /* 0x000fe400078e0003 */
        /* <DEDUP_REMOVED lines=21> */
[----:B0-----:R-:W-:-:S03]  /*71f0*/  MOV R0, R33 ;  /* 0x0000002100007202 */ /* 0x001fc60000000f00 */
[----:B--2---:R-:W-:Y:S04]  /*7200*/  STL [R1+0x44c], R30 ;  /* 0x00044c1e01007387 */ /* 0x004fe80000100800 */
[----:B------:R0:W-:Y:S04]  /*7210*/  STL [R1+0x440], R0 ;  /* 0x0004400001007387 */ /* 0x0001e80000100800 */
[----:B------:R-:W2:Y:S01]  /*7220*/  LDL.LU.64 R32, [R1+0x120] ;  /* 0x0001200001207983 */ /* 0x000ea20000300a00 */
[----:B0-----:R-:W-:-:S03]  /*7230*/  IMAD.MOV.U32 R0, RZ, RZ, R31 ;  /* 0x000000ffff007224 */ /* 0x001fc600078e001f */
[----:B------:R-:W-:Y:S04]  /*7240*/  STL [R1+0x454], R4 ;  /* 0x0004540401007387 */ /* 0x000fe80000100800 */
[----:B------:R0:W-:Y:S04]  /*7250*/  STL [R1+0x448], R0 ;  /* 0x0004480001007387 */ /* 0x0001e80000100800 */
[----:B------:R-:W2:Y:S01]  /*7260*/  LDL.LU.64 R36, [R1+0xe8] ;  /* 0x0000e80001247983 */ /* 0x000ea20000300a00 */
[----:B0-----:R-:W-:-:S03]  /*7270*/  IMAD.MOV.U32 R0, RZ, RZ, R5 ;  /* 0x000000ffff007224 */ /* 0x001fc600078e0005 */
[----:B---3--:R-:W-:Y:S04]  /*7280*/  STL [R1+0x45c], R18 ;  /* 0x00045c1201007387 */ /* 0x008fe80000100800 */
[----:B------:R0:W-:Y:S04]  /*7290*/  STL [R1+0x450], R0 ;  /* 0x0004500001007387 */ /* 0x0001e80000100800 */
[----:B------:R-:W3:Y:S04]  /*72a0*/  LDL.LU.64 R30, [R1+0x138] ;  /* 0x00013800011e7983 */ /* 0x000ee80000300a00 */
[----:B------:R-:W3:Y:S01]  /*72b0*/  LDL.LU.64 R4, [R1+0xf8] ;  /* 0x0000f80001047983 */ /* 0x000ee20000300a00 */
[----:B0-----:R-:W-:-:S03]  /*72c0*/  IMAD.MOV.U32 R0, RZ, RZ, R19 ;  /* 0x000000ffff007224 */ /* 0x001fc600078e0013 */
[----:B------:R-:W-:Y:S04]  /*72d0*/  STL [R1+0x464], R10 ;  /* 0x0004640a01007387 */ /* 0x000fe80000100800 */
[----:B------:R0:W-:Y:S02]  /*72e0*/  STL [R1+0x458], R0 ;  /* 0x0004580001007387 */ /* 0x0001e40000100800 */
[----:B0-----:R-:W-:Y:S02]  /*72f0*/  IMAD.MOV.U32 R0, RZ, RZ, R11 ;  /* 0x000000ffff007224 */ /* 0x001fe400078e000b */
[----:B----4-:R-:W-:Y:S04]  /*7300*/  STL [R1+0x46c], R2 ;  /* 0x00046c0201007387 */ /* 0x010fe80000100800 */
        /* <DEDUP_REMOVED lines=34> */
[----:B0-----:R-:W-:Y:S02]  /*7530*/  IMAD.MOV.U32 R0, RZ, RZ, R31 ;  /* 0x000000ffff007224 */ /* 0x001fe400078e001f */
[----:B------:R-:W-:-:S02]  /*7540*/  IMAD.MOV.U32 R30, RZ, RZ, R8 ;  /* 0x000000ffff1e7224 */ /* 0x000fc400078e0008 */
[----:B------:R-:W-:Y:S01]  /*7550*/  IMAD.MOV.U32 R31, RZ, RZ, R9 ;  /* 0x000000ffff1f7224 */ /* 0x000fe200078e0009 */
[----:B------:R0:W-:Y:S01]  /*7560*/  STL [R1+0x4a8], R0 ;  /* 0x0004a80001007387 */ /* 0x0001e20000100800 */
[----:B------:R-:W-:Y:S02]  /*7570*/  IMAD.MOV.U32 R8, RZ, RZ, R6 ;  /* 0x000000ffff087224 */ /* 0x000fe400078e0006 */
[----:B------:R-:W-:Y:S01]  /*7580*/  IMAD.MOV.U32 R9, RZ, RZ, R7 ;  /* 0x000000ffff097224 */ /* 0x000fe200078e0007 */
[----:B------:R1:W-:Y:S04]  /*7590*/  STL [R1+0x4b4], R4 ;  /* 0x0004b40401007387 */ /* 0x0003e80000100800 */
[----:B------:R-:W3:Y:S01]  /*75a0*/  LDL.LU.64 R6, [R1+0x130] ;  /* 0x0001300001067983 */ /* 0x000ee20000300a00 */
[----:B0-----:R-:W-:-:S03]  /*75b0*/  IMAD.MOV.U32 R0, RZ, RZ, R5 ;  /* 0x000000ffff007224 */ /* 0x001fc600078e0005 */
[----:B----4-:R-:W-:Y:S04]  /*75c0*/  STL [R1+0x4bc], R10 ;  /* 0x0004bc0a01007387 */ /* 0x010fe80000100800 */
        /* <DEDUP_REMOVED lines=31> */
[----:B------:R-:W2:Y:S04]  /*77c0*/  LDL.LU.64 R32, [R1+0x208] ;  /* 0x0002080001207983 */ /* 0x000ea80000300a00 */
[----:B------:R3:W-:Y:S02]  /*77d0*/  STL [R1+0x4f0], R0 ;  /* 0x0004f00001007387 */ /* 0x0007e40000100800 */
[----:B---3--:R-:W-:Y:S02]  /*77e0*/  IMAD.MOV.U32 R0, RZ, RZ, R37 ;  /* 0x000000ffff007224 */ /* 0x008fe400078e0025 */
[----:B------:R-:W-:Y:S04]  /*77f0*/  STL [R1+0x4fc], R36 ;  /* 0x0004fc2401007387 */ /* 0x000fe80000100800 */
[----:B------:R0:W-:Y:S02]  /*7800*/  STL [R1+0x4f8], R0 ;  /* 0x0004f80001007387 */ /* 0x0001e40000100800 */
[----:B0-----:R-:W-:-:S02]  /*7810*/  IMAD.MOV.U32 R0, RZ, RZ, R7 ;  /* 0x000000ffff007224 */ /* 0x001fc400078e0007 */
[----:B------:R0:W-:Y:S04]  /*7820*/  STL [R1+0x504], R6 ;  /* 0x0005040601007387 */ /* 0x0001e80000100800 */
[----:B0-----:R-:W3:Y:S04]  /*7830*/  LDL.LU.64 R6, [R1+0x170] ;  /* 0x0001700001067983 */ /* 0x001ee80000300a00 */
[----:B------:R0:W-:Y:S04]  /*7840*/  STL [R1+0x500], R0 ;  /* 0x0005000001007387 */ /* 0x0001e80000100800 */
[----:B----4-:R1:W-:Y:S04]  /*7850*/  STL [R1+0x50c], R4 ;  /* 0x00050c0401007387 */ /* 0x0103e80000100800 */
        /* <DEDUP_REMOVED lines=28> */
[----:B------:R-:W2:Y:S04]  /*7a20*/  LDL.LU.64 R16, [R1+0x1a0] ;  /* 0x0001a00001107983 */ /* 0x000ea80000300a00 */
[----:B------:R-:W2:Y:S01]  /*7a30*/  LDL.LU.64 R12, [R1+0x248] ;  /* 0x00024800010c7983 */ /* 0x000ea20000300a00 */
[----:B0-----:R-:W-:-:S03]  /*7a40*/  MOV R0, R19 ;  /* 0x0000001300007202 */ /* 0x001fc60000000f00 */
[----:B------:R-:W-:Y:S04]  /*7a50*/  STL [R1+0x54c], R32 ;  /* 0x00054c2001007387 */ /* 0x000fe80000100800 */
[----:B------:R0:W-:Y:S02]  /*7a60*/  STL [R1+0x540], R0 ;  /* 0x0005400001007387 */ /* 0x0001e40000100800 */
[----:B0-----:R-:W-:Y:S02]  /*7a70*/  IMAD.MOV.U32 R0, RZ, RZ, R33 ;  /* 0x000000ffff007224 */ /* 0x001fe400078e0021 */
[----:B------:R-:W2:Y:S04]  /*7a80*/  LDL.LU.64 R32, [R1+0x1b0] ;  /* 0x0001b00001207983 */ /* 0x000ea80000300a00 */
[----:B------:R3:W-:Y:S02]  /*7a90*/  STL [R1+0x548], R0 ;  /* 0x0005480001007387 */ /* 0x0007e40000100800 */
[----:B---3--:R-:W-:-:S02]  /*7aa0*/  IMAD.MOV.U32 R0, RZ, RZ, R7 ;  /* 0x000000ffff007224 */ /* 0x008fc400078e0007 */
[----:B------:R0:W-:Y:S04]  /*7ab0*/  STL [R1+0x554], R6 ;  /* 0x0005540601007387 */ /* 0x0001e80000100800 */
[----:B----4-:R-:W-:Y:S04]  /*7ac0*/  STL [R1+0x55c], R36 ;  /* 0x00055c2401007387 */ /* 0x010fe80000100800 */
[----:B------:R1:W-:Y:S04]  /*7ad0*/  STL [R1+0x550], R0 ;  /* 0x0005500001007387 */ /* 0x0003e80000100800 */
[----:B0-----:R-:W3:Y:S01]  /*7ae0*/  LDL.LU.64 R6, [R1+0x258] ;  /* 0x0002580001067983 */ /* 0x001ee20000300a00 */
[----:B-1----:R-:W-:-:S03]  /*7af0*/  IMAD.MOV.U32 R0, RZ, RZ, R37 ;  /* 0x000000ffff007224 */ /* 0x002fc600078e0025 */
        /* <DEDUP_REMOVED lines=17> */
[----:B------:R0:W-:Y:S02]  /*7c10*/  STL [R1+0x578], R0 ;  /* 0x0005780001007387 */ /* 0x0001e40000100800 */
[----:B0-----:R-:W-:Y:S02]  /*7c20*/  IMAD.MOV.U32 R0, RZ, RZ, R15 ;  /* 0x000000ffff007224 */ /* 0x001fe400078e000f */
[----:B------:R-:W4:Y:S04]  /*7c30*/  LDL.LU.64 R14, [R1+0x1d0] ;  /* 0x0001d000010e7983 */ /* 0x000f280000300a00 */
[----:B------:R2:W-:Y:S02]  /*7c40*/  STL [R1+0x580], R0 ;  /* 0x0005800001007387 */ /* 0x0005e40000100800 */
[----:B--2---:R-:W-:-:S02]  /*7c50*/  IMAD.MOV.U32 R0, RZ, RZ, R35 ;  /* 0x000000ffff007224 */ /* 0x004fc400078e0023 */
[----:B------:R-:W-:Y:S04]  /*7c60*/  STL [R1+0x58c], R34 ;  /* 0x00058c2201007387 */ /* 0x000fe80000100800 */
[----:B------:R-:W2:Y:S04]  /*7c70*/  LDL.LU.64 R40, [R1+0x280] ;  /* 0x0002800001287983 */ /* 0x000ea80000300a00 */
[----:B------:R0:W-:Y:S04]  /*7c80*/  STL [R1+0x588], R0 ;  /* 0x0005880001007387 */ /* 0x0001e80000100800 */
[----:B------:R-:W-:Y:S01]  /*7c90*/  STL [R1+0x594], R16 ;  /* 0x0005941001007387 */ /* 0x000fe20000100800 */
[----:B0-----:R-:W-:-:S03]  /*7ca0*/  IMAD.MOV.U32 R0, RZ, RZ, R17 ;  /* 0x000000ffff007224 */ /* 0x001fc600078e0011 */
[----:B------:R-:W2:Y:S04]  /*7cb0*/  LDL.LU.64 R34, [R1+0x1e0] ;  /* 0x0001e00001227983 */ /* 0x000ea80000300a00 */
[----:B------:R-:W-:Y:S04]  /*7cc0*/  STL [R1+0x59c], R12 ;  /* 0x00059c0c01007387 */ /* 0x000fe80000100800 */
[----:B------:R0:W-:Y:S02]  /*7cd0*/  STL [R1+0x590], R0 ;  /* 0x0005900001007387 */ /* 0x0001e40000100800 */
[----:B0-----:R-:W-:-:S02]  /*7ce0*/  IMAD.MOV.U32 R0, RZ, RZ, R13 ;  /* 0x000000ffff007224 */ /* 0x001fc400078e000d */
[----:B------:R-:W-:Y:S04]  /*7cf0*/  STL [R1+0x5a4], R32 ;  /* 0x0005a42001007387 */ /* 0x000fe80000100800 */
[----:B------:R0:W-:Y:S04]  /*7d00*/  STL [R1+0x598], R0 ;  /* 0x0005980001007387 */ /* 0x0001e80000100800 */
[----:B------:R-:W2:Y:S01]  /*7d10*/  LDL.LU.64 R12, [R1+0x288] ;  /* 0x00028800010c7983 */ /* 0x000ea20000300a00 */
[----:B0-----:R-:W-:-:S03]  /*7d20*/  MOV R0, R33 ;  /* 0x0000002100007202 */ /* 0x001fc60000000f00 */
[----:B------:R-:W2:Y:S04]  /*7d30*/  LDL.LU.64 R32, [R1+0x1f0] ;  /* 0x0001f00001207983 */ /* 0x000ea80000300a00 */
[----:B------:R0:W-:Y:S04]  /*7d40*/  STL [R1+0x5a0], R0 ;  /* 0x0005a00001007387 */ /* 0x0001e80000100800 */
[----:B---3--:R1:W-:Y:S01]  /*7d50*/  STL [R1+0x5ac], R6 ;  /* 0x0005ac0601007387 */ /* 0x0083e20000100800 */
[----:B0-----:R-:W-:-:S03]  /*7d60*/  IMAD.MOV.U32 R0, RZ, RZ, R7 ;  /* 0x000000ffff007224 */ /* 0x001fc600078e0007 */
[----:B-1----:R-:W3:Y:S04]  /*7d70*/  LDL.LU.64 R6, [R1+0x298] ;  /* 0x0002980001067983 */ /* 0x002ee80000300a00 */
[----:B------:R0:W-:Y:S04]  /*7d80*/  STL [R1+0x5a8], R0 ;  /* 0x0005a80001007387 */ /* 0x0001e80000100800 */
[----:B----4-:R-:W-:Y:S04]  /*7d90*/  STL [R1+0x5b4], R36 ;  /* 0x0005b42401007387 */ /* 0x010fe80000100800 */
[----:B------:R-:W4:Y:S01]  /*7da0*/  LDL.LU.64 R18, [R1+0x70] ;  /* 0x0000700001127983 */ /* 0x000f220000300a00 */
[----:B0-----:R-:W-:-:S05]  /*7db0*/  IMAD.MOV.U32 R0, RZ, RZ, R37 ;  /* 0x000000ffff007224 */ /* 0x001fca00078e0025 */
[----:B------:R0:W-:Y:S04]  /*7dc0*/  STL [R1+0x5b0], R0 ;  /* 0x0005b00001007387 */ /* 0x0001e80000100800 */
[----:B------:R1:W-:Y:S04]  /*7dd0*/  STL [R1+0x5bc], R4 ;  /* 0x0005bc0401007387 */ /* 0x0003e80000100800 */
[----:B------:R-:W4:Y:S01]  /*7de0*/  LDL.LU.64 R38, [R1+0x2a0] ;  /* 0x0002a00001267983 */ /* 0x000f220000300a00 */
[----:B0-----:R-:W-:-:S05]  /*7df0*/  IMAD.MOV.U32 R0, RZ, RZ, R5 ;  /* 0x000000ffff007224 */ /* 0x001fca00078e0005 */
[----:B------:R0:W-:Y:S04]  /*7e00*/  STL [R1+0x5b8], R0 ;  /* 0x0005b80001007387 */ /* 0x0001e80000100800 */
[----:B------:R0:W-:Y:S04]  /*7e10*/  STL [R1+0x5c4], R10 ;  /* 0x0005c40a01007387 */ /* 0x0001e80000100800 */
[----:B-1----:R-:W4:Y:S01]  /*7e20*/  LDL.LU.64 R4, [R1+0x200] ;  /* 0x0002000001047983 */ /* 0x002f220000300a00 */
[----:B0-----:R-:W-:-:S03]  /*7e30*/  IMAD.MOV.U32 R0, RZ, RZ, R11 ;  /* 0x000000ffff007224 */ /* 0x001fc600078e000b */
[----:B------:R-:W-:Y:S04]  /*7e40*/  STL [R1+0x5cc], R2 ;  /* 0x0005cc0201007387 */ /* 0x000fe80000100800 */
[----:B------:R0:W-:Y:S04]  /*7e50*/  STL [R1+0x5c0], R0 ;  /* 0x0005c00001007387 */ /* 0x0001e80000100800 */
[----:B------:R-:W4:Y:S01]  /*7e60*/  LDL.LU.64 R10, [R1+0x2a8] ;  /* 0x0002a800010a7983 */ /* 0x000f220000300a00 */
[----:B0-----:R-:W-:-:S03]  /*7e70*/  IMAD.MOV.U32 R0, RZ, RZ, R3 ;  /* 0x000000ffff007224 */ /* 0x001fc600078e0003 */
[----:B------:R-:W4:Y:S04]  /*7e80*/  LDL.LU.64 R2, [R1+0x58] ;  /* 0x0000580001027983 */ /* 0x000f280000300a00 */
[----:B------:R0:W-:Y:S04]  /*7e90*/  STL [R1+0x5c8], R0 ;  /* 0x0005c80001007387 */ /* 0x0001e80000100800 */
[----:B------:R-:W-:Y:S04]  /*7ea0*/  STL [R1+0x5d4], R14 ;  /* 0x0005d40e01007387 */ /* 0x000fe80000100800 */
[----:B------:R-:W4:Y:S01]  /*7eb0*/  LDL.LU.64 R16, [R1+0x2b0] ;  /* 0x0002b00001107983 */ /* 0x000f220000300a00 */
[----:B0-----:R-:W-:-:S05]  /*7ec0*/  IMAD.MOV.U32 R0, RZ, RZ, R15 ;  /* 0x000000ffff007224 */ /* 0x001fca00078e000f */
[----:B------:R2:W-:Y:S02]  /*7ed0*/  STL [R1+0x5d0], R0 ;  /* 0x0005d00001007387 */ /* 0x0005e40000100800 */
[----:B--2---:R-:W-:Y:S02]  /*7ee0*/  IMAD.MOV.U32 R0, RZ, RZ, R41 ;  /* 0x000000ffff007224 */ /* 0x004fe400078e0029 */
[----:B------:R-:W-:Y:S04]  /*7ef0*/  STL [R1+0x5dc], R40 ;  /* 0x0005dc2801007387 */ /* 0x000fe80000100800 */
[----:B------:R-:W2:Y:S04]  /*7f00*/  LDL.LU.64 R36, [R1+0x218] ;  /* 0x0002180001247983 */ /* 0x000ea80000300a00 */
[----:B------:R-:W2:Y:S04]  /*7f10*/  LDL.LU.64 R14, [R1+0x2b8] ;  /* 0x0002b800010e7983 */ /* 0x000ea80000300a00 */
[----:B------:R-:W-:Y:S04]  /*7f20*/  STL [R1+0x5e4], R34 ;  /* 0x0005e42201007387 */ /* 0x000fe80000100800 */
[----:B------:R0:W-:Y:S02]  /*7f30*/  STL [R1+0x5d8], R0 ;  /* 0x0005d80001007387 */ /* 0x0001e40000100800 */
[----:B0-----:R-:W-:-:S02]  /*7f40*/  IMAD.MOV.U32 R0, RZ, RZ, R35 ;  /* 0x000000ffff007224 */ /* 0x001fc400078e0023 */
[----:B------:R-:W2:Y:S04]  /*7f50*/  LDL.LU.64 R34, [R1+0x30] ;  /* 0x0000300001227983 */ /* 0x000ea80000300a00 */
[----:B------:R0:W-:Y:S04]  /*7f60*/  STL [R1+0x5e0], R0 ;  /* 0x0005e00001007387 */ /* 0x0001e80000100800 */
[----:B------:R1:W-:Y:S01]  /*7f70*/  STL [R1+0x5ec], R12 ;  /* 0x0005ec0c01007387 */ /* 0x0003e20000100800 */
[----:B0-----:R-:W-:-:S03]  /*7f80*/  IMAD.MOV.U32 R0, RZ, RZ, R13 ;  /* 0x000000ffff007224 */ /* 0x001fc600078e000d */
[----:B------:R-:W-:Y:S04]  /*7f90*/  STL [R1+0x5f4], R32 ;  /* 0x0005f42001007387 */ /* 0x000fe80000100800 */
[----:B------:R0:W-:Y:S04]  /*7fa0*/  STL [R1+0x5e8], R0 ;  /* 0x0005e80001007387 */ /* 0x0001e80000100800 */
[----:B-1----:R-:W2:Y:S01]  /*7fb0*/  LDL.LU.64 R12, [R1+0x2c0] ;  /* 0x0002c000010c7983 */ /* 0x002ea20000300a00 */
[----:B0-----:R-:W-:-:S03]  /*7fc0*/  IMAD.MOV.U32 R0, RZ, RZ, R33 ;  /* 0x000000ffff007224 */ /* 0x001fc600078e0021 */
[----:B---3--:R-:W-:Y:S04]  /*7fd0*/  STL [R1+0x5fc], R6 ;  /* 0x0005fc0601007387 */ /* 0x008fe80000100800 */
[----:B------:R0:W-:Y:S04]  /*7fe0*/  STL [R1+0x5f0], R0 ;  /* 0x0005f00001007387 */ /* 0x0001e80000100800 */
[----:B------:R-:W3:Y:S01]  /*7ff0*/  LDL.LU.64 R32, [R1+0x228] ;  /* 0x0002280001207983 */ /* 0x000ee20000300a00 */
[----:B0-----:R-:W-:-:S03]  /*8000*/  MOV R0, R7 ;  /* 0x0000000700007202 */ /* 0x001fc60000000f00 */
[----:B----4-:R-:W-:Y:S04]  /*8010*/  STL [R1+0x604], R18 ;  /* 0x0006041201007387 */ /* 0x010fe80000100800 */
[----:B------:R0:W-:Y:S04]  /*8020*/  STL [R1+0x5f8], R0 ;  /* 0x0005f80001007387 */ /* 0x0001e80000100800 */
[----:B------:R-:W4:Y:S01]  /*8030*/  LDL.LU.64 R6, [R1+0x2c8] ;  /* 0x0002c80001067983 */ /* 0x000f220000300a00 */
[----:B0-----:R-:W-:-:S03]  /*8040*/  IMAD.MOV.U32 R0, RZ, RZ, R19 ;  /* 0x000000ffff007224 */ /* 0x001fc600078e0013 */
[----:B------:R-:W-:Y:S04]  /*8050*/  STL [R1+0x60c], R38 ;  /* 0x00060c2601007387 */ /* 0x000fe80000100800 */
[----:B------:R0:W-:Y:S02]  /*8060*/  STL [R1+0x600], R0 ;  /* 0x0006000001007387 */ /* 0x0001e40000100800 */
[----:B0-----:R-:W-:Y:S02]  /*8070*/  IMAD.MOV.U32 R0, RZ, RZ, R39 ;  /* 0x000000ffff007224 */ /* 0x001fe400078e0027 */
[----:B------:R-:W-:Y:S04]  /*8080*/  STL [R1+0x614], R4 ;  /* 0x0006140401007387 */ /* 0x000fe80000100800 */
[----:B------:R0:W-:Y:S02]  /*8090*/  STL [R1+0x608], R0 ;  /* 0x0006080001007387 */ /* 0x0001e40000100800 */
[----:B0-----:R-:W-:-:S02]  /*80a0*/  IMAD.MOV.U32 R0, RZ, RZ, R5 ;  /* 0x000000ffff007224 */ /* 0x001fc400078e0005 */
[----:B------:R-:W4:Y:S04]  /*80b0*/  LDL.LU.64 R4, [R1+0x2d0] ;  /* 0x0002d00001047983 */ /* 0x000f280000300a00 */
[----:B------:R0:W-:Y:S04]  /*80c0*/  STL [R1+0x610], R0 ;  /* 0x0006100001007387 */ /* 0x0001e80000100800 */
[----:B------:R1:W-:Y:S01]  /*80d0*/  STL [R1+0x61c], R10 ;  /* 0x00061c0a01007387 */ /* 0x0003e20000100800 */
        /* <DEDUP_REMOVED lines=9> */
[----:B--2---:R-:W-:Y:S04]  /*8170*/  STL [R1+0x634], R36 ;  /* 0x0006342401007387 */ /* 0x004fe80000100800 */
[----:B------:R0:W-:Y:S04]  /*8180*/  STL [R1+0x628], R0 ;  /* 0x0006280001007387 */ /* 0x0001e80000100800 */
[----:B------:R-:W-:Y:S01]  /*8190*/  STL [R1+0x63c], R14 ;  /* 0x00063c0e01007387 */ /* 0x000fe20000100800 */
[----:B0-----:R-:W-:-:S05]  /*81a0*/  IMAD.MOV.U32 R0, RZ, RZ, R37 ;  /* 0x000000ffff007224 */ /* 0x001fca00078e0025 */
[----:B------:R0:W-:Y:S02]  /*81b0*/  STL [R1+0x630], R0 ;  /* 0x0006300001007387 */ /* 0x0001e40000100800 */
[----:B0-----:R-:W-:Y:S02]  /*81c0*/  IMAD.MOV.U32 R0, RZ, RZ, R15 ;  /* 0x000000ffff007224 */ /* 0x001fe400078e000f */
[----:B------:R-:W-:Y:S04]  /*81d0*/  STL [R1+0x644], R34 ;  /* 0x0006442201007387 */ /* 0x000fe80000100800 */
[----:B------:R0:W-:Y:S04]  /*81e0*/  STL [R1+0x638], R0 ;  /* 0x0006380001007387 */ /* 0x0001e80000100800 */
[----:B------:R-:W2:Y:S04]  /*81f0*/  LDL.LU.64 R38, [R1+0x2e0] ;  /* 0x0002e00001267983 */ /* 0x000ea80000300a00 */
[----:B------:R-:W2:Y:S01]  /*8200*/  LDL.LU.64 R16, [R1+0x250] ;  /* 0x0002500001107983 */ /* 0x000ea20000300a00 */
[----:B0-----:R-:W-:-:S05]  /*8210*/  IMAD.MOV.U32 R0, RZ, RZ, R35 ;  /* 0x000000ffff007224 */ /* 0x001fca00078e0023 */
[----:B------:R0:W-:Y:S04]  /*8220*/  STL [R1+0x640], R0 ;  /* 0x0006400001007387 */ /* 0x0001e80000100800 */
[----:B------:R-:W-:Y:S04]  /*8230*/  STL [R1+0x64c], R12 ;  /* 0x00064c0c01007387 */ /* 0x000fe80000100800 */
[----:B------:R-:W2:Y:S01]  /*8240*/  LDL.LU.64 R36, [R1+0x2e8] ;  /* 0x0002e80001247983 */ /* 0x000ea20000300a00 */
[----:B0-----:R-:W-:-:S03]  /*8250*/  IMAD.MOV.U32 R0, RZ, RZ, R13 ;  /* 0x000000ffff007224 */ /* 0x001fc600078e000d */
[----:B---3--:R-:W-:Y:S04]  /*8260*/  STL [R1+0x654], R32 ;  /* 0x0006542001007387 */ /* 0x008fe80000100800 */
[----:B------:R0:W-:Y:S04]  /*8270*/  STL [R1+0x648], R0 ;  /* 0x0006480001007387 */ /* 0x0001e80000100800 */
[----:B------:R-:W3:Y:S01]  /*8280*/  LDL.LU.64 R14, [R1+0x2f0] ;  /* 0x0002f000010e7983 */ /* 0x000ee20000300a00 */
[----:B0-----:R-:W-:-:S05]  /*8290*/  MOV R0, R33 ;  /* 0x0000002100007202 */ /* 0x001fca0000000f00 */
[----:B------:R0:W-:Y:S04]  /*82a0*/  STL [R1+0x650], R0 ;  /* 0x0006500001007387 */ /* 0x0001e80000100800 */
[----:B----4-:R-:W-:Y:S04]  /*82b0*/  STL [R1+0x65c], R6 ;  /* 0x00065c0601007387 */ /* 0x010fe80000100800 */
[----:B------:R-:W4:Y:S01]  /*82c0*/  LDL.LU.64 R34, [R1+0x268] ;  /* 0x0002680001227983 */ /* 0x000f220000300a00 */
[----:B0-----:R-:W-:-:S03]  /*82d0*/  IMAD.MOV.U32 R0, RZ, RZ, R7 ;  /* 0x000000ffff007224 */ /* 0x001fc600078e0007 */
[----:B------:R-:W4:Y:S04]  /*82e0*/  LDL.LU.64 R12, [R1+0x2f8] ;  /* 0x0002f800010c7983 */ /* 0x000f280000300a00 */
[----:B------:R0:W-:Y:S04]  /*82f0*/  STL [R1+0x658], R0 ;  /* 0x0006580001007387 */ /* 0x0001e80000100800 */
[----:B------:R-:W-:Y:S04]  /*8300*/  STL [R1+0x664], R60 ;  /* 0x0006643c01007387 */ /* 0x000fe80000100800 */
[----:B------:R-:W-:Y:S01]  /*8310*/  STL [R1+0x660], R61 ;  /* 0x0006603d01007387 */ /* 0x000fe20000100800 */
[----:B0-----:R-:W-:-:S03]  /*8320*/  IMAD.MOV.U32 R0, RZ, RZ, R5 ;  /* 0x000000ffff007224 */ /* 0x001fc600078e0005 */
[----:B------:R-:W-:Y:S04]  /*8330*/  STL [R1+0x66c], R4 ;  /* 0x00066c0401007387 */ /* 0x000fe80000100800 */
[----:B------:R-:W4:Y:S04]  /*8340*/  LDL.LU.64 R32, [R1+0x300] ;  /* 0x0003000001207983 */ /* 0x000f280000300a00 */
[----:B------:R-:W4:Y:S04]  /*8350*/  LDL.LU.64 R6, [R1+0x278] ;  /* 0x0002780001067983 */ /* 0x000f280000300a00 */
[----:B------:R0:W-:Y:S02]  /*8360*/  STL [R1+0x668], R0 ;  /* 0x0006680001007387 */ /* 0x0001e40000100800 */
[----:B0-----:R-:W-:-:S02]  /*8370*/  IMAD.MOV.U32 R0, RZ, RZ, R11 ;  /* 0x000000ffff007224 */ /* 0x001fc400078e000b */
[----:B------:R0:W-:Y:S04]  /*8380*/  STL [R1+0x674], R10 ;  /* 0x0006740a01007387 */ /* 0x0001e80000100800 */
[----:B------:R-:W4:Y:S04]  /*8390*/  LDL.LU.64 R4, [R1+0x308] ;  /* 0x0003080001047983 */ /* 0x000f280000300a00 */
[----:B------:R-:W-:Y:S04]  /*83a0*/  STL [R1+0x67c], R2 ;  /* 0x00067c0201007387 */ /* 0x000fe80000100800 */
[----:B------:R1:W-:Y:S01]  /*83b0*/  STL [R1+0x670], R0 ;  /* 0x0006700001007387 */ /* 0x0003e20000100800 */
[----:B0-----:R-:W-:-:S03]  /*83c0*/  IMAD.MOV.U32 R10, RZ, RZ, R30 ;  /* 0x000000ffff0a7224 */ /* 0x001fc600078e001e */
[----:B------:R-:W-:Y:S01]  /*83d0*/  STL [R1+0x684], R58 ;  /* 0x0006843a01007387 */ /* 0x000fe20000100800 */
[----:B-1----:R-:W-:Y:S02]  /*83e0*/  IMAD.MOV.U32 R0, RZ, RZ, R3 ;  /* 0x000000ffff007224 */ /* 0x002fe400078e0003 */
[----:B------:R-:W-:-:S03]  /*83f0*/  IMAD.MOV.U32 R11, RZ, RZ, R31 ;  /* 0x000000ffff0b7224 */ /* 0x000fc600078e001f */
[----:B------:R0:W-:Y:S01]  /*8400*/  STL [R1+0x678], R0 ;  /* 0x0006780001007387 */ /* 0x0001e20000100800 */
[----:B------:R-:W-:-:S03]  /*8410*/  IMAD.MOV.U32 R30, RZ, RZ, R8 ;  /* 0x000000ffff1e7224 */ /* 0x000fc600078e0008 */
[----:B------:R-:W4:Y:S01]  /*8420*/  LDL.LU.64 R2, [R1+0x310] ;  /* 0x0003100001027983 */ /* 0x000f220000300a00 */
[----:B------:R-:W-:-:S03]  /*8430*/  IMAD.MOV.U32 R31, RZ, RZ, R9 ;  /* 0x000000ffff1f7224 */ /* 0x000fc600078e0009 */
[----:B------:R-:W-:Y:S01]  /*8440*/  STL [R1+0x680], R59 ;  /* 0x0006803b01007387 */ /* 0x000fe20000100800 */
[----:B0-----:R-:W0:Y:S03]  /*8450*/  LDC R0, c[0x0][0x3a8] ;  /* 0x0000ea00ff007b82 */ /* 0x001e260000000800 */
[----:B------:R-:W4:Y:S04]  /*8460*/  LDL.LU.64 R8, [R1+0x290] ;  /* 0x0002900001087983 */ /* 0x000f280000300a00 */
[----:B--2---:R-:W-:Y:S01]  /*8470*/  STL [R1+0x68c], R38 ;  /* 0x00068c2601007387 */ /* 0x004fe20000100800 */
[----:B------:R-:W-:-:S03]  /*8480*/  IMAD.MOV.U32 R18, RZ, RZ, R39 ;  /* 0x000000ffff127224 */ /* 0x000fc600078e0027 */
[----:B------:R1:W-:Y:S04]  /*8490*/  STL [R1+0x694], R16 ;  /* 0x0006941001007387 */ /* 0x0003e80000100800 */
[----:B------:R-:W-:Y:S01]  /*84a0*/  STL [R1+0x688], R18 ;  /* 0x0006881201007387 */ /* 0x000fe20000100800 */
[----:B-1----:R-:W-:-:S03]  /*84b0*/  IMAD.MOV.U32 R16, RZ, RZ, R17 ;  /* 0x000000ffff107224 */ /* 0x002fc600078e0011 */
[----:B------:R-:W-:Y:S04]  /*84c0*/  STL [R1+0x69c], R36 ;  /* 0x00069c2401007387 */ /* 0x000fe80000100800 */
[----:B------:R1:W-:Y:S04]  /*84d0*/  STL [R1+0x690], R16 ;  /* 0x0006901001007387 */ /* 0x0003e80000100800 */
[----:B------:R-:W-:Y:S01]  /*84e0*/  STL [R1+0x6a4], R56 ;  /* 0x0006a43801007387 */ /* 0x000fe20000100800 */
[----:B-1----:R-:W-:-:S05]  /*84f0*/  MOV R16, R37 ;  /* 0x0000002500107202 */ /* 0x002fca0000000f00 */
[----:B------:R-:W-:Y:S04]  /*8500*/  STL [R1+0x698], R16 ;  /* 0x0006981001007387 */ /* 0x000fe80000100800 */
[----:B------:R-:W-:Y:S04]  /*8510*/  STL [R1+0x6a0], R57 ;  /* 0x0006a03901007387 */ /* 0x000fe80000100800 */
[----:B---3--:R1:W-:Y:S02]  /*8520*/  STL [R1+0x6ac], R14 ;  /* 0x0006ac0e01007387 */ /* 0x0083e40000100800 */
[----:B-1----:R-:W-:-:S02]  /*8530*/  IMAD.MOV.U32 R14, RZ, RZ, R15 ;  /* 0x000000ffff0e7224 */ /* 0x002fc400078e000f */
[----:B----4-:R-:W-:Y:S04]  /*8540*/  STL [R1+0x6b4], R34 ;  /* 0x0006b42201007387 */ /* 0x010fe80000100800 */
[----:B------:R1:W-:Y:S04]  /*8550*/  STL [R1+0x6a8], R14 ;  /* 0x0006a80e01007387 */ /* 0x0003e80000100800 */
[----:B------:R2:W-:Y:S01]  /*8560*/  STL [R1+0x6bc], R12 ;  /* 0x0006bc0c01007387 */ /* 0x0005e20000100800 */
[----:B-1----:R-:W-:Y:S02]  /*8570*/  IMAD.MOV.U32 R14, RZ, RZ, R35 ;  /* 0x000000ffff0e7224 */ /* 0x002fe400078e0023 */
[----:B--2---:R-:W-:-:S03]  /*8580*/  IMAD.MOV.U32 R12, RZ, RZ, R13 ;  /* 0x000000ffff0c7224 */ /* 0x004fc600078e000d */
[----:B------:R-:W-:Y:S04]  /*8590*/  STL [R1+0x6b0], R14 ;  /* 0x0006b00e01007387 */ /* 0x000fe80000100800 */
[----:B------:R-:W-:Y:S04]  /*85a0*/  STL [R1+0x6c4], R54 ;  /* 0x0006c43601007387 */ /* 0x000fe80000100800 */
[----:B------:R1:W-:Y:S04]  /*85b0*/  STL [R1+0x6b8], R12 ;  /* 0x0006b80c01007387 */ /* 0x0003e80000100800 */
[----:B------:R-:W-:Y:S01]  /*85c0*/  STL [R1+0x6c0], R55 ;  /* 0x0006c03701007387 */ /* 0x000fe20000100800 */
[----:B-1----:R-:W-:-:S03]  /*85d0*/  IMAD.MOV.U32 R12, RZ, RZ, R33 ;  /* 0x000000ffff0c7224 */ /* 0x002fc600078e0021 */
[----:B------:R-:W-:Y:S04]  /*85e0*/  STL [R1+0x6cc], R32 ;  /* 0x0006cc2001007387 */ /* 0x000fe80000100800 */
[----:B------:R1:W-:Y:S04]  /*85f0*/  STL [R1+0x6d4], R6 ;  /* 0x0006d40601007387 */ /* 0x0003e80000100800 */
[----:B------:R-:W-:Y:S04]  /*8600*/  STL [R1+0x6c8], R12 ;  /* 0x0006c80c01007387 */ /* 0x000fe80000100800 */
[----:B------:R2:W-:Y:S01]  /*8610*/  STL [R1+0x6dc], R4 ;  /* 0x0006dc0401007387 */ /* 0x0005e20000100800 */
[----:B-1----:R-:W-:-:S05]  /*8620*/  IMAD.MOV.U32 R6, RZ, RZ, R7 ;  /* 0x000000ffff067224 */ /* 0x002fca00078e0007 */
[----:B------:R-:W-:Y:S01]  /*8630*/  STL [R1+0x6d0], R6 ;  /* 0x0006d00601007387 */ /* 0x000fe20000100800 */
[----:B--2---:R-:W-:-:S03]  /*8640*/  IMAD.MOV.U32 R4, RZ, RZ, R5 ;  /* 0x000000ffff047224 */ /* 0x004fc600078e0005 */
[----:B------:R-:W-:Y:S04]  /*8650*/  STL [R1+0x6e4], R52 ;  /* 0x0006e43401007387 */ /* 0x000fe80000100800 */
[----:B------:R0:W-:Y:S04]  /*8660*/  STL [R1+0x6d8], R4 ;  /* 0x0006d80401007387 */ /* 0x0001e80000100800 */
[----:B------:R-:W-:Y:S01]  /*8670*/  STL [R1+0x6e0], R53 ;  /* 0x0006e03501007387 */ /* 0x000fe20000100800 */
[C---:B0-----:R-:W-:Y:S02]  /*8680*/  IMAD R4, R0.reuse, 0x3f, RZ ;  /* 0x0000003f00047824 */ /* 0x041fe400078e02ff */
[----:B------:R-:W-:Y:S01]  /*8690*/  IMAD.MOV.U32 R5, RZ, RZ, R3 ;  /* 0x000000ffff057224 */ /* 0x000fe200078e0003 */
[----:B------:R0:W-:Y:S01]  /*86a0*/  STL [R1+0x6ec], R2 ;  /* 0x0006ec0201007387 */ /* 0x0001e20000100800 */
[----:B------:R-:W-:-:S03]  /*86b0*/  IMAD R7, R0, 0x3e, RZ ;  /* 0x0000003e00077824 */ /* 0x000fc600078e02ff */
[----:B------:R1:W-:Y:S01]  /*86c0*/  STL [R1+0x6e8], R5 ;  /* 0x0006e80501007387 */ /* 0x0003e20000100800 */
[----:B------:R-:W-:-:S03]  /*86d0*/  IMAD.MOV.U32 R6, RZ, RZ, R9 ;  /* 0x000000ffff067224 */ /* 0x000fc600078e0009 */
[----:B------:R-:W-:Y:S01]  /*86e0*/  STL [R1+0x6f4], R8 ;  /* 0x0006f40801007387 */ /* 0x000fe20000100800 */
[----:B0-----:R-:W-:-:S04]  /*86f0*/  IMAD.WIDE R2, R4, 0x2, R10 ;  /* 0x0000000204027825 */ /* 0x001fc800078e020a */
[----:B-1----:R-:W-:Y:S01]  /*8700*/  IMAD.WIDE R4, R4, 0x2, R30 ;  /* 0x0000000204047825 */ /* 0x002fe200078e021e */
[----:B------:R-:W-:Y:S04]  /*8710*/  STL [R1+0x6fc], R2 ;  /* 0x0006fc0201007387 */ /* 0x000fe80000100800 */
[----:B------:R0:W-:Y:S04]  /*8720*/  STL [R1+0x6f0], R6 ;  /* 0x0006f00601007387 */ /* 0x0001e80000100800 */
[----:B------:R1:W-:Y:S04]  /*8730*/  STL [R1+0x6f8], R3 ;  /* 0x0006f80301007387 */ /* 0x0003e80000100800 */
[----:B------:R-:W-:Y:S01]  /*8740*/  STL [R1+0x704], R4 ;  /* 0x0007040401007387 */ /* 0x000fe20000100800 */
[----:B0-----:R-:W-:-:S02]  /*8750*/  IMAD R6, R0, 0x3d, RZ ;  /* 0x0000003d00067824 */ /* 0x001fc400078e02ff */
[C---:B-1----:R-:W-:Y:S01]  /*8760*/  IMAD.WIDE R2, R7.reuse, 0x2, R10 ;  /* 0x0000000207027825 */ /* 0x042fe200078e020a */
[----:B------:R0:W-:Y:S04]  /*8770*/  STL [R1+0x700], R5 ;  /* 0x0007000501007387 */ /* 0x0001e80000100800 */
[----:B------:R-:W-:Y:S04]  /*8780*/  STL [R1+0x70c], R2 ;  /* 0x00070c0201007387 */ /* 0x000fe80000100800 */
[----:B------:R1:W-:Y:S01]  /*8790*/  STL [R1+0x708], R3 ;  /* 0x0007080301007387 */ /* 0x0003e20000100800 */
[----:B0-----:R-:W-:-:S04]  /*87a0*/  IMAD.WIDE R4, R7, 0x2, R30 ;  /* 0x0000000207047825 */ /* 0x001fc800078e021e */
[----:B------:R-:W-:Y:S01]  /*87b0*/  IMAD R8, R0, 0x3c, RZ ;  /* 0x0000003c00087824 */ /* 0x000fe200078e02ff */
[----:B------:R-:W-:Y:S01]  /*87c0*/  STL [R1+0x714], R4 ;  /* 0x0007140401007387 */ /* 0x000fe20000100800 */
[----:B-1----:R-:W-:-:S03]  /*87d0*/  IMAD.WIDE R2, R6, 0x2, R10 ;  /* 0x0000000206027825 */ /* 0x002fc600078e020a */
[----:B------:R0:W-:Y:S01]  /*87e0*/  STL [R1+0x710], R5 ;  /* 0x0007100501007387 */ /* 0x0001e20000100800 */
[----:B------:R-:W-:-:S03]  /*87f0*/  IMAD.WIDE R6, R6, 0x2, R30 ;  /* 0x0000000206067825 */ /* 0x000fc600078e021e */
[----:B------:R-:W-:Y:S04]  /*8800*/  STL [R1+0x71c], R2 ;  /* 0x00071c0201007387 */ /* 0x000fe80000100800 */
[----:B------:R1:W-:Y:S04]  /*8810*/  STL [R1+0x718], R3 ;  /* 0x0007180301007387 */ /* 0x0003e80000100800 */
[----:B------:R2:W-:Y:S01]  /*8820*/  STL [R1+0x724], R6 ;  /* 0x0007240601007387 */ /* 0x0005e20000100800 */
[----:B0-----:R-:W-:-:S04]  /*8830*/  IMAD.WIDE R4, R8, 0x2, R30 ;  /* 0x0000000208047825 */ /* 0x001fc800078e021e */
[----:B-1----:R-:W-:Y:S01]  /*8840*/  IMAD.WIDE R2, R8, 0x2, R10 ;  /* 0x0000000208027825 */ /* 0x002fe200078e020a */
[----:B------:R-:W-:Y:S03]  /*8850*/  STL [R1+0x720], R7 ;  /* 0x0007200701007387 */ /* 0x000fe60000100800 */
[C---:B--2---:R-:W-:Y:S01]  /*8860*/  IMAD R6, R0.reuse, 0x3b, RZ ;  /* 0x0000003b00067824 */ /* 0x044fe200078e02ff */
[----:B------:R-:W-:Y:S04]  /*8870*/  STL [R1+0x72c], R2 ;  /* 0x00072c0201007387 */ /* 0x000fe80000100800 */
[----:B------:R0:W-:Y:S01]  /*8880*/  STL [R1+0x728], R3 ;  /* 0x0007280301007387 */ /* 0x0001e20000100800 */
[----:B------:R-:W-:-:S03]  /*8890*/  IMAD R8, R0, 0x3a, RZ ;  /* 0x0000003a00087824 */ /* 0x000fc600078e02ff */
[----:B------:R-:W-:Y:S01]  /*88a0*/  STL [R1+0x734], R4 ;  /* 0x0007340401007387 */ /* 0x000fe20000100800 */
[----:B0-----:R-:W-:-:S03]  /*88b0*/  IMAD.WIDE R2, R6, 0x2, R10 ;  /* 0x0000000206027825 */ /* 0x001fc600078e020a */
        /* <DEDUP_REMOVED lines=179> */
[----:B------:R-:W-:-:S03]  /*93f0*/  IMAD.SHL.U32 R8, R0, 0x20, RZ ;  /* 0x0000002000087824 */ /* 0x000fc600078e00ff */
        /* <DEDUP_REMOVED lines=165> */
[----:B------:R-:W-:Y:S01]  /*9e50*/  STL [R1+0xa4c], R2 ;  /* 0x000a4c0201007387 */ /* 0x000fe20000100800 */
[----:B------:R-:W-:-:S03]  /*9e60*/  SHF.L.U32 R8, R0, 0x3, RZ ;  /* 0x0000000300087819 */ /* 0x000fc600000006ff */
[----:B------:R0:W-:Y:S04]  /*9e70*/  STL [R1+0xa48], R3 ;  /* 0x000a480301007387 */ /* 0x0001e80000100800 */
        /* <DEDUP_REMOVED lines=47> */
[----:B------:R1:W-:Y:S01]  /*a170*/  STL [R1+0xab8], R3 ;  /* 0x000ab80301007387 */ /* 0x0003e20000100800 */
[----:B0-----:R-:W-:-:S03]  /*a180*/  IMAD.WIDE R4, R8, 0x2, R30 ;  /* 0x0000000208047825 */ /* 0x001fc600078e021e */
[----:B------:R-:W-:Y:S01]  /*a190*/  STL [R1+0xac4], R6 ;  /* 0x000ac40601007387 */ /* 0x000fe20000100800 */
[----:B-1----:R-:W-:-:S03]  /*a1a0*/  IMAD.WIDE R2, R8, 0x2, R10 ;  /* 0x0000000208027825 */ /* 0x002fc600078e020a */
[----:B------:R0:W-:Y:S04]  /*a1b0*/  STL [R1+0xac0], R7 ;  /* 0x000ac00701007387 */ /* 0x0001e80000100800 */
[----:B------:R-:W-:Y:S04]  /*a1c0*/  STL [R1+0xacc], R2 ;  /* 0x000acc0201007387 */ /* 0x000fe80000100800 */
[----:B------:R1:W-:Y:S01]  /*a1d0*/  STL [R1+0xac8], R3 ;  /* 0x000ac80301007387 */ /* 0x0003e20000100800 */
[----:B0-----:R-:W-:-:S03]  /*a1e0*/  IMAD.WIDE R6, R0, 0x2, R10 ;  /* 0x0000000200067825 */ /* 0x001fc600078e020a */
[----:B------:R-:W-:Y:S04]  /*a1f0*/  STL [R1+0xad4], R4 ;  /* 0x000ad40401007387 */ /* 0x000fe80000100800 */
[----:B------:R-:W-:Y:S01]  /*a200*/  STL [R1+0xad0], R5 ;  /* 0x000ad00501007387 */ /* 0x000fe20000100800 */
[----:B-1----:R-:W-:-:S03]  /*a210*/  IMAD.WIDE R2, R0, 0x2, R30 ;  /* 0x0000000200027825 */ /* 0x002fc600078e021e */
[----:B------:R-:W-:Y:S01]  /*a220*/  STL [R1+0xadc], R6 ;  /* 0x000adc0601007387 */ /* 0x000fe20000100800 */
[----:B------:R-:W0:Y:S03]  /*a230*/  LDC R30, c[0x0][0x3ac] ;  /* 0x0000eb00ff1e7b82 */ /* 0x000e260000000800 */
[----:B------:R-:W-:Y:S04]  /*a240*/  STL [R1+0xad8], R7 ;  /* 0x000ad80701007387 */ /* 0x000fe80000100800 */
[----:B------:R-:W-:Y:S04]  /*a250*/  STL [R1+0xae4], R2 ;  /* 0x000ae40201007387 */ /* 0x000fe80000100800 */
[----:B------:R1:W-:Y:S04]  /*a260*/  STL [R1+0xae0], R3 ;  /* 0x000ae00301007387 */ /* 0x0003e80000100800 */
[----:B------:R2:W-:Y:S04]  /*a270*/  STL [R1+0x3a8], RZ ;  /* 0x0003a8ff01007387 */ /* 0x0005e80000100800 */
        /* <DEDUP_REMOVED lines=41> */
[----:B------:R2:W-:Y:S01]  /*a510*/  STL [R1+0x294], RZ ;  /* 0x000294ff01007387 */ /* 0x0005e20000100800 */
[----:B------:R-:W3:Y:S03]  /*a520*/  S2R R9, SR_TID.X ;  /* 0x0000000000097919 */ /* 0x000ee60000002100 */
        /* <DEDUP_REMOVED lines=29> */
[----:B---3--:R-:W-:-:S03]  /*a700*/  LOP3.LUT R9, R9, 0x1f, RZ, 0xc0, !PT ;  /* 0x0000001f09097812 */ /* 0x008fc600078ec0ff */
[----:B------:R2:W-:Y:S04]  /*a710*/  STL [R1+0x2bc], RZ ;  /* 0x0002bcff01007387 */ /* 0x0005e80000100800 */
[----:B------:R2:W-:Y:S04]  /*a720*/  STL [R1+0x280], RZ ;  /* 0x000280ff01007387 */ /* 0x0005e80000100800 */
[----:B------:R2:W-:Y:S04]  /*a730*/  STL [R1+0x284], RZ ;  /* 0x000284ff01007387 */ /* 0x0005e80000100800 */
[----:B------:R2:W-:Y:S04]  /*a740*/  STL [R1+0x288], RZ ;  /* 0x000288ff01007387 */ /* 0x0005e80000100800 */
[----:B------:R2:W-:Y:S01]  /*a750*/  STL [R1+0x28c], RZ ;  /* 0x00028cff01007387 */ /* 0x0005e20000100800 */
[----:B-1----:R-:W-:-:S03]  /*a760*/  IMAD.SHL.U32 R3, R9, 0x2, RZ ;  /* 0x0000000209037824 */ /* 0x002fc600078e00ff */
[----:B------:R2:W-:Y:S04]  /*a770*/  STL [R1+0x240], RZ ;  /* 0x000240ff01007387 */ /* 0x0005e80000100800 */
[----:B------:R2:W-:Y:S04]  /*a780*/  STL [R1+0x244], RZ ;  /* 0x000244ff01007387 */ /* 0x0005e80000100800 */
[----:B------:R2:W-:Y:S04]  /*a790*/  STL [R1+0x248], RZ ;  /* 0x000248ff01007387 */ /* 0x0005e80000100800 */
[----:B------:R2:W-:Y:S04]  /*a7a0*/  STL [R1+0x24c], RZ ;  /* 0x00024cff01007387 */ /* 0x0005e80000100800 */
[----:B------:R-:W3:Y:S04]  /*a7b0*/  LDL R31, [R1+0x378] ;  /* 0x00037800011f7983 */ /* 0x000ee80000100800 */
[----:B------:R-:W4:Y:S04]  /*a7c0*/  LDL R9, [R1+0x37c] ;  /* 0x00037c0001097983 */ /* 0x000f280000100800 */
        /* <DEDUP_REMOVED lines=28> */
[----:B0-----:R-:W-:-:S03]  /*a990*/  IMAD.SHL.U32 R2, R30, 0x40, RZ ;  /* 0x000000401e027824 */ /* 0x001fc600078e00ff */
[----:B------:R2:W-:Y:S01]  /*a9a0*/  STL [R1+0x1f0], RZ ;  /* 0x0001f0ff01007387 */ /* 0x0005e20000100800 */
[----:B------:R-:W-:-:S03]  /*a9b0*/  IMAD.SHL.U32 R4, R0, 0x40, RZ ;  /* 0x0000004000047824 */ /* 0x000fc600078e00ff */
[----:B------:R2:W-:Y:S04]  /*a9c0*/  STL [R1+0x1f4], RZ ;  /* 0x0001f4ff01007387 */ /* 0x0005e80000100800 */
[----:B------:R2:W-:Y:S04]  /*a9d0*/  STL [R1+0x1f8], RZ ;  /* 0x0001f8ff01007387 */ /* 0x0005e80000100800 */
[----:B------:R2:W-:Y:S04]  /*a9e0*/  STL [R1+0x1fc], RZ ;  /* 0x0001fcff01007387 */ /* 0x0005e80000100800 */
[----:B------:R2:W-:Y:S01]  /*a9f0*/  STL [R1+0x120], RZ ;  /* 0x000120ff01007387 */ /* 0x0005e20000100800 */
[----:B------:R-:W-:-:S03]  /*aa00*/  SHF.R.S32.HI R0, RZ, 0x1f, R2 ;  /* 0x0000001fff007819 */ /* 0x000fc60000011402 */
[----:B------:R2:W-:Y:S01]  /*aa10*/  STL [R1+0x124], RZ ;  /* 0x000124ff01007387 */ /* 0x0005e20000100800 */
[----:B------:R-:W-:-:S03]  /*aa20*/  SHF.R.S32.HI R5, RZ, 0x1f, R4 ;  /* 0x0000001fff057819 */ /* 0x000fc60000011404 */
[----:B------:R2:W-:Y:S04]  /*aa30*/  STL [R1+0x128], RZ ;  /* 0x000128ff01007387 */ /* 0x0005e80000100800 */
[----:B------:R2:W-:Y:S04]  /*aa40*/  STL [R1+0x12c], RZ ;  /* 0x00012cff01007387 */ /* 0x0005e80000100800 */
[----:B------:R2:W-:Y:S01]  /*aa50*/  STL [R1+0x1c0], RZ ;  /* 0x0001c0ff01007387 */ /* 0x0005e20000100800 */
[----:B------:R-:W-:-:S03]  /*aa60*/  SHF.L.U64.HI R0, R2, 0x1, R0 ;  /* 0x0000000102007819 */ /* 0x000fc60000010200 */
[----:B------:R2:W-:Y:S01]  /*aa70*/  STL [R1+0x1c4], RZ ;  /* 0x0001c4ff01007387 */ /* 0x0005e20000100800 */
[----:B------:R-:W-:-:S03]  /*aa80*/  SHF.L.U64.HI R2, R4, 0x1, R5 ;  /* 0x0000000104027819 */ /* 0x000fc60000010205 */
[----:B------:R2:W-:Y:S01]  /*aa90*/  STL [R1+0x1c8], RZ ;  /* 0x0001c8ff01007387 */ /* 0x0005e20000100800 */
[----:B------:R-:W-:-:S03]  /*aaa0*/  LOP3.LUT R4, R3, 0x10, RZ, 0x3c, !PT ;  /* 0x0000001003047812 */ /* 0x000fc600078e3cff */
[----:B------:R2:W-:Y:S01]  /*aab0*/  STL [R1+0x1cc], RZ ;  /* 0x0001ccff01007387 */ /* 0x0005e20000100800 */
[----:B------:R-:W-:-:S03]  /*aac0*/  LOP3.LUT R6, R3, 0x20, RZ, 0x3c, !PT ;  /* 0x0000002003067812 */ /* 0x000fc600078e3cff */
[----:B------:R2:W-:Y:S01]  /*aad0*/  STL [R1+0x1e0], RZ ;  /* 0x0001e0ff01007387 */ /* 0x0005e20000100800 */
[----:B------:R-:W-:-:S03]  /*aae0*/  LOP3.LUT R5, R3, 0x30, RZ, 0x3c, !PT ;  /* 0x0000003003057812 */ /* 0x000fc600078e3cff */
[----:B------:R2:W-:Y:S04]  /*aaf0*/  STL [R1+0x1e4], RZ ;  /* 0x0001e4ff01007387 */ /* 0x0005e80000100800 */
[----:B------:R2:W-:Y:S04]  /*ab00*/  STL [R1+0x1e8], RZ ;  /* 0x0001e8ff01007387 */ /* 0x0005e80000100800 */
[----:B------:R2:W-:Y:S04]  /*ab10*/  STL [R1+0x1ec], RZ ;  /* 0x0001ecff01007387 */ /* 0x0005e80000100800 */
[----:B------:R2:W-:Y:S04]  /*ab20*/  STL [R1+0x1d0], RZ ;  /* 0x0001d0ff01007387 */ /* 0x0005e80000100800 */
[----:B------:R2:W-:Y:S04]  /*ab30*/  STL [R1+0x1d4], RZ ;  /* 0x0001d4ff01007387 */ /* 0x0005e80000100800 */
[----:B------:R2:W-:Y:S04]  /*ab40*/  STL [R1+0x1d8], RZ ;  /* 0x0001d8ff01007387 */ /* 0x0005e80000100800 */
[----:B------:R2:W-:Y:S01]  /*ab50*/  STL [R1+0x1dc], RZ ;  /* 0x0001dcff01007387 */ /* 0x0005e20000100800 */
[----:B------:R-:W-:-:S04]  /*ab60*/  USHF.R.S32.HI UR6, URZ, 0x1f, UR4 ;  /* 0x0000001fff067899 */ /* 0x000fc80008011404 */
[----:B------:R-:W-:-:S04]  /*ab70*/  ULEA.HI UR6, UR6, UR4, URZ, 0x6 ;  /* 0x0000000406067291 */ /* 0x000fc8000f8f30ff */
[----:B------:R-:W-:Y:S01]  /*ab80*/  USHF.R.S32.HI UR6, URZ, 0x6, UR6 ;  /* 0x00000006ff067899 */ /* 0x000fe20008011406 */
[----:B---3--:R-:W-:Y:S02]  /*ab90*/  LOP3.LUT R4, R31, 0x40, RZ, 0x3c, !PT ;  /* 0x000000401f047812 */ /* 0x008fe400078e3cff */
[C---:B----4-:R-:W-:Y:S02]  /*aba0*/  LOP3.LUT R6, R9.reuse, 0x20, RZ, 0x3c, !PT ;  /* 0x0000002009067812 */ /* 0x050fe400078e3cff */
[C---:B------:R-:W-:Y:S02]  /*abb0*/  LOP3.LUT R4, R9.reuse, 0x60, RZ, 0x3c, !PT ;  /* 0x0000006009047812 */ /* 0x040fe400078e3cff */
[----:B------:R-:W-:Y:S01]  /*abc0*/  LOP3.LUT R5, R9, 0x40, RZ, 0x3c, !PT ;  /* 0x0000004009057812 */ /* 0x000fe200078e3cff */
[----:B------:R2:W-:Y:S04]  /*abd0*/  STL [R1+0xbbc], R6 ;  /* 0x000bbc0601007387 */ /* 0x0005e80000100800 */
[----:B------:R2:W-:Y:S04]  /*abe0*/  STL [R1+0xbb4], R4 ;  /* 0x000bb40401007387 */ /* 0x0005e80000100800 */
[----:B------:R2:W-:Y:S02]  /*abf0*/  STL [R1+0xbb8], R5 ;  /* 0x000bb80501007387 */ /* 0x0005e40000100800 */
.L_x_1:
[----:B------:R0:W-:Y:S01]  /*ac00*/  STL [R1+0x12e4], R44 ;  /* 0x0012e42c01007387 */ /* 0x0001e20000100800 */
[----:B--2---:R-:W1:Y:S03]  /*ac10*/  LDC R6, c[0x0][0x3a0] ;  /* 0x0000e800ff067b82 */ /* 0x004e660000000800 */
[----:B------:R-:W2:Y:S04]  /*ac20*/  LDL.64 R4, [R1+0x368] ;  /* 0x0003680001047983 */ /* 0x000ea80000100a00 */
[----:B0-----:R-:W1:Y:S04]  /*ac30*/  LDL R44, [R1+0x3a8] ;  /* 0x0003a800012c7983 */ /* 0x001e680000100800 */
[----:B------:R-:W-:Y:S04]  /*ac40*/  STL [R1+0x12dc], R35 ;  /* 0x0012dc2301007387 */ /* 0x000fe80000100800 */
[----:B------:R-:W-:Y:S04]  /*ac50*/  STL [R1+0x12d8], R36 ;  /* 0x0012d82401007387 */ /* 0x000fe80000100800 */
[----:B------:R-:W-:Y:S04]  /*ac60*/  STL [R1+0x12e0], R36 ;  /* 0x0012e02401007387 */ /* 0x000fe80000100800 */
[----:B------:R-:W-:Y:S04]  /*ac70*/  STL [R1+0x12d4], R40 ;  /* 0x0012d42801007387 */ /* 0x000fe80000100800 */
[----:B-----5:R-:W-:Y:S04]  /*ac80*/  STL [R1+0x12c4], R33 ;  /* 0x0012c42101007387 */ /* 0x020fe80000100800 */
        /* <DEDUP_REMOVED lines=68> */
[----:B------:R-:W-:Y:S01]  /*b0d0*/  STL [R1+0x11bc], R22 ;  /* 0x0011bc1601007387 */ /* 0x000fe20000100800 */
[----:B-1----:R-:W-:-:S03]  /*b0e0*/  IMAD R6, R44, -0x40, R6 ;  /* 0xffffffc02c067824 */ /* 0x002fc600078e0206 */
[----:B------:R-:W-:Y:S04]  /*b0f0*/  STL [R1+0x11b8], R59 ;  /* 0x0011b83b01007387 */ /* 0x000fe80000100800 */
[----:B------:R-:W-:Y:S01]  /*b100*/  STL [R1+0x11b4], R61 ;  /* 0x0011b43d01007387 */ /* 0x000fe20000100800 */
[----:B------:R-:W-:-:S03]  /*b110*/  ISETP.GT.AND P0, PT, R6, RZ, PT ;  /* 0x000000ff0600720c */ /* 0x000fc60003f04270 */
[----:B------:R-:W-:Y:S04]  /*b120*/  STL [R1+0x11a8], R3 ;  /* 0x0011a80301007387 */ /* 0x000fe80000100800 */
[----:B------:R-:W-:Y:S04]  /*b130*/  STL [R1+0x11ac], R3 ;  /* 0x0011ac0301007387 */ /* 0x000fe80000100800 */
[----:B------:R-:W-:Y:S04]  /*b140*/  STL [R1+0x11b0], R3 ;  /* 0x0011b00301007387 */ /* 0x000fe80000100800 */
[----:B------:R-:W-:Y:S04]  /*b150*/  STL [R1+0x11a4], R60 ;  /* 0x0011a43c01007387 */ /* 0x000fe80000100800 */
[----:B------:R-:W-:Y:S04]  /*b160*/  STL [R1+0x11a0], R58 ;  /* 0x0011a03a01007387 */ /* 0x000fe80000100800 */
[----:B------:R-:W-:Y:S01]  /*b170*/  STL [R1+0x119c], R56 ;  /* 0x00119c3801007387 */ /* 0x000fe20000100800 */
[----:B------:R-:W-:-:S03]  /*b180*/  PRMT R37, RZ, 0x7610, R37 ;  /* 0x00007610ff257816 */ /* 0x000fc60000000025 */
[----:B------:R-:W-:Y:S04]  /*b190*/  STL [R1+0x1198], R54 ;  /* 0x0011983601007387 */ /* 0x000fe80000100800 */
[----:B------:R-:W-:Y:S04]  /*b1a0*/  STL [R1+0x1194], R52 ;  /* 0x0011943401007387 */ /* 0x000fe80000100800 */
[----:B------:R-:W-:Y:S04]  /*b1b0*/  STL [R1+0x1190], R50 ;  /* 0x0011903201007387 */ /* 0x000fe80000100800 */
[----:B------:R-:W-:Y:S04]  /*b1c0*/  STL [R1+0x118c], R48 ;  /* 0x00118c3001007387 */ /* 0x000fe80000100800 */
[----:B------:R-:W-:Y:S04]  /*b1d0*/  STL [R1+0x1188], R46 ;  /* 0x0011882e01007387 */ /* 0x000fe80000100800 */
[----:B------:R-:W-:Y:S04]  /*b1e0*/  STL [R1+0xc10], R2 ;  /* 0x000c100201007387 */ /* 0x000fe80000100800 */
[----:B------:R-:W-:Y:S04]  /*b1f0*/  STL [R1+0x1114], R2 ;  /* 0x0011140201007387 */ /* 0x000fe80000100800 */
[----:B------:R0:W-:Y:S04]  /*b200*/  STL [R1+0xbe8], R0 ;  /* 0x000be80001007387 */ /* 0x0001e80000100800 */
[----:B--2---:R-:W2:Y:S04]  /*b210*/  @P0 LDG.E.U16 R37, desc[UR12][R4.64] ;  /* 0x0000000c04250981 */ /* 0x004ea8000c1e1500 */
[----:B0-----:R-:W3:Y:S04]  /*b220*/  LDL.LU R0, [R1+0x710] ;  /* 0x0007100001007983 */ /* 0x001ee80000300800 */
[----:B------:R-:W4:Y:S04]  /*b230*/  LDL.LU R44, [R1+0x12e4] ;  /* 0x0012e400012c7983 */ /* 0x000f280000300800 */
[----:B------:R-:W2:Y:S01]  /*b240*/  LDL.64 R4, [R1+0x360] ;  /* 0x0003600001047983 */ /* 0x000ea20000100a00 */
[----:B------:R-:W-:-:S02]  /*b250*/  PRMT R38, RZ, 0x7610, R38 ;  /* 0x00007610ff267816 */ /* 0x000fc40000000026 */
[----:B------:R-:W-:-:S04]  /*b260*/  ISETP.GT.AND P1, PT, R6, 0x1, PT ;  /* 0x000000010600780c */ /* 0x000fc80003f24270 */
[----:B--2---:R0:W2:Y:S04]  /*b270*/  @P0 LDG.E.U16 R38, desc[UR12][R4.64] ;  /* 0x0000000c04260981 */ /* 0x0040a8000c1e1500 */
[----:B------:R-:W0:Y:S04]  /*b280*/  LDL R4, [R1+0xae0] ;  /* 0x000ae00001047983 */ /* 0x000e280000100800 */
[----:B------:R-:W0:Y:S01]  /*b290*/  LDL R5, [R1+0xae4] ;  /* 0x000ae40001057983 */ /* 0x000e220000100800 */
[----:B------:R-:W-:Y:S02]  /*b2a0*/  PRMT R42, RZ, 0x7610, R42 ;  /* 0x00007610ff2a7816 */ /* 0x000fe4000000002a */
[----:B0-----:R-:W-:-:S04]  /*b2b0*/  @P1 LOP3.LUT R5, R5, R4, RZ, 0x3c, !PT ;  /* 0x0000000405051212 */ /* 0x001fc800078e3cff */
[----:B------:R-:W-:-:S04]  /*b2c0*/  @P1 LOP3.LUT R4, R5, R4, RZ, 0x3c, !PT ;  /* 0x0000000405041212 */ /* 0x000fc800078e3cff */
[----:B------:R-:W-:-:S05]  /*b2d0*/  @P1 LOP3.LUT R5, R5, R4, RZ, 0x3c, !PT ;  /* 0x0000000405051212 */ /* 0x000fca00078e3cff */
[----:B------:R0:W2:Y:S04]  /*b2e0*/  @P1 LDG.E.U16 R42, desc[UR12][R4.64] ;  /* 0x0000000c042a1981 */ /* 0x0000a8000c1e1500 */
[----:B------:R-:W0:Y:S04]  /*b2f0*/  LDL R4, [R1+0xad8] ;  /* 0x000ad80001047983 */ /* 0x000e280000100800 */
[----:B------:R-:W0:Y:S01]  /*b300*/  LDL R5, [R1+0xadc] ;  /* 0x000adc0001057983 */ /* 0x000e220000100800 */
[----:B----4-:R-:W-:Y:S02]  /*b310*/  PRMT R44, RZ, 0x7610, R44 ;  /* 0x00007610ff2c7816 */ /* 0x010fe4000000002c */
[----:B0-----:R-:W-:-:S04]  /*b320*/  @P1 LOP3.LUT R5, R5, R4, RZ, 0x3c, !PT ;  /* 0x0000000405051212 */ /* 0x001fc800078e3cff */
[----:B------:R-:W-:-:S04]  /*b330*/  @P1 LOP3.LUT R4, R5, R4, RZ, 0x3c, !PT ;  /* 0x0000000405041212 */ /* 0x000fc800078e3cff */
[----:B------:R-:W-:-:S05]  /*b340*/  @P1 LOP3.LUT R5, R5, R4, RZ, 0x3c, !PT ;  /* 0x0000000405051212 */ /* 0x000fca00078e3cff */
[----:B------:R0:W4:Y:S04]  /*b350*/  @P1 LDG.E.U16 R44, desc[UR12][R4.64] ;  /* 0x0000000c042c1981 */ /* 0x000128000c1e1500 */
[----:B------:R-:W0:Y:S04]  /*b360*/  LDL R4, [R1+0xad0] ;  /* 0x000ad00001047983 */ /* 0x000e280000100800 */
[----:B------:R-:W0:Y:S01]  /*b370*/  LDL R5, [R1+0xad4] ;  /* 0x000ad40001057983 */ /* 0x000e220000100800 */
[----:B------:R-:W-:Y:S02]  /*b380*/  ISETP.GT.AND P2, PT, R6, 0x2, PT ;  /* 0x000000020600780c */ /* 0x000fe40003f44270 */
[----:B------:R-:W-:-:S11]  /*b390*/  PRMT R36, RZ, 0x7610, R36 ;  /* 0x00007610ff247816 */ /* 0x000fd60000000024 */
[----:B0-----:R-:W-:-:S04]  /*b3a0*/  @P2 LOP3.LUT R5, R5, R4, RZ, 0x3c, !PT ;  /* 0x0000000405052212 */ /* 0x001fc800078e3cff */
[----:B------:R-:W-:-:S04]  /*b3b0*/  @P2 LOP3.LUT R4, R5, R4, RZ, 0x3c, !PT ;  /* 0x0000000405042212 */ /* 0x000fc800078e3cff */
[----:B------:R-:W-:-:S05]  /*b3c0*/  @P2 LOP3.LUT R5, R5, R4, RZ, 0x3c, !PT ;  /* 0x0000000405052212 */ /* 0x000fca00078e3cff */
[----:B------:R-:W2:Y:S04]  /*b3d0*/  @P2 LDG.E.U16 R36, desc[UR12][R4.64] ;  /* 0x0000000c04242981 */ /* 0x000ea8000c1e1500 */
[----:B--2---:R0:W-:Y:S04]  /*b3e0*/  STL [R1+0x3a4], R36 ;  /* 0x0003a42401007387 */ /* 0x0041e80000100800 */
[----:B0-----:R-:W2:Y:S04]  /*b3f0*/  LDL.LU R36, [R1+0x12e0] ;  /* 0x0012e00001247983 */ /* 0x001ea80000300800 */
[----:B------:R-:W2:Y:S04]  /*b400*/  LDL R4, [R1+0xac8] ;  /* 0x000ac80001047983 */ /* 0x000ea80000100800 */
[----:B------:R-:W2:Y:S01]  /*b410*/  LDL R5, [R1+0xacc] ;  /* 0x000acc0001057983 */ /* 0x000ea20000100800 */
[----:B------:R-:W-:-:S02]  /*b420*/  PRMT R35, RZ, 0x7610, R35 ;  /* 0x00007610ff237816 */ /* 0x000fc40000000023 */
[----:B--2---:R-:W-:-:S04]  /*b430*/  @P2 LOP3.LUT R5, R5, R4, RZ, 0x3c, !PT ;  /* 0x0000000405052212 */ /* 0x004fc800078e3cff */
[----:B------:R-:W-:-:S04]  /*b440*/  @P2 LOP3.LUT R4, R5, R4, RZ, 0x3c, !PT ;  /* 0x0000000405042212 */ /* 0x000fc800078e3cff */
[----:B------:R-:W-:-:S05]  /*b450*/  @P2 LOP3.LUT R5, R5, R4, RZ, 0x3c, !PT ;  /* 0x0000000405052212 */ /* 0x000fca00078e3cff */
[----:B------:R-:W2:Y:S01]  /*b460*/  @P2 LDG.E.U16 R35, desc[UR12][R4.64] ;  /* 0x0000000c04232981 */ /* 0x000ea2000c1e1500 */
[----:B------:R-:W-:-:S03]  /*b470*/  ISETP.GT.AND P0, PT, R6, 0x3, PT ;  /* 0x000000030600780c */ /* 0x000fc60003f04270 */
        /* <DEDUP_REMOVED lines=27> */
[----:B------:R0:W2:Y:S04]  /*b630*/  @P1 LDG.E.U16 R35, desc[UR12][R4.64] ;  /* 0x0000000c04231981 */ /* 0x0000a8000c1e1500 */
        /* <DEDUP_REMOVED lines=9> */
[----:B------:R-:W-:Y:S02]  /*b6d0*/  ISETP.GT.AND P2, PT, R6, 0x5, PT ;  /* 0x000000050600780c */ /* 0x000fe40003f44270 */
[----:B------:R-:W-:-:S11]  /*b6e0*/  PRMT R40, RZ, 0x7610, R40 ;  /* 0x00007610ff287816 */ /* 0x000fd60000000028 */
[----:B0-----:R-:W-:-:S04]  /*b6f0*/  @P2 LOP3.LUT R5, R5, R4, RZ, 0x3c, !PT ;  /* 0x0000000405052212 */ /* 0x001fc800078e3cff */
        /* <DEDUP_REMOVED lines=893> */
[----:B------:R-:W3:Y:S04]  /*eed0*/  @P1 LDG.E.U16 R57, desc[UR12][R4.64] ;  /* 0x0000000c04391981 */ /* 0x000ee8000c1e1500 */
[----:B--2---:R0:W-:Y:S04]  /*eee0*/  STL [R1+0x60], R58 ;  /* 0x0000603a01007387 */ /* 0x0041e80000100800 */
[----:B0-----:R-:W2:Y:S04]  /*eef0*/  LDL R58, [R1+0x75c] ;  /* 0x00075c00013a7983 */ /* 0x001ea80000100800 */
[----:B---3--:R0:W-:Y:S04]  /*ef00*/  STL [R1+0x5c], R57 ;  /* 0x00005c3901007387 */ /* 0x0081e80000100800 */
[----:B0-----:R-:W3:Y:S04]  /*ef10*/  LDL.LU R57, [R1+0x11c4] ;  /* 0x0011c40001397983 */ /* 0x001ee80000300800 */
[----:B------:R-:W2:Y:S04]  /*ef20*/  LDL R4, [R1+0x770] ;  /* 0x0007700001047983 */ /* 0x000ea80000100800 */
[----:B------:R-:W2:Y:S01]  /*ef30*/  LDL R5, [R1+0x774] ;  /* 0x0007740001057983 */ /* 0x000ea20000100800 */
[----:B------:R-:W-:-:S02]  /*ef40*/  ISETP.GT.AND P0, PT, R6, 0x38, PT ;  /* 0x000000380600780c */ /* 0x000fc40003f04270 */
[----:B------:R-:W-:-:S11]  /*ef50*/  PRMT R25, RZ, 0x7610, R25 ;  /* 0x00007610ff197816 */ /* 0x000fd60000000019 */
        /* <DEDUP_REMOVED lines=19> */
[----:B------:R-:W2:Y:S01]  /*f090*/  LDL R5, [R1+0x758] ;  /* 0x0007580001057983 */ /* 0x000ea20000100800 */
[----:B---3--:R-:W-:Y:S01]  /*f0a0*/  PRMT R57, RZ, 0x7610, R57 ;  /* 0x00007610ff397816 */ /* 0x008fe20000000039 */
[----:B0-----:R-:W-:Y:S01]  /*f0b0*/  @P1 IMAD.MOV.U32 R4, RZ, RZ, R58 ;  /* 0x000000ffff041224 */ /* 0x001fe200078e003a */
[----:B------:R-:W-:Y:S01]  /*f0c0*/  ISETP.GT.AND P0, PT, R6, 0x3a, PT ;  /* 0x0000003a0600780c */ /* 0x000fe20003f04270 */
[----:B------:R-:W3:Y:S04]  /*f0d0*/  LDL R58, [R1+0x734] ;  /* 0x00073400013a7983 */ /* 0x000ee80000100800 */
[----:B--2---:R0:W2:Y:S04]  /*f0e0*/  @P1 LDG.E.U16 R57, desc[UR12][R4.64] ;  /* 0x0000000c04391981 */ /* 0x0040a8000c1e1500 */
[----:B------:R-:W0:Y:S04]  /*f0f0*/  LDL R4, [R1+0x750] ;  /* 0x0007500001047983 */ /* 0x000e280000100800 */
[----:B------:R-:W0:Y:S01]  /*f100*/  LDL R5, [R1+0x754] ;  /* 0x0007540001057983 */ /* 0x000e220000100800 */
[----:B------:R-:W-:-:S02]  /*f110*/  PRMT R23, RZ, 0x7610, R23 ;  /* 0x00007610ff177816 */ /* 0x000fc40000000017 */
        /* <DEDUP_REMOVED lines=32> */
[----:B------:R-:W-:Y:S02]  /*f320*/  ISETP.GT.AND P0, PT, R6, 0x3c, PT ;  /* 0x0000003c0600780c */ /* 0x000fe40003f04270 */
[----:B------:R-:W-:Y:S01]  /*f330*/  PRMT R23, RZ, 0x7610, R23 ;  /* 0x00007610ff177816 */ /* 0x000fe20000000017 */
[----:B--2---:R0:W-:Y:S04]  /*f340*/  STL [R1+0x4c], R61 ;  /* 0x00004c3d01007387 */ /* 0x0041e80000100800 */
[----:B0-----:R-:W2:Y:S04]  /*f350*/  LDL.LU R61, [R1+0x11b4] ;  /* 0x0011b400013d7983 */ /* 0x001ea80000300800 */
[----:B------:R-:W2:Y:S02]  /*f360*/  LDL R5, [R1+0x730] ;  /* 0x0007300001057983 */ /* 0x000ea40000100800 */
[----:B---3--:R-:W-:Y:S01]  /*f370*/  @P0 IMAD.MOV.U32 R4, RZ, RZ, R58 ;  /* 0x000000ffff040224 */ /* 0x008fe200078e003a */
[----:B------:R-:W-:-:S02]  /*f380*/  PRMT R22, RZ, 0x7610, R22 ;  /* 0x00007610ff167816 */ /* 0x000fc40000000016 */
[----:B------:R-:W-:Y:S01]  /*f390*/  ISETP.GT.AND P1, PT, R6, 0x3d, PT ;  /* 0x0000003d0600780c */ /* 0x000fe20003f24270 */
[----:B------:R-:W3:Y:S04]  /*f3a0*/  LDL R58, [R1+0x70c] ;  /* 0x00070c00013a7983 */ /* 0x000ee80000100800 */
[----:B--2---:R0:W2:Y:S04]  /*f3b0*/  @P0 LDG.E.U16 R23, desc[UR12][R4.64] ;  /* 0x0000000c04170981 */ /* 0x0040a8000c1e1500 */
[----:B------:R-:W0:Y:S04]  /*f3c0*/  LDL R4, [R1+0x728] ;  /* 0x0007280001047983 */ /* 0x000e280000100800 */
[----:B------:R-:W0:Y:S02]  /*f3d0*/  LDL R5, [R1+0x72c] ;  /* 0x00072c0001057983 */ /* 0x000e240000100800 */
        /* <DEDUP_REMOVED lines=18> */
[----:B------:R-:W0:Y:S01]  /*f500*/  LDL R5, [R1+0x714] ;  /* 0x0007140001057983 */ /* 0x000e220000100800 */
[----:B------:R-:W-:Y:S02]  /*f510*/  ISETP.GT.AND P0, PT, R6, 0x3e, PT ;  /* 0x0000003e0600780c */ /* 0x000fe40003f04270 */
[----:B------:R-:W-:-:S11]  /*f520*/  PRMT R3, RZ, 0x7610, R3 ;  /* 0x00007610ff037816 */ /* 0x000fd60000000003 */
[----:B0-----:R-:W-:Y:S02]  /*f530*/  @P0 IMAD.MOV.U32 R4, RZ, RZ, R5 ;  /* 0x000000ffff040224 */ /* 0x001fe400078e0005 */
[----:B------:R-:W-:-:S05]  /*f540*/  @P0 IMAD.MOV.U32 R5, RZ, RZ, R0 ;  /* 0x000000ffff050224 */ /* 0x000fca00078e0000 */
[----:B------:R-:W2:Y:S04]  /*f550*/  @P0 LDG.E.U16 R3, desc[UR12][R4.64] ;  /* 0x0000000c04030981 */ /* 0x000ea8000c1e1500 */
[----:B------:R0:W-:Y:S04]  /*f560*/  STL [R1+0xbec], R0 ;  /* 0x000bec0001007387 */ /* 0x0001e80000100800 */
[----:B0-----:R-:W3:Y:S04]  /*f570*/  LDL.LU R0, [R1+0x704] ;  /* 0x0007040001007983 */ /* 0x001ee80000300800 */
[----:B--2---:R0:W-:Y:S04]  /*f580*/  STL [R1+0x48], R3 ;  /* 0x0000480301007387 */ /* 0x0041e80000100800 */
[----:B0-----:R-:W2:Y:S04]  /*f590*/  LDL.LU R3, [R1+0x11b0] ;  /* 0x0011b00001037983 */ /* 0x001ea80000300800 */
[----:B------:R-:W4:Y:S01]  /*f5a0*/  LDL R5, [R1+0x708] ;  /* 0x0007080001057983 */ /* 0x000f220000100800 */
[----:B---3--:R-:W-:Y:S01]  /*f5b0*/  @P0 IMAD.MOV.U32 R4, RZ, RZ, R58 ;  /* 0x000000ffff040224 */ /* 0x008fe200078e003a */
[----:B--2---:R-:W-:-:S06]  /*f5c0*/  PRMT R3, RZ, 0x7610, R3 ;  /* 0x00007610ff037816 */ /* 0x004fcc0000000003 */
[----:B----4-:R-:W2:Y:S01]  /*f5d0*/  @P0 LDG.E.U16 R3, desc[UR12][R4.64] ;  /* 0x0000000c04030981 */ /* 0x010ea2000c1e1500 */
[----:B------:R-:W-:-:S03]  /*f5e0*/  ISETP.GT.AND P1, PT, R6, 0x3f, PT ;  /* 0x0000003f0600780c */ /* 0x000fc60003f24270 */
[----:B--2---:R0:W-:Y:S04]  /*f5f0*/  STL [R1+0x44], R3 ;  /* 0x0000440301007387 */ /* 0x0041e80000100800 */
[----:B0-----:R-:W2:Y:S04]  /*f600*/  LDL.LU R3, [R1+0x11ac] ;  /* 0x0011ac0001037983 */ /* 0x001ea80000300800 */
[----:B------:R-:W3:Y:S02]  /*f610*/  LDL R5, [R1+0x700] ;  /* 0x0007000001057983 */ /* 0x000ee40000100800 */
[----:B------:R-:W-:-:S02]  /*f620*/  @P1 MOV R4, R0 ;  /* 0x0000000000041202 */ /* 0x000fc40000000f00 */
[----:B--2---:R-:W-:-:S06]  /*f630*/  PRMT R3, RZ, 0x7610, R3 ;  /* 0x00007610ff037816 */ /* 0x004fcc0000000003 */
[----:B---3--:R-:W2:Y:S04]  /*f640*/  @P1 LDG.E.U16 R3, desc[UR12][R4.64] ;  /* 0x0000000c04031981 */ /* 0x008ea8000c1e1500 */
[----:B------:R-:W-:Y:S04]  /*f650*/  STL [R1+0xc14], R0 ;  /* 0x000c140001007387 */ /* 0x000fe80000100800 */
[----:B--2---:R0:W-:Y:S04]  /*f660*/  STL [R1+0x40], R3 ;  /* 0x0000400301007387 */ /* 0x0041e80000100800 */
[----:B0-----:R-:W2:Y:S04]  /*f670*/  LDL.LU R3, [R1+0x11a8] ;  /* 0x0011a80001037983 */ /* 0x001ea80000300800 */
[----:B------:R-:W3:Y:S04]  /*f680*/  LDL R4, [R1+0x6f8] ;  /* 0x0006f80001047983 */ /* 0x000ee80000100800 */
[----:B------:R-:W3:Y:S01]  /*f690*/  LDL R5, [R1+0x6fc] ;  /* 0x0006fc0001057983 */ /* 0x000ee20000100800 */
[----:B------:R-:W-:-:S02]  /*f6a0*/  PRMT R60, RZ, 0x7610, R60 ;  /* 0x00007610ff3c7816 */ /* 0x000fc4000000003c */
[----:B---3--:R-:W-:-:S04]  /*f6b0*/  @P1 LOP3.LUT R5, R5, R4, RZ, 0x3c, !PT ;  /* 0x0000000405051212 */ /* 0x008fc800078e3cff */
[----:B------:R-:W-:-:S04]  /*f6c0*/  @P1 LOP3.LUT R4, R5, R4, RZ, 0x3c, !PT ;  /* 0x0000000405041212 */ /* 0x000fc800078e3cff */
[----:B------:R-:W-:-:S05]  /*f6d0*/  @P1 LOP3.LUT R5, R5, R4, RZ, 0x3c, !PT ;  /* 0x0000000405051212 */ /* 0x000fca00078e3cff */
[----:B------:R-:W3:Y:S01]  /*f6e0*/  @P1 LDG.E.U16 R60, desc[UR12][R4.64] ;  /* 0x0000000c043c1981 */ /* 0x000ee2000c1e1500 */
[----:B------:R-:W0:Y:S01]  /*f6f0*/  S2R R58, SR_TID.X ;  /* 0x00000000003a7919 */ /* 0x000e220000002100 */
[----:B------:R-:W-:Y:S01]  /*f700*/  PRMT R56, RZ, 0x7610, R56 ;  /* 0x00007610ff387816 */ /* 0x000fe20000000038 */
[----:B------:R-:W-:Y:S06]  /*f710*/  BAR.SYNC.DEFER_BLOCKING 0x0 ;  /* 0x0000000000007b1d */ /* 0x000fec0000010000 */
[----:B---3--:R1:W-:Y:S04]  /*f720*/  STL [R1+0x3c], R60 ;  /* 0x00003c3c01007387 */ /* 0x0083e80000100800 */
[----:B-1----:R-:W3:Y:S04]  /*f730*/  LDL.LU R60, [R1+0x11a4] ;  /* 0x0011a400013c7983 */ /* 0x002ee80000300800 */
[----:B------:R-:W4:Y:S04]  /*f740*/  LDL R4, [R1+0xb90] ;  /* 0x000b900001047983 */ /* 0x000f280000100800 */
[----:B------:R-:W4:Y:S01]  /*f750*/  LDL R5, [R1+0xb9c] ;  /* 0x000b9c0001057983 */ /* 0x000f220000100800 */
[----:B0-----:R-:W-:-:S04]  /*f760*/  LOP3.LUT R58, R58, 0x1f, RZ, 0xc0, !PT ;  /* 0x0000001f3a3a7812 */ /* 0x001fc800078ec0ff */
[----:B------:R-:W-:-:S13]  /*f770*/  ISETP.GE.AND P0, PT, R58, R6, PT ;  /* 0x000000063a00720c */ /* 0x000fda0003f06270 */
[----:B----4-:R-:W-:-:S04]  /*f780*/  @!P0 LOP3.LUT R5, R5, R4, RZ, 0x3c, !PT ;  /* 0x0000000405058212 */ /* 0x010fc800078e3cff */
[----:B------:R-:W-:-:S04]  /*f790*/  @!P0 LOP3.LUT R4, R5, R4, RZ, 0x3c, !PT ;  /* 0x0000000405048212 */ /* 0x000fc800078e3cff */
[----:B------:R-:W-:-:S05]  /*f7a0*/  @!P0 LOP3.LUT R5, R5, R4, RZ, 0x3c, !PT ;  /* 0x0000000405058212 */ /* 0x000fca00078e3cff */
[----:B------:R-:W4:Y:S01]  /*f7b0*/  @!P0 LDG.E.U16 R56, desc[UR12][R4.64] ;  /* 0x0000000c04388981 */ /* 0x000f22000c1e1500 */
[----:B------:R-:W-:-:S04]  /*f7c0*/  LOP3.LUT R58, R58, 0x20, RZ, 0xfc, !PT ;  /* 0x000000203a3a7812 */ /* 0x000fc800078efcff */
[----:B------:R-:W-:Y:S02]  /*f7d0*/  ISETP.GE.AND P1, PT, R58, R6, PT ;  /* 0x000000063a00720c */ /* 0x000fe40003f26270 */
[----:B------:R-:W2:Y:S04]  /*f7e0*/  LDL.LU R58, [R1+0x11a0] ;  /* 0x0011a000013a7983 */ /* 0x000ea80000300800 */
[----:B------:R-:W2:Y:S04]  /*f7f0*/  LDL R6, [R1+0x674] ;  /* 0x0006740001067983 */ /* 0x000ea80000100800 */
[----:B----4-:R0:W-:Y:S04]  /*f800*/  STL [R1+0x328], R56 ;  /* 0x0003283801007387 */ /* 0x0101e80000100800 */
[----:B0-----:R-:W4:Y:S04]  /*f810*/  LDL.LU R56, [R1+0x119c] ;  /* 0x00119c0001387983 */ /* 0x001f280000300800 */
[----:B------:R-:W2:Y:S04]  /*f820*/  LDL R4, [R1+0x6f0] ;  /* 0x0006f00001047983 */ /* 0x000ea80000100800 */
[----:B------:R-:W2:Y:S01]  /*f830*/  LDL R5, [R1+0x6f4] ;  /* 0x0006f40001057983 */ /* 0x000ea20000100800 */
[----:B------:R-:W-:-:S02]  /*f840*/  PRMT R54, RZ, 0x7610, R54 ;  /* 0x00007610ff367816 */ /* 0x000fc40000000036 */
[----:B--2---:R-:W-:-:S04]  /*f850*/  @!P0 LOP3.LUT R5, R5, R4, RZ, 0x3c, !PT ;  /* 0x0000000405058212 */ /* 0x004fc800078e3cff */
[----:B------:R-:W-:-:S04]  /*f860*/  @!P0 LOP3.LUT R4, R5, R4, RZ, 0x3c, !PT ;  /* 0x0000000405048212 */ /* 0x000fc800078e3cff */
[----:B------:R-:W-:-:S05]  /*f870*/  @!P0 LOP3.LUT R5, R5, R4, RZ, 0x3c, !PT ;  /* 0x0000000405058212 */ /* 0x000fca00078e3cff */
[----:B------:R-:W2:Y:S04]  /*f880*/  @!P0 LDG.E.U16 R54, desc[UR12][R4.64] ;  /* 0x0000000c04368981 */ /* 0x000ea8000c1e1500 */
[----:B--2---:R0:W-:Y:S04]  /*f890*/  STL [R1+0x38], R54 ;  /* 0x0000383601007387 */ /* 0x0041e80000100800 */
[----:B0-----:R-:W2:Y:S04]  /*f8a0*/  LDL.LU R54, [R1+0x1198] ;  /* 0x0011980001367983 */ /* 0x001ea80000300800 */
        /* <DEDUP_REMOVED lines=24> */
[----:B------:R-:W2:Y:S01]  /*fa30*/  @!P1 LDG.E.U16 R48, desc[UR12][R4.64] ;  /* 0x0000000c04309981 */ /* 0x000ea2000c1e1500 */
[----:B------:R-:W-:-:S03]  /*fa40*/  PRMT R0, RZ, 0x7610, R0 ;  /* 0x00007610ff007816 */ /* 0x000fc60000000000 */
[----:B--2---:R0:W-:Y:S04]  /*fa50*/  STL [R1+0x2c], R48 ;  /* 0x00002c3001007387 */ /* 0x0041e80000100800 */
[----:B0-----:R-:W2:Y:S04]  /*fa60*/  LDL.LU R48, [R1+0x118c] ;  /* 0x00118c0001307983 */ /* 0x001ea80000300800 */
[----:B------:R-:W2:Y:S01]  /*fa70*/  LDL R5, [R1+0x670] ;  /* 0x0006700001057983 */ /* 0x000ea20000100800 */
[----:B------:R-:W-:Y:S01]  /*fa80*/  @!P0 IMAD.MOV.U32 R4, RZ, RZ, R6 ;  /* 0x000000ffff048224 */ /* 0x000fe200078e0006 */
[----:B------:R-:W-:-:S02]  /*fa90*/  PRMT R46, RZ, 0x7610, R46 ;  /* 0x00007610ff2e7816 */ /* 0x000fc4000000002e */
[----:B------:R-:W3:Y:S04]  /*faa0*/  LDL R6, [R1+0x5e8] ;  /* 0x0005e80001067983 */ /* 0x000ee80000100800 */
[----:B--2---:R0:W2:Y:S04]  /*fab0*/  @!P0 LDG.E.U16 R0, desc[UR12][R4.64] ;  /* 0x0000000c04008981 */ /* 0x0040a8000c1e1500 */
[----:B------:R-:W0:Y:S04]  /*fac0*/  LDL R4, [R1+0x668] ;  /* 0x0006680001047983 */ /* 0x000e280000100800 */
[----:B------:R-:W0:Y:S02]  /*fad0*/  LDL R5, [R1+0x66c] ;  /* 0x00066c0001057983 */ /* 0x000e240000100800 */
[----:B0-----:R-:W-:-:S04]  /*fae0*/  @!P1 LOP3.LUT R5, R5, R4, RZ, 0x3c, !PT ;  /* 0x0000000405059212 */ /* 0x001fc800078e3cff */
[----:B------:R-:W-:-:S04]  /*faf0*/  @!P1 LOP3.LUT R4, R5, R4, RZ, 0x3c, !PT ;  /* 0x0000000405049212 */ /* 0x000fc800078e3cff */
[----:B------:R-:W-:-:S05]  /*fb00*/  @!P1 LOP3.LUT R5, R5, R4, RZ, 0x3c, !PT ;  /* 0x0000000405059212 */ /* 0x000fca00078e3cff */
[----:B------:R-:W3:Y:S04]  /*fb10*/  @!P1 LDG.E.U16 R46, desc[UR12][R4.64] ;  /* 0x0000000c042e9981 */ /* 0x000ee8000c1e1500 */
[----:B--2---:R0:W-:Y:S04]  /*fb20*/  STL [R1+0x28], R0 ;  /* 0x0000280001007387 */ /* 0x0041e80000100800 */
[----:B0-----:R-:W2:Y:S04]  /*fb30*/  LDL R0, [R1+0x5ec] ;  /* 0x0005ec0001007983 */ /* 0x001ea80000100800 */
[----:B---3--:R0:W-:Y:S04]  /*fb40*/  STL [R1+0x24], R46 ;  /* 0x0000242e01007387 */ /* 0x0081e80000100800 */
[----:B0-----:R-:W3:Y:S04]  /*fb50*/  LDL.LU R46, [R1+0x1188] ;  /* 0x00118800012e7983 */ /* 0x001ee80000300800 */
        /* <DEDUP_REMOVED lines=8> */
[----:B------:R-:W2:Y:S04]  /*fbe0*/  LDL R4, [R1+0x628] ;  /* 0x0006280001047983 */ /* 0x000ea80000100800 */
[----:B------:R-:W2:Y:S01]  /*fbf0*/  LDL R5, [R1+0x62c] ;  /* 0x00062c0001057983 */ /* 0x000ea20000100800 */
[----:B0-----:R-:W0:Y:S02]  /*fc00*/  S2R R3, SR_TID.X ;  /* 0x0000000000037919 */ /* 0x001e240000002100 */
[----:B0-----:R-:W-:-:S05]  /*fc10*/  LOP3.LUT R3, R3, 0x1f, RZ, 0xc0, !PT ;  /* 0x0000001f03037812 */ /* 0x001fca00078ec0ff */
[----:B------:R-:W-:-:S05]  /*fc20*/  IMAD.SHL.U32 R3, R3, 0x2, RZ ;  /* 0x0000000203037824 */ /* 0x000fca00078e00ff */
[----:B------:R0:W-:Y:S02]  /*fc30*/  STS.U16 [R3+UR5], R37 ;  /* 0x0000002503007988 */ /* 0x0001e40008000405 */
[----:B0-----:R-:W-:Y:S02]  /*fc40*/  PRMT R3, RZ, 0x7610, R3 ;  /* 0x00007610ff037816 */ /* 0x001fe40000000003 */
        /* <DEDUP_REMOVED lines=10> */
[----:B------:R0:W-:Y:S02]  /*fcf0*/  STS.U16 [R3+UR5+0x40], R38 ;  /* 0x0000402603007988 */ /* 0x0001e40008000405 */
[----:B0-----:R-:W-:Y:S02]  /*fd00*/  PRMT R3, RZ, 0x7610, R3 ;  /* 0x00007610ff037816 */ /* 0x001fe40000000003 */
[----:B--2---:R-:W-:-:S04]  /*fd10*/  @!P0 LOP3.LUT R5, R5, R4, RZ, 0x3c, !PT ;  /* 0x0000000405058212 */ /* 0x004fc800078e3cff */
[----:B------:R-:W-:-:S04]  /*fd20*/  @!P0 LOP3.LUT R4, R5, R4, RZ, 0x3c, !PT ;  /* 0x0000000405048212 */ /* 0x000fc800078e3cff */
[----:B------:R-:W-:-:S05]  /*fd30*/  @!P0 LOP3.LUT R5, R5, R4, RZ, 0x3c, !PT ;  /* 0x0000000405058212 */ /* 0x000fca00078e3cff */
[----:B------:R0:W2:Y:S02]  /*fd40*/  @!P0 LDG.E.U16 R3, desc[UR12][R4.64] ;  /* 0x0000000c04038981 */ /* 0x0000a4000c1e1500 */
[----:B0-----:R-:W-:Y:S02]  /*fd50*/  @!P1 IMAD.MOV.U32 R4, RZ, RZ, R0 ;  /* 0x000000ffff049224 */ /* 0x001fe400078e0000 */
[----:B------:R-:W-:Y:S01]  /*fd60*/  @!P1 IMAD.MOV.U32 R5, RZ, RZ, R6 ;  /* 0x000000ffff059224 */ /* 0x000fe200078e0006 */
[----:B--2---:R0:W-:Y:S04]  /*fd70*/  STL [R1+0x18], R3 ;  /* 0x0000180301007387 */ /* 0x0041e80000100800 */
[----:B------:R-:W2:Y:S04]  /*fd80*/  LDL R6, [R1+0x568] ;  /* 0x0005680001067983 */ /* 0x000ea80000100800 */
[----:B------:R-:W2:Y:S01]  /*fd90*/  LDL R0, [R1+0x56c] ;  /* 0x00056c0001007983 */ /* 0x000ea20000100800 */
[----:B0-----:R-:W0:Y:S02]  /*fda0*/  S2R R3, SR_TID.X ;  /* 0x0000000000037919 */ /* 0x001e240000002100 */
[----:B0-----:R-:W-:-:S05]  /*fdb0*/  LOP3.LUT R3, R3, 0x1f, RZ, 0xc0, !PT ;  /* 0x0000001f03037812 */ /* 0x001fca00078ec0ff */
[----:B------:R-:W-:-:S05]  /*fdc0*/  IMAD.SHL.U32 R3, R3, 0x2, RZ ;  /* 0x0000000203037824 */ /* 0x000fca00078e00ff */
[----:B------:R0:W-:Y:S02]  /*fdd0*/  STS.U16 [R3+UR5+0x240], R35 ;  /* 0x0002402303007988 */ /* 0x0001e40008000405 */
[----:B0-----:R-:W-:-:S06]  /*fde0*/  PRMT R3, RZ, 0x7610, R3 ;  /* 0x00007610ff037816 */ /* 0x001fcc0000000003 */
        /* <DEDUP_REMOVED lines=37> */
[----:B0-----:R-:W-:Y:S01]  /*10040*/  @!P1 MOV R4, R0 ;  /* 0x0000000000049202 */ /* 0x001fe20000000f00 */
        /* <DEDUP_REMOVED lines=9> */
[----:B------:R-:W2:Y:S04]  /*100e0*/  LDL R31, [R1+0x52c] ;  /* 0x00052c00011f7983 */ /* 0x000ea80000100800 */
[----:B------:R-:W2:Y:S04]  /*100f0*/  @!P1 LDG.E.U16 R3, desc[UR12][R4.64] ;  /* 0x0000000c04039981 */ /* 0x000ea8000c1e1500 */
[----:B--2---:R0:W-:Y:S04]  /*10100*/  STL [R1+0x4], R3 ;  /* 0x0000040301007387 */ /* 0x0041e80000100800 */
[----:B------:R-:W2:Y:S04]  /*10110*/  LDL R4, [R1+0x530] ;  /* 0x0005300001047983 */ /* 0x000ea80000100800 */
[----:B------:R-:W2:Y:S01]  /*10120*/  LDL R5, [R1+0x534] ;  /* 0x0005340001057983 */ /* 0x000ea20000100800 */
[----:B------:R-:W-:Y:S01]  /*10130*/  PRMT R2, RZ, 0x7610, R2 ;  /* 0x00007610ff027816 */ /* 0x000fe20000000002 */
[----:B0-----:R-:W0:Y:S01]  /*10140*/  S2R R3, SR_TID.X ;  /* 0x0000000000037919 */ /* 0x001e220000002100 */
[----:B--2---:R-:W-:-:S04]  /*10150*/  @!P0 LOP3.LUT R5, R5, R4, RZ, 0x3c, !PT ;  /* 0x0000000405058212 */ /* 0x004fc800078e3cff */
[----:B------:R-:W-:-:S04]  /*10160*/  @!P0 LOP3.LUT R4, R5, R4, RZ, 0x3c, !PT ;  /* 0x0000000405048212 */ /* 0x000fc800078e3cff */
[----:B------:R-:W-:-:S05]  /*10170*/  @!P0 LOP3.LUT R5, R5, R4, RZ, 0x3c, !PT ;  /* 0x0000000405058212 */ /* 0x000fca00078e3cff */
[----:B------:R1:W2:Y:S04]  /*10180*/  @!P0 LDG.E.U16 R2, desc[UR12][R4.64] ;  /* 0x0000000c04028981 */ /* 0x0002a8000c1e1500 */
[----:B------:R-:W2:Y:S01]  /*10190*/  LDL R5, [R1+0x528] ;  /* 0x0005280001057983 */ /* 0x000ea20000100800 */
[----:B0-----:R-:W-:-:S05]  /*101a0*/  LOP3.LUT R3, R3, 0x1f, RZ, 0xc0, !PT ;  /* 0x0000001f03037812 */ /* 0x001fca00078ec0ff */
[----:B------:R-:W-:Y:S02]  /*101b0*/  IMAD.SHL.U32 R3, R3, 0x2, RZ ;  /* 0x0000000203037824 */ /* 0x000fe400078e00ff */
[----:B-1----:R-:W-:-:S03]  /*101c0*/  @!P1 IMAD.MOV.U32 R4, RZ, RZ, R31 ;  /* 0x000000ffff049224 */ /* 0x002fc600078e001f */
[----:B------:R0:W-:Y:S02]  /*101d0*/  STS.U16 [R3+UR5+0x600], R32 ;  /* 0x0006002003007988 */ /* 0x0001e40008000405 */
[----:B0-----:R-:W-:-:S06]  /*101e0*/  PRMT R32, RZ, 0x7610, R32 ;  /* 0x00007610ff207816 */ /* 0x001fcc0000000020 */
[----:B--2---:R0:W2:Y:S04]  /*101f0*/  @!P1 LDG.E.U16 R32, desc[UR12][R4.64] ;  /* 0x0000000c04209981 */ /* 0x0040a8000c1e1500 */
[----:B------:R1:W-:Y:S04]  /*10200*/  STS.U16 [R3+UR5+0x800], R7 ;  /* 0x0008000703007988 */ /* 0x0003e80008000405 */
[----:B------:R3:W-:Y:S01]  /*10210*/  STL [R1+0x1118], R2 ;  /* 0x0011180201007387 */ /* 0x0007e20000100800 */
[----:B0-----:R-:W-:-:S03]  /*10220*/  PRMT R4, RZ, 0x7610, R4 ;  /* 0x00007610ff047816 */ /* 0x001fc60000000004 */
[----:B------:R-:W4:Y:S01]  /*10230*/  LDL R31, [R1+0x4b4] ;  /* 0x0004b400011f7983 */ /* 0x000f220000100800 */
[----:B-1----:R-:W-:Y:S02]  /*10240*/  @!P0 IMAD.MOV.U32 R7, RZ, RZ, R6 ;  /* 0x000000ffff078224 */ /* 0x002fe400078e0006 */
[----:B------:R-:W-:Y:S01]  /*10250*/  @!P0 IMAD.MOV.U32 R6, RZ, RZ, R0 ;  /* 0x000000ffff068224 */ /* 0x000fe200078e0000 */
[----:B---3--:R-:W3:Y:S04]  /*10260*/  LDL R2, [R1+0x4ec] ;  /* 0x0004ec0001027983 */ /* 0x008ee80000100800 */
[----:B------:R3:W3:Y:S04]  /*10270*/  @!P0 LDG.E.U16 R4, desc[UR12][R6.64] ;  /* 0x0000000c06048981 */ /* 0x0006e8000c1e1500 */
[----:B--2---:R0:W-:Y:S04]  /*10280*/  STL [R1+0x111c], R32 ;  /* 0x00111c2001007387 */ /* 0x0041e80000100800 */
[----:B------:R-:W2:Y:S04]  /*10290*/  LDL R7, [R1+0x4e8] ;  /* 0x0004e80001077983 */ /* 0x000ea80000100800 */
[----:B------:R1:W-:Y:S04]  /*102a0*/  STS.U16 [R3+UR5+0x840], R30 ;  /* 0x0008401e03007988 */ /* 0x0003e80008000405 */
[----:B0-----:R-:W2:Y:S04]  /*102b0*/  LDL R32, [R1+0x4b0] ;  /* 0x0004b00001207983 */ /* 0x001ea80000100800 */
[----:B------:R-:W2:Y:S04]  /*102c0*/  LDL R0, [R1+0x4ac] ;  /* 0x0004ac0001007983 */ /* 0x000ea80000100800 */
[----:B-1----:R-:W2:Y:S01]  /*102d0*/  LDL R30, [R1+0x4a8] ;  /* 0x0004a800011e7983 */ /* 0x002ea20000100800 */
[----:B------:R-:W-:Y:S01]  /*102e0*/  PRMT R5, RZ, 0x7610, R5 ;  /* 0x00007610ff057816 */ /* 0x000fe20000000005 */
[----:B---3--:R-:W-:-:S02]  /*102f0*/  @!P1 IMAD.MOV.U32 R6, RZ, RZ, R2 ;  /* 0x000000ffff069224 */ /* 0x008fc400078e0002 */
[----:B------:R4:W-:Y:S04]  /*10300*/  STS.U16 [R3+UR5+0xa40], R8 ;  /* 0x000a400803007988 */ /* 0x0009e80008000405 */
[----:B------:R0:W-:Y:S01]  /*10310*/  STS.U16 [R3+UR5+0xa00], R9 ;  /* 0x000a000903007988 */ /* 0x0001e20008000405 */
[----:B----4-:R-:W-:-:S03]  /*10320*/  @!P0 IMAD.MOV.U32 R8, RZ, RZ, R31 ;  /* 0x000000ffff088224 */ /* 0x010fc600078e001f */
[----:B--2---:R1:W2:Y:S01]  /*10330*/  @!P1 LDG.E.U16 R5, desc[UR12][R6.64] ;  /* 0x0000000c06059981 */ /* 0x0042a2000c1e1500 */
[----:B0-----:R-:W-:Y:S01]  /*10340*/  @!P0 IMAD.MOV.U32 R9, RZ, RZ, R32 ;  /* 0x000000ffff098224 */ /* 0x001fe200078e0020 */
[----:B-1----:R-:W-:-:S06]  /*10350*/  PRMT R6, RZ, 0x7610, R6 ;  /* 0x00007610ff067816 */ /* 0x002fcc0000000006 */
[----:B------:R0:W3:Y:S01]  /*10360*/  @!P0 LDG.E.U16 R6, desc[UR12][R8.64] ;  /* 0x0000000c08068981 */ /* 0x0000e2000c1e1500 */
[----:B------:R-:W-:-:S03]  /*10370*/  PRMT R7, RZ, 0x7610, R7 ;  /* 0x00007610ff077816 */ /* 0x000fc60000000007 */
[----:B------:R1:W-:Y:S04]  /*10380*/  STL [R1+0x1120], R4 ;  /* 0x0011200401007387 */ /* 0x0003e80000100800 */
[----:B------:R-:W4:Y:S01]  /*10390*/  LDL R2, [R1+0x474] ;  /* 0x0004740001027983 */ /* 0x000f220000100800 */
[----:B0-----:R-:W-:Y:S02]  /*103a0*/  @!P1 IMAD.MOV.U32 R8, RZ, RZ, R0 ;  /* 0x000000ffff089224 */ /* 0x001fe400078e0000 */
[----:B------:R-:W-:Y:S01]  /*103b0*/  @!P1 IMAD.MOV.U32 R9, RZ, RZ, R30 ;  /* 0x000000ffff099224 */ /* 0x000fe200078e001e */
[----:B-1----:R-:W4:Y:S04]  /*103c0*/  LDL R4, [R1+0x470] ;  /* 0x0004700001047983 */ /* 0x002f280000100800 */
[----:B------:R0:W4:Y:S04]  /*103d0*/  @!P1 LDG.E.U16 R7, desc[UR12][R8.64] ;  /* 0x0000000c08079981 */ /* 0x000128000c1e1500 */
[----:B--2---:R1:W-:Y:S04]  /*103e0*/  STL [R1+0x1124], R5 ;  /* 0x0011240501007387 */ /* 0x0043e80000100800 */
[----:B------:R-:W2:Y:S04]  /*103f0*/  LDL R31, [R1+0x468] ;  /* 0x00046800011f7983 */ /* 0x000ea80000100800 */
[----:B-1----:R-:W2:Y:S04]  /*10400*/  LDL R5, [R1+0x46c] ;  /* 0x00046c0001057983 */ /* 0x002ea80000100800 */
[----:B---3--:R-:W-:Y:S04]  /*10410*/  STL [R1+0x1128], R6 ;  /* 0x0011280601007387 */ /* 0x008fe80000100800 */
[----:B------:R-:W3:Y:S04]  /*10420*/  LDL R30, [R1+0x430] ;  /* 0x00043000011e7983 */ /* 0x000ee80000100800 */
[----:B------:R-:W3:Y:S01]  /*10430*/  LDL R0, [R1+0x434] ;  /* 0x0004340001007983 */ /* 0x000ee20000100800 */
[----:B0-----:R-:W-:-:S03]  /*10440*/  PRMT R8, RZ, 0x7610, R8 ;  /* 0x00007610ff087816 */ /* 0x001fc60000000008 */
[----:B------:R0:W-:Y:S04]  /*10450*/  STS.U16 [R3+UR5+0xc00], R10 ;  /* 0x000c000a03007988 */ /* 0x0001e80008000405 */
[----:B------:R1:W-:Y:S04]  /*10460*/  STS.U16 [R3+UR5+0xc40], R11 ;  /* 0x000c400b03007988 */ /* 0x0003e80008000405 */
[----:B----4-:R-:W-:Y:S01]  /*10470*/  STL [R1+0x112c], R7 ;  /* 0x00112c0701007387 */ /* 0x010fe20000100800 */
[----:B0-----:R-:W-:-:S03]  /*10480*/  @!P0 MOV R10, R2 ;  /* 0x00000002000a8202 */ /* 0x001fc60000000f00 */
[----:B------:R-:W4:Y:S01]  /*10490*/  LDL R2, [R1+0x42c] ;  /* 0x00042c0001027983 */ /* 0x000f220000100800 */
[----:B-1----:R-:W-:-:S03]  /*104a0*/  @!P0 IMAD.MOV.U32 R11, RZ, RZ, R4 ;  /* 0x000000ffff0b8224 */ /* 0x002fc600078e0004 */
[----:B------:R-:W4:Y:S04]  /*104b0*/  LDL R4, [R1+0x428] ;  /* 0x0004280001047983 */ /* 0x000f280000100800 */
[----:B------:R2:W4:Y:S01]  /*104c0*/  @!P0 LDG.E.U16 R8, desc[UR12][R10.64] ;  /* 0x0000000c0a088981 */ /* 0x000522000c1e1500 */
[----:B------:R-:W-:-:S03]  /*104d0*/  PRMT R9, RZ, 0x7610, R9 ;  /* 0x00007610ff097816 */ /* 0x000fc60000000009 */
[----:B------:R-:W-:Y:S04]  /*104e0*/  STS.U16 [R3+UR5+0xe40], R12 ;  /* 0x000e400c03007988 */ /* 0x000fe80008000405 */
[----:B------:R3:W-:Y:S01]  /*104f0*/  STS.U16 [R3+UR5+0xe00], R13 ;  /* 0x000e000d03007988 */ /* 0x0007e20008000405 */
[----:B--2---:R-:W-:Y:S02]  /*10500*/  @!P1 IMAD.MOV.U32 R11, RZ, RZ, R31 ;  /* 0x000000ffff0b9224 */ /* 0x004fe400078e001f */
[----:B------:R-:W-:-:S05]  /*10510*/  @!P1 IMAD.MOV.U32 R10, RZ, RZ, R5 ;  /* 0x000000ffff0a9224 */ /* 0x000fca00078e0005 */
[----:B------:R0:W2:Y:S01]  /*10520*/  @!P1 LDG.E.U16 R9, desc[UR12][R10.64] ;  /* 0x0000000c0a099981 */ /* 0x0000a2000c1e1500 */
[----:B---3--:R-:W-:Y:S02]  /*10530*/  @!P0 IMAD.MOV.U32 R13, RZ, RZ, R30 ;  /* 0x000000ffff0d8224 */ /* 0x008fe400078e001e */
[----:B------:R-:W-:Y:S01]  /*10540*/  @!P0 IMAD.MOV.U32 R12, RZ, RZ, R0 ;  /* 0x000000ffff0c8224 */ /* 0x000fe200078e0000 */
[----:B0-----:R-:W-:-:S06]  /*10550*/  PRMT R10, RZ, 0x7610, R10 ;  /* 0x00007610ff0a7816 */ /* 0x001fcc000000000a */
[----:B------:R4:W3:Y:S01]  /*10560*/  @!P0 LDG.E.U16 R10, desc[UR12][R12.64] ;  /* 0x0000000c0c0a8981 */ /* 0x0008e2000c1e1500 */
[----:B------:R-:W-:Y:S01]  /*10570*/  PRMT R11, RZ, 0x7610, R11 ;  /* 0x00007610ff0b7816 */ /* 0x000fe2000000000b */
[----:B----4-:R-:W-:Y:S02]  /*10580*/  @!P1 IMAD.MOV.U32 R12, RZ, RZ, R2 ;  /* 0x000000ffff0c9224 */ /* 0x010fe400078e0002 */
[----:B------:R-:W-:Y:S01]  /*10590*/  @!P1 IMAD.MOV.U32 R13, RZ, RZ, R4 ;  /* 0x000000ffff0d9224 */ /* 0x000fe200078e0004 */
[----:B------:R-:W-:Y:S04]  /*105a0*/  STL [R1+0x1130], R8 ;  /* 0x0011300801007387 */ /* 0x000fe80000100800 */
[----:B------:R-:W4:Y:S04]  /*105b0*/  LDL R6, [R1+0x3f0] ;  /* 0x0003f00001067983 */ /* 0x000f280000100800 */
[----:B------:R-:W4:Y:S04]  /*105c0*/  LDL R5, [R1+0x3f4] ;  /* 0x0003f40001057983 */ /* 0x000f280000100800 */
[----:B------:R0:W4:Y:S04]  /*105d0*/  @!P1 LDG.E.U16 R11, desc[UR12][R12.64] ;  /* 0x0000000c0c0b9981 */ /* 0x000128000c1e1500 */
[----:B--2---:R-:W-:Y:S04]  /*105e0*/  STL [R1+0x1134], R9 ;  /* 0x0011340901007387 */ /* 0x004fe80000100800 */
[----:B------:R-:W2:Y:S04]  /*105f0*/  LDL R7, [R1+0x3e8] ;  /* 0x0003e80001077983 */ /* 0x000ea80000100800 */
[----:B------:R-:W2:Y:S04]  /*10600*/  LDL R0, [R1+0x3ec] ;  /* 0x0003ec0001007983 */ /* 0x000ea80000100800 */
[----:B---3--:R-:W-:Y:S04]  /*10610*/  STL [R1+0x1138], R10 ;  /* 0x0011380a01007387 */ /* 0x008fe80000100800 */
[----:B------:R-:W3:Y:S04]  /*10620*/  LDL R4, [R1+0x3b4] ;  /* 0x0003b40001047983 */ /* 0x000ee80000100800 */
[----:B------:R-:W3:Y:S01]  /*10630*/  LDL R2, [R1+0xaec] ;  /* 0x000aec0001027983 */ /* 0x000ee20000100800 */
[----:B0-----:R-:W-:-:S03]  /*10640*/  PRMT R12, RZ, 0x7610, R12 ;  /* 0x00007610ff0c7816 */ /* 0x001fc6000000000c */
[----:B------:R4:W-:Y:S04]  /*10650*/  STS.U16 [R3+UR5+0x1000], R15 ;  /* 0x0010000f03007988 */ /* 0x0009e80008000405 */
[----:B------:R0:W-:Y:S01]  /*10660*/  STS.U16 [R3+UR5+0x1040], R14 ;  /* 0x0010400e03007988 */ /* 0x0001e20008000405 */
[----:B----4-:R-:W-:Y:S02]  /*10670*/  @!P0 IMAD.MOV.U32 R15, RZ, RZ, R6 ;  /* 0x000000ffff0f8224 */ /* 0x010fe400078e0006 */
[----:B0-----:R-:W-:Y:S01]  /*10680*/  @!P0 IMAD.MOV.U32 R14, RZ, RZ, R5 ;  /* 0x000000ffff0e8224 */ /* 0x001fe200078e0005 */
[----:B------:R-:W-:Y:S04]  /*10690*/  STL [R1+0x113c], R11 ;  /* 0x00113c0b01007387 */ /* 0x000fe80000100800 */
[----:B------:R-:W4:Y:S04]  /*106a0*/  LDL R6, [R1+0xae8] ;  /* 0x000ae80001067983 */ /* 0x000f280000100800 */
[----:B------:R-:W4:Y:S04]  /*106b0*/  LDL R5, [R1+0xaf4] ;  /* 0x000af40001057983 */ /* 0x000f280000100800 */
[----:B------:R2:W4:Y:S01]  /*106c0*/  @!P0 LDG.E.U16 R12, desc[UR12][R14.64] ;  /* 0x0000000c0e0c8981 */ /* 0x000522000c1e1500 */
[----:B------:R-:W-:-:S03]  /*106d0*/  PRMT R13, RZ, 0x7610, R13 ;  /* 0x00007610ff0d7816 */ /* 0x000fc6000000000d */
[----:B------:R3:W-:Y:S04]  /*106e0*/  STS.U16 [R3+UR5+0x1240], R17 ;  /* 0x0012401103007988 */ /* 0x0007e80008000405 */
[----:B------:R0:W-:Y:S01]  /*106f0*/  STS.U16 [R3+UR5+0x1200], R16 ;  /* 0x0012001003007988 */ /* 0x0001e20008000405 */
[----:B--2---:R-:W-:Y:S01]  /*10700*/  @!P1 MOV R15, R7 ;  /* 0x00000007000f9202 */ /* 0x004fe20000000f00 */
[----:B------:R-:W-:-:S05]  /*10710*/  @!P1 IMAD.MOV.U32 R14, RZ, RZ, R0 ;  /* 0x000000ffff0e9224 */ /* 0x000fca00078e0000 */
[----:B------:R1:W2:Y:S01]  /*10720*/  @!P1 LDG.E.U16 R13, desc[UR12][R14.64] ;  /* 0x0000000c0e0d9981 */ /* 0x0002a2000c1e1500 */
[----:B---3--:R-:W-:Y:S01]  /*10730*/  @!P0 IMAD.MOV.U32 R17, RZ, RZ, R4 ;  /* 0x000000ffff118224 */ /* 0x008fe200078e0004 */
[----:B-1----:R-:W-:Y:S01]  /*10740*/  PRMT R14, RZ, 0x7610, R14 ;  /* 0x00007610ff0e7816 */ /* 0x002fe2000000000e */
[----:B0-----:R-:W-:-:S05]  /*10750*/  @!P0 IMAD.MOV.U32 R16, RZ, RZ, R2 ;  /* 0x000000ffff108224 */ /* 0x001fca00078e0002 */
        /* <DEDUP_REMOVED lines=17> */
[----:B------:R-:W-:Y:S01]  /*10870*/  PRMT R17, RZ, 0x7610, R17 ;  /* 0x00007610ff117816 */ /* 0x000fe20000000011 */
[----:B----4-:R-:W-:Y:S02]  /*10880*/  @!P0 IMAD.MOV.U32 R19, RZ, RZ, R7 ;  /* 0x000000ffff138224 */ /* 0x010fe400078e0007 */
[----:B0-----:R-:W-:Y:S01]  /*10890*/  @!P0 IMAD.MOV.U32 R18, RZ, RZ, R0 ;  /* 0x000000ffff128224 */ /* 0x001fe200078e0000 */
[----:B------:R-:W-:Y:S04]  /*108a0*/  STL [R1+0x114c], R15 ;  /* 0x00114c0f01007387 */ /* 0x000fe80000100800 */
[----:B------:R-:W4:Y:S04]  /*108b0*/  LDL R7, [R1+0xb68] ;  /* 0x000b680001077983 */ /* 0x000f280000100800 */
[----:B------:R-:W4:Y:S04]  /*108c0*/  LDL R0, [R1+0xb74] ;  /* 0x000b740001007983 */ /* 0x000f280000100800 */
[----:B------:R2:W4:Y:S04]  /*108d0*/  @!P0 LDG.E.U16 R16, desc[UR12][R18.64] ;  /* 0x0000000c12108981 */ /* 0x000528000c1e1500 */
[----:B------:R3:W-:Y:S04]  /*108e0*/  STS.U16 [R3+UR5+0x1640], R21 ;  /* 0x0016401503007988 */ /* 0x0007e80008000405 */
[----:B------:R0:W-:Y:S01]  /*108f0*/  STS.U16 [R3+UR5+0x1600], R20 ;  /* 0x0016001403007988 */ /* 0x0001e20008000405 */
[----:B--2---:R-:W-:-:S02]  /*10900*/  @!P1 IMAD.MOV.U32 R19, RZ, RZ, R4 ;  /* 0x000000ffff139224 */ /* 0x004fc400078e0004 */
[----:B------:R-:W-:-:S05]  /*10910*/  @!P1 IMAD.MOV.U32 R18, RZ, RZ, R2 ;  /* 0x000000ffff129224 */ /* 0x000fca00078e0002 */
[----:B------:R1:W2:Y:S01]  /*10920*/  @!P1 LDG.E.U16 R17, desc[UR12][R18.64] ;  /* 0x0000000c12119981 */ /* 0x0002a2000c1e1500 */
[----:B---3--:R-:W-:Y:S01]  /*10930*/  @!P0 IMAD.MOV.U32 R21, RZ, RZ, R6 ;  /* 0x000000ffff158224 */ /* 0x008fe200078e0006 */
[----:B-1----:R-:W-:Y:S01]  /*10940*/  PRMT R18, RZ, 0x7610, R18 ;  /* 0x00007610ff127816 */ /* 0x002fe20000000012 */
[----:B0-----:R-:W-:-:S05]  /*10950*/  @!P0 IMAD.MOV.U32 R20, RZ, RZ, R5 ;  /* 0x000000ffff148224 */ /* 0x001fca00078e0005 */
[----:B------:R4:W3:Y:S01]  /*10960*/  @!P0 LDG.E.U16 R18, desc[UR12][R20.64] ;  /* 0x0000000c14128981 */ /* 0x0008e2000c1e1500 */
[----:B------:R-:W-:Y:S01]  /*10970*/  PRMT R19, RZ, 0x7610, R19 ;  /* 0x00007610ff137816 */ /* 0x000fe20000000013 */
[----:B----4-:R-:W-:Y:S01]  /*10980*/  @!P1 IMAD.MOV.U32 R21, RZ, RZ, R7 ;  /* 0x000000ffff159224 */ /* 0x010fe200078e0007 */
[----:B------:R-:W-:-:S05]  /*10990*/  @!P1 MOV R20, R0 ;  /* 0x0000000000149202 */ /* 0x000fca0000000f00 */
[----:B------:R-:W4:Y:S04]  /*109a0*/  @!P1 LDG.E.U16 R19, desc[UR12][R20.64] ;  /* 0x0000000c14139981 */ /* 0x000f28000c1e1500 */
[----:B------:R-:W-:Y:S04]  /*109b0*/  STL [R1+0x1150], R16 ;  /* 0x0011501001007387 */ /* 0x000fe80000100800 */
[----:B------:R-:W4:Y:S04]  /*109c0*/  LDL R4, [R1+0x6e0] ;  /* 0x0006e00001047983 */ /* 0x000f280000100800 */
[----:B------:R-:W4:Y:S04]  /*109d0*/  LDL R2, [R1+0x6e4] ;  /* 0x0006e40001027983 */ /* 0x000f280000100800 */
[----:B--2---:R-:W-:Y:S04]  /*109e0*/  STL [R1+0x1154], R17 ;  /* 0x0011541101007387 */ /* 0x004fe80000100800 */
[----:B------:R-:W2:Y:S04]  /*109f0*/  LDL R10, [R1+0x6d8] ;  /* 0x0006d800010a7983 */ /* 0x000ea80000100800 */
[----:B------:R-:W2:Y:S04]  /*10a00*/  LDL R5, [R1+0x6dc] ;  /* 0x0006dc0001057983 */ /* 0x000ea80000100800 */
[----:B------:R-:W2:Y:S04]  /*10a10*/  LDL R6, [R1+0x6a4] ;  /* 0x0006a40001067983 */ /* 0x000ea80000100800 */
[----:B---3--:R-:W-:Y:S04]  /*10a20*/  STL [R1+0x1158], R18 ;  /* 0x0011581201007387 */ /* 0x008fe80000100800 */
[----:B------:R-:W3:Y:S04]  /*10a30*/  LDL R9, [R1+0x6a0] ;  /* 0x0006a00001097983 */ /* 0x000ee80000100800 */
[----:B------:R-:W3:Y:S04]  /*10a40*/  LDL R8, [R1+0x698] ;  /* 0x0006980001087983 */ /* 0x000ee80000100800 */
[----:B------:R-:W3:Y:S01]  /*10a50*/  LDL R0, [R1+0x69c] ;  /* 0x00069c0001007983 */ /* 0x000ee20000100800 */
[----:B------:R-:W-:-:S02]  /*10a60*/  PRMT R60, RZ, 0x7610, R60 ;  /* 0x00007610ff3c7816 */ /* 0x000fc4000000003c */
[----:B------:R-:W-:Y:S02]  /*10a70*/  PRMT R58, RZ, 0x7610, R58 ;  /* 0x00007610ff3a7816 */ /* 0x000fe4000000003a */
[----:B------:R-:W-:Y:S01]  /*10a80*/  PRMT R56, RZ, 0x7610, R56 ;  /* 0x00007610ff387816 */ /* 0x000fe20000000038 */
[----:B----4-:R-:W-:Y:S04]  /*10a90*/  STL [R1+0x115c], R19 ;  /* 0x00115c1301007387 */ /* 0x010fe80000100800 */
[----:B------:R-:W4:Y:S04]  /*10aa0*/  LDL R11, [R1+0x660] ;  /* 0x00066000010b7983 */ /* 0x000f280000100800 */
[----:B------:R-:W4:Y:S01]  /*10ab0*/  LDL R7, [R1+0x664] ;  /* 0x0006640001077983 */ /* 0x000f220000100800 */
[----:B------:R-:W-:-:S02]  /*10ac0*/  @!P0 IMAD.MOV.U32 R21, RZ, RZ, R4 ;  /* 0x000000ffff158224 */ /* 0x000fc400078e0004 */
[----:B------:R-:W-:Y:S01]  /*10ad0*/  @!P0 IMAD.MOV.U32 R20, RZ, RZ, R2 ;  /* 0x000000ffff148224 */ /* 0x000fe200078e0002 */
[----:B------:R-:W-:Y:S01]  /*10ae0*/  PRMT R54, RZ, 0x7610, R54 ;  /* 0x00007610ff367816 */ /* 0x000fe20000000036 */
[----:B------:R-:W4:Y:S04]  /*10af0*/  LDL R4, [R1+0x658] ;  /* 0x0006580001047983 */ /* 0x000f280000100800 */
[----:B------:R2:W4:Y:S01]  /*10b00*/  @!P0 LDG.E.U16 R60, desc[UR12][R20.64] ;  /* 0x0000000c143c8981 */ /* 0x000522000c1e1500 */
[----:B------:R-:W-:-:S03]  /*10b10*/  PRMT R52, RZ, 0x7610, R52 ;  /* 0x00007610ff347816 */ /* 0x000fc60000000034 */
[----:B------:R-:W4:Y:S01]  /*10b20*/  LDL R2, [R1+0x65c] ;  /* 0x00065c0001027983 */ /* 0x000f220000100800 */
[----:B--2---:R-:W-:Y:S02]  /*10b30*/  @!P1 IMAD.MOV.U32 R21, RZ, RZ, R10 ;  /* 0x000000ffff159224 */ /* 0x004fe400078e000a */
[----:B------:R-:W-:-:S05]  /*10b40*/  @!P1 IMAD.MOV.U32 R20, RZ, RZ, R5 ;  /* 0x000000ffff149224 */ /* 0x000fca00078e0005 */
[----:B------:R0:W2:Y:S02]  /*10b50*/  @!P1 LDG.E.U16 R58, desc[UR12][R20.64] ;  /* 0x0000000c143a9981 */ /* 0x0000a4000c1e1500 */
[----:B0-----:R-:W-:Y:S02]  /*10b60*/  @!P0 IMAD.MOV.U32 R20, RZ, RZ, R6 ;  /* 0x000000ffff148224 */ /* 0x001fe400078e0006 */
[----:B---3--:R-:W-:-:S05]  /*10b70*/  @!P0 IMAD.MOV.U32 R21, RZ, RZ, R9 ;  /* 0x000000ffff158224 */ /* 0x008fca00078e0009 */
[----:B------:R0:W3:Y:S02]  /*10b80*/  @!P0 LDG.E.U16 R56, desc[UR12][R20.64] ;  /* 0x0000000c14388981 */ /* 0x0000e4000c1e1500 */
[----:B0-----:R-:W-:Y:S02]  /*10b90*/  @!P1 IMAD.MOV.U32 R20, RZ, RZ, R0 ;  /* 0x000000ffff149224 */ /* 0x001fe400078e0000 */
[----:B------:R-:W-:-:S05]  /*10ba0*/  @!P1 IMAD.MOV.U32 R21, RZ, RZ, R8 ;  /* 0x000000ffff159224 */ /* 0x000fca00078e0008 */
[----:B------:R4:W3:Y:S02]  /*10bb0*/  @!P1 LDG.E.U16 R54, desc[UR12][R20.64] ;  /* 0x0000000c14369981 */ /* 0x0008e4000c1e1500 */
[----:B----4-:R-:W-:Y:S01]  /*10bc0*/  @!P0 MOV R21, R11 ;  /* 0x0000000b00158202 */ /* 0x010fe20000000f00 */
[----:B------:R-:W-:-:S05]  /*10bd0*/  @!P0 IMAD.MOV.U32 R20, RZ, RZ, R7 ;  /* 0x000000ffff148224 */ /* 0x000fca00078e0007 */
[----:B------:R0:W4:Y:S04]  /*10be0*/  @!P0 LDG.E.U16 R52, desc[UR12][R20.64] ;  /* 0x0000000c14348981 */ /* 0x000128000c1e1500 */
[----:B------:R-:W-:Y:S04]  /*10bf0*/  STL [R1+0x1160], R60 ;  /* 0x0011603c01007387 */ /* 0x000fe80000100800 */
[----:B------:R-:W4:Y:S04]  /*10c00*/  LDL R10, [R1+0x620] ;  /* 0x00062000010a7983 */ /* 0x000f280000100800 */
[----:B------:R-:W4:Y:S04]  /*10c10*/  LDL R5, [R1+0x624] ;  /* 0x0006240001057983 */ /* 0x000f280000100800 */
[----:B--2---:R-:W-:Y:S04]  /*10c20*/  STL [R1+0x1164], R58 ;  /* 0x0011643a01007387 */ /* 0x004fe80000100800 */
[----:B------:R-:W2:Y:S04]  /*10c30*/  LDL R9, [R1+0x618] ;  /* 0x0006180001097983 */ /* 0x000ea80000100800 */
[----:B------:R-:W2:Y:S04]  /*10c40*/  LDL R6, [R1+0x61c] ;  /* 0x00061c0001067983 */ /* 0x000ea80000100800 */
[----:B---3--:R-:W-:Y:S04]  /*10c50*/  STL [R1+0x1168], R56 ;  /* 0x0011683801007387 */ /* 0x008fe80000100800 */
[----:B------:R-:W3:Y:S04]  /*10c60*/  LDL R8, [R1+0x5e0] ;  /* 0x0005e00001087983 */ /* 0x000ee80000100800 */
[----:B------:R-:W3:Y:S01]  /*10c70*/  LDL R0, [R1+0x5e4] ;  /* 0x0005e40001007983 */ /* 0x000ee20000100800 */
[----:B------:R-:W-:Y:S01]  /*10c80*/  PRMT R50, RZ, 0x7610, R50 ;  /* 0x00007610ff327816 */ /* 0x000fe20000000032 */
[----:B0-----:R-:W-:-:S02]  /*10c90*/  @!P1 IMAD.MOV.U32 R20, RZ, RZ, R2 ;  /* 0x000000ffff149224 */ /* 0x001fc400078e0002 */
[----:B------:R-:W-:Y:S01]  /*10ca0*/  @!P1 IMAD.MOV.U32 R21, RZ, RZ, R4 ;  /* 0x000000ffff159224 */ /* 0x000fe200078e0004 */
[----:B------:R-:W-:Y:S01]  /*10cb0*/  PRMT R48, RZ, 0x7610, R48 ;  /* 0x00007610ff307816 */ /* 0x000fe20000000030 */
[----:B------:R-:W-:Y:S04]  /*10cc0*/  STL [R1+0x116c], R54 ;  /* 0x00116c3601007387 */ /* 0x000fe80000100800 */
[----:B------:R0:W3:Y:S01]  /*10cd0*/  @!P1 LDG.E.U16 R50, desc[UR12][R20.64] ;  /* 0x0000000c14329981 */ /* 0x0000e2000c1e1500 */
[----:B------:R-:W-:Y:S02]  /*10ce0*/  LOP3.LUT R2, R3, 0x10, RZ, 0x3c, !PT ;  /* 0x0000001003027812 */ /* 0x000fe400078e3cff */
[----:B------:R-:W-:Y:S01]  /*10cf0*/  PRMT R46, RZ, 0x7610, R46 ;  /* 0x00007610ff2e7816 */ /* 0x000fe2000000002e */
[----:B------:R-:W-:Y:S04]  /*10d00*/  STS.U16 [R3+UR5+0x1800], R29 ;  /* 0x0018001d03007988 */ /* 0x000fe80008000405 */
[----:B----4-:R-:W-:Y:S04]  /*10d10*/  STL [R1+0x1170], R52 ;  /* 0x0011703401007387 */ /* 0x010fe80000100800 */
[----:B------:R-:W4:Y:S04]  /*10d20*/  LDL R7, [R1+0x5d8] ;  /* 0x0005d80001077983 */ /* 0x000f280000100800 */
[----:B------:R-:W4:Y:S01]  /*10d30*/  LDL R4, [R1+0x5dc] ;  /* 0x0005dc0001047983 */ /* 0x000f220000100800 */
[----:B0-----:R-:W-:-:S02]  /*10d40*/  @!P0 IMAD.MOV.U32 R21, RZ, RZ, R10 ;  /* 0x000000ffff158224 */ /* 0x001fc400078e000a */
[----:B------:R-:W-:-:S05]  /*10d50*/  @!P0 IMAD.MOV.U32 R20, RZ, RZ, R5 ;  /* 0x000000ffff148224 */ /* 0x000fca00078e0005 */
[----:B------:R2:W4:Y:S04]  /*10d60*/  @!P0 LDG.E.U16 R48, desc[UR12][R20.64] ;  /* 0x0000000c14308981 */ /* 0x000528000c1e1500 */
[----:B------:R-:W-:Y:S04]  /*10d70*/  STS.U16 [R3+UR5+0x1840], R28 ;  /* 0x0018401c03007988 */ /* 0x000fe80008000405 */
[----:B------:R-:W-:Y:S04]  /*10d80*/  STS.U16 [R3+UR5+0x1a40], R27 ;  /* 0x001a401b03007988 */ /* 0x000fe80008000405 */
[----:B------:R-:W-:Y:S04]  /*10d90*/  STS.U16 [R3+UR5+0x1a00], R26 ;  /* 0x001a001a03007988 */ /* 0x000fe80008000405 */
[----:B------:R-:W-:Y:S04]  /*10da0*/  STS.U16 [R3+UR5+0x1c00], R25 ;  /* 0x001c001903007988 */ /* 0x000fe80008000405 */
[----:B------:R-:W-:Y:S04]  /*10db0*/  STS.U16 [R3+UR5+0x1c40], R24 ;  /* 0x001c401803007988 */ /* 0x000fe80008000405 */
[----:B------:R-:W-:Y:S04]  /*10dc0*/  STS.U16 [R3+UR5+0x1e40], R23 ;  /* 0x001e401703007988 */ /* 0x000fe80008000405 */
[----:B------:R-:W-:Y:S04]  /*10dd0*/  STS.U16 [R3+UR5+0x1e00], R22 ;  /* 0x001e001603007988 */ /* 0x000fe80008000405 */
[----:B------:R-:W-:Y:S04]  /*10de0*/  STS.U16 [R2+UR5+0x80], R42 ;  /* 0x0000802a02007988 */ /* 0x000fe80008000405 */
[----:B------:R0:W-:Y:S02]  /*10df0*/  STS.U16 [R2+UR5+0xc0], R44 ;  /* 0x0000c02c02007988 */ /* 0x0001e40008000405 */
[----:B0-----:R-:W-:Y:S01]  /*10e00*/  PRMT R44, RZ, 0x7610, R44 ;  /* 0x00007610ff2c7816 */ /* 0x001fe2000000002c */
[----:B--2---:R-:W-:-:S02]  /*10e10*/  @!P1 IMAD.MOV.U32 R21, RZ, RZ, R9 ;  /* 0x000000ffff159224 */ /* 0x004fc400078e0009 */
[----:B------:R-:W-:-:S05]  /*10e20*/  @!P1 IMAD.MOV.U32 R20, RZ, RZ, R6 ;  /* 0x000000ffff149224 */ /* 0x000fca00078e0006 */
[----:B------:R3:W2:Y:S02]  /*10e30*/  @!P1 LDG.E.U16 R46, desc[UR12][R20.64] ;  /* 0x0000000c142e9981 */ /* 0x0006a4000c1e1500 */
[----:B---3--:R-:W-:Y:S02]  /*10e40*/  @!P0 IMAD.MOV.U32 R21, RZ, RZ, R8 ;  /* 0x000000ffff158224 */ /* 0x008fe400078e0008 */
[----:B------:R-:W-:-:S05]  /*10e50*/  @!P0 IMAD.MOV.U32 R20, RZ, RZ, R0 ;  /* 0x000000ffff148224 */ /* 0x000fca00078e0000 */
[----:B------:R4:W3:Y:S01]  /*10e60*/  @!P0 LDG.E.U16 R44, desc[UR12][R20.64] ;  /* 0x0000000c142c8981 */ /* 0x0008e2000c1e1500 */
[----:B------:R-:W-:-:S03]  /*10e70*/  PRMT R42, RZ, 0x7610, R42 ;  /* 0x00007610ff2a7816 */ /* 0x000fc6000000002a */
[----:B------:R-:W-:Y:S04]  /*10e80*/  STL [R1+0x1174], R50 ;  /* 0x0011743201007387 */ /* 0x000fe80000100800 */
[----:B------:R-:W3:Y:S04]  /*10e90*/  LDL.LU R32, [R1+0x310] ;  /* 0x0003100001207983 */ /* 0x000ee80000300800 */
[----:B------:R-:W3:Y:S04]  /*10ea0*/  LDL R10, [R1+0x5a0] ;  /* 0x0005a000010a7983 */ /* 0x000ee80000100800 */
[----:B------:R-:W3:Y:S04]  /*10eb0*/  LDL R5, [R1+0x5a4] ;  /* 0x0005a40001057983 */ /* 0x000ee80000100800 */
[----:B------:R-:W3:Y:S01]  /*10ec0*/  LDL.LU R30, [R1+0x304] ;  /* 0x00030400011e7983 */ /* 0x000ee20000300800 */
[----:B----4-:R-:W-:-:S02]  /*10ed0*/  @!P1 IMAD.MOV.U32 R21, RZ, RZ, R7 ;  /* 0x000000ffff159224 */ /* 0x010fc400078e0007 */
[----:B------:R-:W-:-:S05]  /*10ee0*/  @!P1 IMAD.MOV.U32 R20, RZ, RZ, R4 ;  /* 0x000000ffff149224 */ /* 0x000fca00078e0004 */
[----:B------:R0:W4:Y:S04]  /*10ef0*/  @!P1 LDG.E.U16 R42, desc[UR12][R20.64] ;  /* 0x0000000c142a9981 */ /* 0x000128000c1e1500 */
[----:B------:R-:W-:Y:S04]  /*10f00*/  STL [R1+0x1178], R48 ;  /* 0x0011783001007387 */ /* 0x000fe80000100800 */
[----:B------:R-:W4:Y:S04]  /*10f10*/  LDL R9, [R1+0x598] ;  /* 0x0005980001097983 */ /* 0x000f280000100800 */
[----:B------:R-:W4:Y:S04]  /*10f20*/  LDL R6, [R1+0x59c] ;  /* 0x00059c0001067983 */ /* 0x000f280000100800 */
[----:B------:R-:W4:Y:S04]  /*10f30*/  LDL.LU R31, [R1+0x308] ;  /* 0x00030800011f7983 */ /* 0x000f280000300800 */
[----:B--2---:R-:W-:Y:S04]  /*10f40*/  STL [R1+0x117c], R46 ;  /* 0x00117c2e01007387 */ /* 0x004fe80000100800 */
[----:B------:R-:W2:Y:S04]  /*10f50*/  LDL R14, [R1+0x560] ;  /* 0x00056000010e7983 */ /* 0x000ea80000100800 */
[----:B------:R-:W2:Y:S04]  /*10f60*/  LDL R13, [R1+0x564] ;  /* 0x00056400010d7983 */ /* 0x000ea80000100800 */
[----:B------:R-:W2:Y:S04]  /*10f70*/  LDL.LU R8, [R1+0xec] ;  /* 0x0000ec0001087983 */ /* 0x000ea80000300800 */
[----:B------:R-:W2:Y:S04]  /*10f80*/  LDL R12, [R1+0x558] ;  /* 0x00055800010c7983 */ /* 0x000ea80000100800 */
[----:B------:R-:W2:Y:S04]  /*10f90*/  LDL R0, [R1+0x55c] ;  /* 0x00055c0001007983 */ /* 0x000ea80000100800 */
[----:B---3--:R-:W-:Y:S04]  /*10fa0*/  STL [R1+0x1180], R44 ;  /* 0x0011802c01007387 */ /* 0x008fe80000100800 */
[----:B------:R-:W3:Y:S04]  /*10fb0*/  LDL.LU R11, [R1+0x2f0] ;  /* 0x0002f000010b7983 */ /* 0x000ee80000300800 */
[----:B------:R-:W3:Y:S01]  /*10fc0*/  LDL R4, [R1+0x524] ;  /* 0x0005240001047983 */ /* 0x000ee20000100800 */
[----:B0-----:R-:W-:-:S03]  /*10fd0*/  @!P0 IMAD.MOV.U32 R21, RZ, RZ, R10 ;  /* 0x000000ffff158224 */ /* 0x001fc600078e000a */
[----:B------:R0:W-:Y:S01]  /*10fe0*/  STS.U16 [R2+UR5+0x2c0], R40 ;  /* 0x0002c02802007988 */ /* 0x0001e20008000405 */
[----:B------:R-:W-:-:S03]  /*10ff0*/  @!P0 MOV R20, R5 ;  /* 0x0000000500148202 */ /* 0x000fc60000000f00 */
[----:B------:R-:W3:Y:S01]  /*11000*/  LDL R7, [R1+0x520] ;  /* 0x0005200001077983 */ /* 0x000ee20000100800 */
[----:B0-----:R-:W-:-:S03]  /*11010*/  PRMT R40, RZ, 0x7610, R40 ;  /* 0x00007610ff287816 */ /* 0x001fc60000000028 */
[----:B------:R0:W-:Y:S01]  /*11020*/  STS.U16 [R2+UR5+0x280], R32 ;  /* 0x0002802002007988 */ /* 0x0001e20008000405 */
[----:B------:R-:W-:-:S03]  /*11030*/  PRMT R38, RZ, 0x7610, R38 ;  /* 0x00007610ff267816 */ /* 0x000fc60000000026 */
[----:B------:R1:W-:Y:S04]  /*11040*/  STS.U16 [R2+UR5+0x480], R30 ;  /* 0x0004801e02007988 */ /* 0x0003e80008000405 */
[----:B------:R1:W3:Y:S04]  /*11050*/  @!P0 LDG.E.U16 R40, desc[UR12][R20.64] ;  /* 0x0000000c14288981 */ /* 0x0002e8000c1e1500 */
[----:B----4-:R-:W-:Y:S04]  /*11060*/  STL [R1+0x1184], R42 ;  /* 0x0011842a01007387 */ /* 0x010fe80000100800 */
[----:B0-----:R-:W4:Y:S01]  /*11070*/  LDL.LU R32, [R1+0xdc] ;  /* 0x0000dc0001207983 */ /* 0x001f220000300800 */
[----:B-1----:R-:W-:-:S03]  /*11080*/  @!P1 IMAD.MOV.U32 R21, RZ, RZ, R9 ;  /* 0x000000ffff159224 */ /* 0x002fc600078e0009 */
[----:B------:R-:W4:Y:S01]  /*11090*/  LDL R5, [R1+0x51c] ;  /* 0x00051c0001057983 */ /* 0x000f220000100800 */
[----:B------:R-:W-:-:S03]  /*110a0*/  @!P1 IMAD.MOV.U32 R20, RZ, RZ, R6 ;  /* 0x000000ffff149224 */ /* 0x000fc600078e0006 */
[----:B------:R-:W4:Y:S04]  /*110b0*/  LDL.LU R30, [R1+0xe0] ;  /* 0x0000e000011e7983 */ /* 0x000f280000300800 */
[----:B------:R-:W4:Y:S01]  /*110c0*/  LDL R9, [R1+0x518] ;  /* 0x0005180001097983 */ /* 0x000f220000100800 */
[----:B------:R-:W-:-:S03]  /*110d0*/  PRMT R36, RZ, 0x7610, R36 ;  /* 0x00007610ff247816 */ /* 0x000fc60000000024 */
[----:B------:R-:W4:Y:S04]  /*110e0*/  LDL R6, [R1+0x4e4] ;  /* 0x0004e40001067983 */ /* 0x000f280000100800 */
[----:B------:R2:W4:Y:S04]  /*110f0*/  @!P1 LDG.E.U16 R38, desc[UR12][R20.64] ;  /* 0x0000000c14269981 */ /* 0x000528000c1e1500 */
[----:B------:R-:W4:Y:S04]  /*11100*/  LDL R10, [R1+0x4e0] ;  /* 0x0004e000010a7983 */ /* 0x000f280000100800 */
[----:B------:R0:W-:Y:S04]  /*11110*/  STS.U16 [R2+UR5+0x4c0], R31 ;  /* 0x0004c01f02007988 */ /* 0x0001e80008000405 */
[----:B0-----:R-:W4:Y:S01]  /*11120*/  LDL.LU R31, [R1+0xcc] ;  /* 0x0000cc00011f7983 */ /* 0x001f220000300800 */
[----:B--2---:R-:W-:-:S02]  /*11130*/  @!P0 IMAD.MOV.U32 R21, RZ, RZ, R14 ;  /* 0x000000ffff158224 */ /* 0x004fc400078e000e */
[----:B------:R-:W-:Y:S01]  /*11140*/  @!P0 IMAD.MOV.U32 R20, RZ, RZ, R13 ;  /* 0x000000ffff148224 */ /* 0x000fe200078e000d */
[----:B------:R0:W-:Y:S04]  /*11150*/  STS.U16 [R2+UR5+0x6c0], R8 ;  /* 0x0006c00802007988 */ /* 0x0001e80008000405 */
[----:B------:R1:W2:Y:S04]  /*11160*/  @!P0 LDG.E.U16 R36, desc[UR12][R20.64] ;  /* 0x0000000c14248981 */ /* 0x0002a8000c1e1500 */
[----:B0-----:R-:W2:Y:S01]  /*11170*/  LDL.LU R8, [R1+0xd0] ;  /* 0x0000d00001087983 */ /* 0x001ea20000300800 */
[----:B-1----:R-:W-:-:S03]  /*11180*/  @!P1 IMAD.MOV.U32 R20, RZ, RZ, R0 ;  /* 0x000000ffff149224 */ /* 0x002fc600078e0000 */
[----:B------:R-:W2:Y:S01]  /*11190*/  LDL R0, [R1+0x4dc] ;  /* 0x0004dc0001007983 */ /* 0x000ea20000100800 */
[----:B---3--:R-:W-:-:S03]  /*111a0*/  @!P0 IMAD.MOV.U32 R22, RZ, RZ, R4 ;  /* 0x000000ffff168224 */ /* 0x008fc600078e0004 */
[----:B------:R-:W3:Y:S01]  /*111b0*/  LDL R4, [R1+0x4a4] ;  /* 0x0004a40001047983 */ /* 0x000ee20000100800 */
[----:B------:R-:W-:Y:S01]  /*111c0*/  PRMT R34, RZ, 0x7610, R34 ;  /* 0x00007610ff227816 */ /* 0x000fe20000000022 */
[----:B------:R-:W-:Y:S02]  /*111d0*/  @!P1 IMAD.MOV.U32 R21, RZ, RZ, R12 ;  /* 0x000000ffff159224 */ /* 0x000fe400078e000c */
[----:B------:R-:W3:Y:S01]  /*111e0*/  LDL R12, [R1+0x4d8] ;  /* 0x0004d800010c7983 */ /* 0x000ee20000100800 */
[----:B------:R-:W-:-:S03]  /*111f0*/  @!P0 IMAD.MOV.U32 R23, RZ, RZ, R7 ;  /* 0x000000ffff178224 */ /* 0x000fc600078e0007 */
[----:B------:R0:W3:Y:S04]  /*11200*/  @!P1 LDG.E.U16 R34, desc[UR12][R20.64] ;  /* 0x0000000c14229981 */ /* 0x0000e8000c1e1500 */
[----:B------:R-:W3:Y:S01]  /*11210*/  LDL R7, [R1+0x4a0] ;  /* 0x0004a00001077983 */ /* 0x000ee20000100800 */
[----:B0-----:R-:W-:-:S03]  /*11220*/  PRMT R20, RZ, 0x7610, R20 ;  /* 0x00007610ff147816 */ /* 0x001fc60000000014 */
[----:B------:R0:W-:Y:S01]  /*11230*/  STS.U16 [R2+UR5+0x680], R11 ;  /* 0x0006800b02007988 */ /* 0x0001e20008000405 */
[----:B------:R-:W-:-:S03]  /*11240*/  PRMT R21, RZ, 0x7610, R21 ;  /* 0x00007610ff157816 */ /* 0x000fc60000000015 */
[----:B------:R1:W3:Y:S04]  /*11250*/  @!P0 LDG.E.U16 R20, desc[UR12][R22.64] ;  /* 0x0000000c16148981 */ /* 0x0002e8000c1e1500 */
[----:B0-----:R-:W3:Y:S04]  /*11260*/  LDL.LU R11, [R1+0xb4] ;  /* 0x0000b400010b7983 */ /* 0x001ee80000300800 */
[----:B----4-:R0:W-:Y:S01]  /*11270*/  STS.U16 [R2+UR5+0x880], R32 ;  /* 0x0008802002007988 */ /* 0x0101e20008000405 */
[----:B-1----:R-:W-:Y:S01]  /*11280*/  @!P1 IMAD.MOV.U32 R22, RZ, RZ, R5 ;  /* 0x000000ffff169224 */ /* 0x002fe200078e0005 */
[----:B------:R-:W-:-:S02]  /*11290*/  @!P1 MOV R23, R9 ;  /* 0x0000000900179202 */ /* 0x000fc40000000f00 */
[----:B0-----:R-:W4:Y:S01]  /*112a0*/  LDL.LU R32, [R1+0xb8] ;  /* 0x0000b80001207983 */ /* 0x001f220000300800 */
[----:B------:R-:W-:-:S03]  /*112b0*/  @!P0 IMAD.MOV.U32 R24, RZ, RZ, R6 ;  /* 0x000000ffff188224 */ /* 0x000fc600078e0006 */
[----:B------:R-:W4:Y:S04]  /*112c0*/  LDL R5, [R1+0x49c] ;  /* 0x00049c0001057983 */ /* 0x000f280000100800 */
[----:B------:R-:W4:Y:S04]  /*112d0*/  LDL R9, [R1+0x498] ;  /* 0x0004980001097983 */ /* 0x000f280000100800 */
[----:B------:R-:W4:Y:S01]  /*112e0*/  LDL R6, [R1+0x464] ;  /* 0x0004640001067983 */ /* 0x000f220000100800 */
[----:B------:R-:W-:-:S03]  /*112f0*/  @!P0 IMAD.MOV.U32 R25, RZ, RZ, R10 ;  /* 0x000000ffff198224 */ /* 0x000fc600078e000a */
[----:B------:R0:W4:Y:S04]  /*11300*/  @!P1 LDG.E.U16 R21, desc[UR12][R22.64] ;  /* 0x0000000c16159981 */ /* 0x000128000c1e1500 */
[----:B------:R-:W4:Y:S01]  /*11310*/  LDL R10, [R1+0x460] ;  /* 0x00046000010a7983 */ /* 0x000f220000100800 */
[----:B0-----:R-:W-:-:S03]  /*11320*/  PRMT R22, RZ, 0x7610, R22 ;  /* 0x00007610ff167816 */ /* 0x001fc60000000016 */
[----:B------:R0:W-:Y:S04]  /*11330*/  STS.U16 [R2+UR5+0x8c0], R30 ;  /* 0x0008c01e02007988 */ /* 0x0001e80008000405 */
[----:B------:R1:W-:Y:S04]  /*11340*/  STS.U16 [R2+UR5+0xac0], R31 ;  /* 0x000ac01f02007988 */ /* 0x0003e80008000405 */
[----:B------:R2:W4:Y:S04]  /*11350*/  @!P0 LDG.E.U16 R22, desc[UR12][R24.64] ;  /* 0x0000000c18168981 */ /* 0x000528000c1e1500 */
[----:B0-----:R-:W4:Y:S04]  /*11360*/  LDL.LU R30, [R1+0xa8] ;  /* 0x0000a800011e7983 */ /* 0x001f280000300800 */
[----:B-1----:R-:W4:Y:S01]  /*11370*/  LDL.LU R31, [R1+0xac] ;  /* 0x0000ac00011f7983 */ /* 0x002f220000300800 */
[----:B--2---:R-:W-:-:S03]  /*11380*/  @!P1 IMAD.MOV.U32 R24, RZ, RZ, R0 ;  /* 0x000000ffff189224 */ /* 0x004fc600078e0000 */
[----:B------:R-:W2:Y:S04]  /*11390*/  LDL R0, [R1+0x45c] ;  /* 0x00045c0001007983 */ /* 0x000ea80000100800 */
[----:B------:R-:W2:Y:S01]  /*113a0*/  LDL.LU R13, [R1+0x94] ;  /* 0x00009400010d7983 */ /* 0x000ea20000300800 */
[----:B---3--:R-:W-:-:S03]  /*113b0*/  @!P0 IMAD.MOV.U32 R26, RZ, RZ, R4 ;  /* 0x000000ffff1a8224 */ /* 0x008fc600078e0004 */
[----:B------:R-:W3:Y:S01]  /*113c0*/  LDL R4, [R1+0x458] ;  /* 0x0004580001047983 */ /* 0x000ee20000100800 */
[----:B------:R-:W-:Y:S01]  /*113d0*/  PRMT R23, RZ, 0x7610, R23 ;  /* 0x00007610ff177816 */ /* 0x000fe20000000017 */
[----:B------:R-:W-:-:S05]  /*113e0*/  @!P1 IMAD.MOV.U32 R25, RZ, RZ, R12 ;  /* 0x000000ffff199224 */ /* 0x000fca00078e000c */
[----:B------:R0:W3:Y:S01]  /*113f0*/  @!P1 LDG.E.U16 R23, desc[UR12][R24.64] ;  /* 0x0000000c18179981 */ /* 0x0000e2000c1e1500 */
[----:B------:R-:W-:-:S03]  /*11400*/  @!P0 IMAD.MOV.U32 R27, RZ, RZ, R7 ;  /* 0x000000ffff1b8224 */ /* 0x000fc600078e0007 */
[----:B------:R1:W-:Y:S04]  /*11410*/  STS.U16 [R2+UR5+0xa80], R8 ;  /* 0x000a800802007988 */ /* 0x0003e80008000405 */
[----:B------:R-:W3:Y:S01]  /*11420*/  LDL R7, [R1+0x424] ;  /* 0x0004240001077983 */ /* 0x000ee20000100800 */
[----:B0-----:R-:W-:-:S03]  /*11430*/  PRMT R24, RZ, 0x7610, R24 ;  /* 0x00007610ff187816 */ /* 0x001fc60000000018 */
[----:B-1----:R-:W3:Y:S01]  /*11440*/  LDL R8, [R1+0x420] ;  /* 0x0004200001087983 */ /* 0x002ee20000100800 */
[----:B------:R-:W-:-:S03]  /*11450*/  PRMT R25, RZ, 0x7610, R25 ;  /* 0x00007610ff197816 */ /* 0x000fc60000000019 */
[----:B------:R4:W3:Y:S04]  /*11460*/  @!P0 LDG.E.U16 R24, desc[UR12][R26.64] ;  /* 0x0000000c1a188981 */ /* 0x0008e8000c1e1500 */
[----:B------:R-:W3:Y:S04]  /*11470*/  LDL.LU R12, [R1+0x98] ;  /* 0x00009800010c7983 */ /* 0x000ee80000300800 */
[----:B------:R0:W-:Y:S01]  /*11480*/  STS.U16 [R2+UR5+0xc80], R11 ;  /* 0x000c800b02007988 */ /* 0x0001e20008000405 */
[----:B----4-:R-:W-:-:S03]  /*11490*/  @!P1 IMAD.MOV.U32 R26, RZ, RZ, R5 ;  /* 0x000000ffff1a9224 */ /* 0x010fc600078e0005 */
[----:B------:R-:W4:Y:S01]  /*114a0*/  LDL R5, [R1+0x41c] ;  /* 0x00041c0001057983 */ /* 0x000f220000100800 */
[----:B------:R-:W-:-:S03]  /*114b0*/  @!P1 IMAD.MOV.U32 R27, RZ, RZ, R9 ;  /* 0x000000ffff1b9224 */ /* 0x000fc600078e0009 */
[----:B------:R-:W4:Y:S01]  /*114c0*/  LDL.LU R9, [R1+0x84] ;  /* 0x0000840001097983 */ /* 0x000f220000300800 */
[----:B------:R-:W-:-:S03]  /*114d0*/  @!P0 IMAD.MOV.U32 R28, RZ, RZ, R6 ;  /* 0x000000ffff1c8224 */ /* 0x000fc600078e0006 */
[----:B------:R-:W4:Y:S04]  /*114e0*/  LDL R6, [R1+0x418] ;  /* 0x0004180001067983 */ /* 0x000f280000100800 */
[----:B------:R1:W4:Y:S01]  /*114f0*/  @!P1 LDG.E.U16 R25, desc[UR12][R26.64] ;  /* 0x0000000c1a199981 */ /* 0x000322000c1e1500 */
[----:B------:R-:W-:-:S03]  /*11500*/  @!P0 IMAD.MOV.U32 R29, RZ, RZ, R10 ;  /* 0x000000ffff1d8224 */ /* 0x000fc600078e000a */
[----:B0-----:R-:W4:Y:S04]  /*11510*/  LDL R11, [R1+0x3e0] ;  /* 0x0003e000010b7983 */ /* 0x001f280000100800 */
[----:B------:R-:W4:Y:S01]  /*11520*/  LDL R10, [R1+0x3e4] ;  /* 0x0003e400010a7983 */ /* 0x000f220000100800 */
[----:B-1----:R-:W-:-:S03]  /*11530*/  PRMT R26, RZ, 0x7610, R26 ;  /* 0x00007610ff1a7816 */ /* 0x002fc6000000001a */
[----:B------:R0:W-:Y:S04]  /*11540*/  STS.U16 [R2+UR5+0xcc0], R32 ;  /* 0x000cc02002007988 */ /* 0x0001e80008000405 */
[----:B------:R2:W4:Y:S04]  /*11550*/  @!P0 LDG.E.U16 R26, desc[UR12][R28.64] ;  /* 0x0000000c1c1a8981 */ /* 0x000528000c1e1500 */
[----:B0-----:R-:W4:Y:S01]  /*11560*/  LDL.LU R32, [R1+0x88] ;  /* 0x0000880001207983 */ /* 0x001f220000300800 */
[----:B------:R-:W-:-:S03]  /*11570*/  PRMT R27, RZ, 0x7610, R27 ;  /* 0x00007610ff1b7816 */ /* 0x000fc6000000001b */
[----:B------:R0:W-:Y:S01]  /*11580*/  STS.U16 [R2+UR5+0xec0], R30 ;  /* 0x000ec01e02007988 */ /* 0x0001e20008000405 */
[----:B--2---:R-:W-:-:S03]  /*11590*/  @!P1 MOV R28, R0 ;  /* 0x00000000001c9202 */ /* 0x004fc60000000f00 */
[----:B------:R-:W2:Y:S04]  /*115a0*/  LDL R16, [R1+0xb30] ;  /* 0x000b300001107983 */ /* 0x000ea80000100800 */
[----:B------:R-:W2:Y:S01]  /*115b0*/  LDL R0, [R1+0x3dc] ;  /* 0x0003dc0001007983 */ /* 0x000ea20000100800 */
[----:B---3--:R-:W-:Y:S01]  /*115c0*/  @!P1 IMAD.MOV.U32 R29, RZ, RZ, R4 ;  /* 0x000000ffff1d9224 */ /* 0x008fe200078e0004 */
[----:B------:R-:W-:Y:S02]  /*115d0*/  PRMT R33, RZ, 0x7610, R33 ;  /* 0x00007610ff217816 */ /* 0x000fe40000000021 */
[----:B------:R-:W3:Y:S04]  /*115e0*/  LDL R4, [R1+0x3d8] ;  /* 0x0003d80001047983 */ /* 0x000ee80000100800 */
[----:B------:R1:W3:Y:S04]  /*115f0*/  @!P1 LDG.E.U16 R27, desc[UR12][R28.64] ;  /* 0x0000000c1c1b9981 */ /* 0x0002e8000c1e1500 */
[----:B------:R1:W-:Y:S04]  /*11600*/  STS.U16 [R2+UR5+0xe80], R31 ;  /* 0x000e801f02007988 */ /* 0x0003e80008000405 */
[----:B------:R-:W3:Y:S01]  /*11610*/  LDL R15, [R1+0xb3c] ;  /* 0x000b3c00010f7983 */ /* 0x000ee20000100800 */
[----:B0-----:R-:W-:Y:S01]  /*11620*/  @!P0 IMAD.MOV.U32 R30, RZ, RZ, R7 ;  /* 0x000000ffff1e8224 */ /* 0x001fe200078e0007 */
[----:B-1----:R-:W-:-:S02]  /*11630*/  PRMT R28, RZ, 0x7610, R28 ;  /* 0x00007610ff1c7816 */ /* 0x002fc4000000001c */
[----:B------:R-:W3:Y:S01]  /*11640*/  LDL R7, [R1+0xafc] ;  /* 0x000afc0001077983 */ /* 0x000ee20000100800 */
[----:B------:R-:W-:-:S03]  /*11650*/  @!P0 IMAD.MOV.U32 R31, RZ, RZ, R8 ;  /* 0x000000ffff1f8224 */ /* 0x000fc600078e0008 */
[----:B------:R-:W3:Y:S04]  /*11660*/  LDL R14, [R1+0xb70] ;  /* 0x000b7000010e7983 */ /* 0x000ee80000100800 */
[----:B------:R-:W3:Y:S01]  /*11670*/  LDL R8, [R1+0xaf0] ;  /* 0x000af00001087983 */ /* 0x000ee20000100800 */
[----:B------:R-:W-:-:S03]  /*11680*/  PRMT R29, RZ, 0x7610, R29 ;  /* 0x00007610ff1d7816 */ /* 0x000fc6000000001d */
[----:B------:R4:W3:Y:S01]  /*11690*/  @!P0 LDG.E.U16 R28, desc[UR12][R30.64] ;  /* 0x0000000c1e1c8981 */ /* 0x0008e2000c1e1500 */
[----:B------:R-:W-:Y:S02]  /*116a0*/  PRMT R35, RZ, 0x7610, R35 ;  /* 0x00007610ff237816 */ /* 0x000fe40000000023 */
[----:B------:R-:W-:Y:S01]  /*116b0*/  PRMT R37, RZ, 0x7610, R37 ;  /* 0x00007610ff257816 */ /* 0x000fe20000000025 */
[----:B------:R-:W3:Y:S04]  /*116c0*/  LDL R48, [R1+0x650] ;  /* 0x0006500001307983 */ /* 0x000ee80000100800 */
[----:B------:R-:W3:Y:S04]  /*116d0*/  LDL R46, [R1+0x654] ;  /* 0x00065400012e7983 */ /* 0x000ee80000100800 */
[----:B------:R-:W3:Y:S01]  /*116e0*/  LDL R44, [R1+0x648] ;  /* 0x00064800012c7983 */ /* 0x000ee20000100800 */
[----:B----4-:R-:W-:-:S03]  /*116f0*/  @!P1 IMAD.MOV.U32 R30, RZ, RZ, R5 ;  /* 0x000000ffff1e9224 */ /* 0x010fc600078e0005 */
[----:B------:R-:W4:Y:S04]  /*11700*/  LDL R18, [R1+0x64c] ;  /* 0x00064c0001127983 */ /* 0x000f280000100800 */
[----:B------:R-:W4:Y:S01]  /*11710*/  LDL R5, [R1+0xb04] ;  /* 0x000b040001057983 */ /* 0x000f220000100800 */
[----:B------:R-:W-:-:S03]  /*11720*/  @!P1 IMAD.MOV.U32 R31, RZ, RZ, R6 ;  /* 0x000000ffff1f9224 */ /* 0x000fc600078e0006 */
[----:B------:R-:W4:Y:S04]  /*11730*/  LDL R42, [R1+0x610] ;  /* 0x00061000012a7983 */ /* 0x000f280000100800 */
[----:B------:R-:W4:Y:S04]  /*11740*/  LDL R6, [R1+0xaf8] ;  /* 0x000af80001067983 */ /* 0x000f280000100800 */
[----:B------:R0:W4:Y:S04]  /*11750*/  @!P1 LDG.E.U16 R29, desc[UR12][R30.64] ;  /* 0x0000000c1e1d9981 */ /* 0x000128000c1e1500 */
[----:B------:R-:W4:Y:S01]  /*11760*/  LDL R19, [R1+0x614] ;  /* 0x0006140001137983 */ /* 0x000f220000100800 */
[----:B0-----:R-:W-:-:S02]  /*11770*/  @!P0 IMAD.MOV.U32 R30, RZ, RZ, R10 ;  /* 0x000000ffff1e8224 */ /* 0x001fc400078e000a */
[----:B------:R-:W-:Y:S01]  /*11780*/  @!P0 IMAD.MOV.U32 R31, RZ, RZ, R11 ;  /* 0x000000ffff1f8224 */ /* 0x000fe200078e000b */
[----:B------:R0:W-:Y:S04]  /*11790*/  STS.U16 [R2+UR5+0x1080], R13 ;  /* 0x0010800d02007988 */ /* 0x0001e80008000405 */
[----:B------:R2:W4:Y:S04]  /*117a0*/  @!P0 LDG.E.U16 R33, desc[UR12][R30.64] ;  /* 0x0000000c1e218981 */ /* 0x000528000c1e1500 */
[----:B------:R-:W4:Y:S04]  /*117b0*/  LDL R11, [R1+0xb84] ;  /* 0x000b8400010b7983 */ /* 0x000f280000100800 */
[----:B0-----:R-:W4:Y:S04]  /*117c0*/  LDL R13, [R1+0xb7c] ;  /* 0x000b7c00010d7983 */ /* 0x001f280000100800 */
[----:B------:R-:W4:Y:S01]  /*117d0*/  LDL R10, [R1+0x6d0] ;  /* 0x0006d000010a7983 */ /* 0x000f220000100800 */
[----:B--2---:R-:W-:-:S03]  /*117e0*/  @!P1 IMAD.MOV.U32 R30, RZ, RZ, R0 ;  /* 0x000000ffff1e9224 */ /* 0x004fc600078e0000 */
[----:B------:R-:W2:Y:S01]  /*117f0*/  LDL R0, [R1+0xb44] ;  /* 0x000b440001007983 */ /* 0x000ea20000100800 */
[----:B---3--:R-:W-:-:S03]  /*11800*/  @!P1 IMAD.MOV.U32 R31, RZ, RZ, R4 ;  /* 0x000000ffff1f9224 */ /* 0x008fc600078e0004 */
[----:B------:R-:W3:Y:S04]  /*11810*/  LDL R4, [R1+0xb38] ;  /* 0x000b380001047983 */ /* 0x000ee80000100800 */
[----:B------:R0:W-:Y:S04]  /*11820*/  STS.U16 [R2+UR5+0x10c0], R12 ;  /* 0x0010c00c02007988 */ /* 0x0001e80008000405 */
[----:B------:R1:W3:Y:S04]  /*11830*/  @!P1 LDG.E.U16 R35, desc[UR12][R30.64] ;  /* 0x0000000c1e239981 */ /* 0x0002e8000c1e1500 */
[----:B0-----:R-:W3:Y:S04]  /*11840*/  LDL R12, [R1+0xb78] ;  /* 0x000b7800010c7983 */ /* 0x001ee80000100800 */
[----:B------:R0:W-:Y:S01]  /*11850*/  STS.U16 [R2+UR5+0x12c0], R9 ;  /* 0x0012c00902007988 */ /* 0x0001e20008000405 */
[----:B-1----:R-:W-:Y:S01]  /*11860*/  @!P0 IMAD.MOV.U32 R30, RZ, RZ, R7 ;  /* 0x000000ffff1e8224 */ /* 0x002fe200078e0007 */
[----:B------:R-:W-:-:S02]  /*11870*/  @!P0 MOV R31, R8 ;  /* 0x00000008001f8202 */ /* 0x000fc40000000f00 */
[----:B------:R-:W-:Y:S04]  /*11880*/  STS.U16 [R2+UR5+0x1280], R32 ;  /* 0x0012802002007988 */ /* 0x000fe80008000405 */
[----:B0-----:R-:W3:Y:S04]  /*11890*/  LDL R9, [R1+0x6d4] ;  /* 0x0006d40001097983 */ /* 0x001ee80000100800 */
[----:B------:R0:W-:Y:S04]  /*118a0*/  STS.U16 [R2+UR5+0x1480], R39 ;  /* 0x0014802702007988 */ /* 0x0001e80008000405 */
[----:B------:R4:W3:Y:S04]  /*118b0*/  @!P0 LDG.E.U16 R37, desc[UR12][R30.64] ;  /* 0x0000000c1e258981 */ /* 0x0008e8000c1e1500 */
[----:B------:R-:W3:Y:S01]  /*118c0*/  LDL R8, [R1+0x6c8] ;  /* 0x0006c80001087983 */ /* 0x000ee20000100800 */
[----:B0-----:R-:W-:-:S03]  /*118d0*/  PRMT R39, RZ, 0x7610, R39 ;  /* 0x00007610ff277816 */ /* 0x001fc60000000027 */
[----:B------:R-:W3:Y:S01]  /*118e0*/  LDL R7, [R1+0x6cc] ;  /* 0x0006cc0001077983 */ /* 0x000ee20000100800 */
[----:B----4-:R-:W-:-:S03]  /*118f0*/  @!P1 IMAD.MOV.U32 R30, RZ, RZ, R5 ;  /* 0x000000ffff1e9224 */ /* 0x010fc600078e0005 */
[----:B------:R0:W-:Y:S04]  /*11900*/  STS.U16 [R2+UR5+0x14c0], R41 ;  /* 0x0014c02902007988 */ /* 0x0001e80008000405 */
[----:B------:R-:W4:Y:S01]  /*11910*/  LDL R5, [R1+0x694] ;  /* 0x0006940001057983 */ /* 0x000f220000100800 */
[----:B------:R-:W-:-:S03]  /*11920*/  @!P1 IMAD.MOV.U32 R31, RZ, RZ, R6 ;  /* 0x000000ffff1f9224 */ /* 0x000fc600078e0006 */
[----:B------:R-:W4:Y:S01]  /*11930*/  LDL R6, [R1+0x690] ;  /* 0x0006900001067983 */ /* 0x000f220000100800 */
[----:B0-----:R-:W-:-:S03]  /*11940*/  PRMT R41, RZ, 0x7610, R41 ;  /* 0x00007610ff297816 */ /* 0x001fc60000000029 */
[----:B------:R0:W4:Y:S02]  /*11950*/  @!P1 LDG.E.U16 R39, desc[UR12][R30.64] ;  /* 0x0000000c1e279981 */ /* 0x000124000c1e1500 */
[----:B0-----:R-:W-:Y:S02]  /*11960*/  @!P0 IMAD.MOV.U32 R30, RZ, RZ, R15 ;  /* 0x000000ffff1e8224 */ /* 0x001fe400078e000f */
[----:B------:R-:W-:-:S05]  /*11970*/  @!P0 IMAD.MOV.U32 R31, RZ, RZ, R16 ;  /* 0x000000ffff1f8224 */ /* 0x000fca00078e0010 */
[----:B------:R2:W4:Y:S02]  /*11980*/  @!P0 LDG.E.U16 R41, desc[UR12][R30.64] ;  /* 0x0000000c1e298981 */ /* 0x000524000c1e1500 */
[----:B--2---:R-:W-:Y:S02]  /*11990*/  @!P1 IMAD.MOV.U32 R30, RZ, RZ, R0 ;  /* 0x000000ffff1e9224 */ /* 0x004fe400078e0000 */
[----:B------:R-:W2:Y:S01]  /*119a0*/  LDL R0, [R1+0x68c] ;  /* 0x00068c0001007983 */ /* 0x000ea20000100800 */
[----:B---3--:R-:W-:-:S03]  /*119b0*/  @!P1 IMAD.MOV.U32 R31, RZ, RZ, R4 ;  /* 0x000000ffff1f9224 */ /* 0x008fc600078e0004 */
[----:B------:R-:W3:Y:S04]  /*119c0*/  LDL R4, [R1+0x688] ;  /* 0x0006880001047983 */ /* 0x000ee80000100800 */
[----:B------:R0:W-:Y:S04]  /*119d0*/  STS.U16 [R2+UR5+0x16c0], R43 ;  /* 0x0016c02b02007988 */ /* 0x0001e80008000405 */
[----:B------:R1:W-:Y:S04]  /*119e0*/  STS.U16 [R2+UR5+0x1680], R45 ;  /* 0x0016802d02007988 */ /* 0x0003e80008000405 */
[----:B------:R-:W3:Y:S01]  /*119f0*/  LDL.LU R17, [R1+0x3a4] ;  /* 0x0003a40001117983 */ /* 0x000ee20000300800 */
[----:B0-----:R-:W-:-:S02]  /*11a00*/  PRMT R43, RZ, 0x7610, R43 ;  /* 0x00007610ff2b7816 */ /* 0x001fc4000000002b */
[----:B-1----:R-:W-:Y:S01]  /*11a10*/  PRMT R45, RZ, 0x7610, R45 ;  /* 0x00007610ff2d7816 */ /* 0x002fe2000000002d */
[----:B------:R0:W-:Y:S04]  /*11a20*/  STS.U16 [R2+UR5+0x1880], R47 ;  /* 0x0018802f02007988 */ /* 0x0001e80008000405 */
[----:B------:R1:W3:Y:S04]  /*11a30*/  @!P1 LDG.E.U16 R43, desc[UR12][R30.64] ;  /* 0x0000000c1e2b9981 */ /* 0x0002e8000c1e1500 */
[----:B------:R-:W3:Y:S01]  /*11a40*/  LDL.LU R16, [R1+0x3a0] ;  /* 0x0003a00001107983 */ /* 0x000ee20000300800 */
[----:B0-----:R-:W-:-:S03]  /*11a50*/  PRMT R47, RZ, 0x7610, R47 ;  /* 0x00007610ff2f7816 */ /* 0x001fc6000000002f */
[----:B------:R0:W-:Y:S01]  /*11a60*/  STS.U16 [R2+UR5+0x18c0], R49 ;  /* 0x0018c03102007988 */ /* 0x0001e20008000405 */
[----:B-1----:R-:W-:Y:S02]  /*11a70*/  @!P0 IMAD.MOV.U32 R30, RZ, RZ, R13 ;  /* 0x000000ffff1e8224 */ /* 0x002fe400078e000d */
[----:B------:R-:W-:Y:S01]  /*11a80*/  @!P0 IMAD.MOV.U32 R31, RZ, RZ, R14 ;  /* 0x000000ffff1f8224 */ /* 0x000fe200078e000e */
[----:B------:R-:W3:Y:S04]  /*11a90*/  LDL.LU R15, [R1+0x394] ;  /* 0x00039400010f7983 */ /* 0x000ee80000300800 */
[----:B------:R1:W3:Y:S01]  /*11aa0*/  @!P0 LDG.E.U16 R45, desc[UR12][R30.64] ;  /* 0x0000000c1e2d8981 */ /* 0x0002e2000c1e1500 */
[----:B0-----:R-:W-:-:S03]  /*11ab0*/  PRMT R49, RZ, 0x7610, R49 ;  /* 0x00007610ff317816 */ /* 0x001fc60000000031 */
[----:B------:R0:W-:Y:S04]  /*11ac0*/  STS.U16 [R2+UR5+0x1ac0], R51 ;  /* 0x001ac03302007988 */ /* 0x0001e80008000405 */
[----:B------:R-:W3:Y:S01]  /*11ad0*/  LDL.LU R14, [R1+0x390] ;  /* 0x00039000010e7983 */ /* 0x000ee20000300800 */
[----:B-1----:R-:W-:Y:S02]  /*11ae0*/  @!P1 IMAD.MOV.U32 R30, RZ, RZ, R11 ;  /* 0x000000ffff1e9224 */ /* 0x002fe400078e000b */
[----:B------:R-:W-:Y:S01]  /*11af0*/  @!P1 IMAD.MOV.U32 R31, RZ, RZ, R12 ;  /* 0x000000ffff1f9224 */ /* 0x000fe200078e000c */
[----:B0-----:R-:W-:Y:S01]  /*11b00*/  PRMT R51, RZ, 0x7610, R51 ;  /* 0x00007610ff337816 */ /* 0x001fe20000000033 */
[----:B------:R0:W-:Y:S04]  /*11b10*/  STS.U16 [R2+UR5+0x1a80], R53 ;  /* 0x001a803502007988 */ /* 0x0001e80008000405 */
[----:B------:R1:W3:Y:S04]  /*11b20*/  @!P1 LDG.E.U16 R47, desc[UR12][R30.64] ;  /* 0x0000000c1e2f9981 */ /* 0x0002e8000c1e1500 */
[----:B------:R-:W3:Y:S01]  /*11b30*/  LDL.LU R13, [R1+0x384] ;  /* 0x00038400010d7983 */ /* 0x000ee20000300800 */
[----:B0-----:R-:W-:-:S03]  /*11b40*/  PRMT R53, RZ, 0x7610, R53 ;  /* 0x00007610ff357816 */ /* 0x001fc60000000035 */
[----:B------:R-:W3:Y:S01]  /*11b50*/  LDL.LU R12, [R1+0x35c] ;  /* 0x00035c00010c7983 */ /* 0x000ee20000300800 */
[----:B-1----:R-:W-:Y:S01]  /*11b60*/  @!P0 MOV R30, R9 ;  /* 0x00000009001e8202 */ /* 0x002fe20000000f00 */
[----:B------:R-:W-:Y:S02]  /*11b70*/  @!P0 IMAD.MOV.U32 R31, RZ, RZ, R10 ;  /* 0x000000ffff1f8224 */ /* 0x000fe400078e000a */
[----:B------:R-:W3:Y:S04]  /*11b80*/  LDL.LU R11, [R1+0x350] ;  /* 0x00035000010b7983 */ /* 0x000ee80000300800 */
[----:B------:R0:W3:Y:S04]  /*11b90*/  @!P0 LDG.E.U16 R49, desc[UR12][R30.64] ;  /* 0x0000000c1e318981 */ /* 0x0000e8000c1e1500 */
[----:B------:R-:W3:Y:S04]  /*11ba0*/  LDL.LU R10, [R1+0x34c] ;  /* 0x00034c00010a7983 */ /* 0x000ee80000300800 */
[----:B------:R-:W3:Y:S01]  /*11bb0*/  LDL.LU R9, [R1+0x340] ;  /* 0x0003400001097983 */ /* 0x000ee20000300800 */
[----:B0-----:R-:W-:-:S02]  /*11bc0*/  @!P1 IMAD.MOV.U32 R30, RZ, RZ, R7 ;  /* 0x000000ffff1e9224 */ /* 0x001fc400078e0007 */
[----:B------:R-:W-:Y:S02]  /*11bd0*/  @!P1 IMAD.MOV.U32 R31, RZ, RZ, R8 ;  /* 0x000000ffff1f9224 */ /* 0x000fe400078e0008 */
[----:B------:R-:W3:Y:S04]  /*11be0*/  LDL.LU R8, [R1+0x33c] ;  /* 0x00033c0001087983 */ /* 0x000ee80000300800 */
[----:B------:R4:W3:Y:S04]  /*11bf0*/  @!P1 LDG.E.U16 R51, desc[UR12][R30.64] ;  /* 0x0000000c1e339981 */ /* 0x0008e8000c1e1500 */
[----:B------:R-:W3:Y:S01]  /*11c00*/  LDL.LU R7, [R1+0x330] ;  /* 0x0003300001077983 */ /* 0x000ee20000300800 */
[----:B----4-:R-:W-:-:S02]  /*11c10*/  @!P0 IMAD.MOV.U32 R30, RZ, RZ, R5 ;  /* 0x000000ffff1e8224 */ /* 0x010fc400078e0005 */
[----:B------:R-:W-:Y:S02]  /*11c20*/  @!P0 IMAD.MOV.U32 R31, RZ, RZ, R6 ;  /* 0x000000ffff1f8224 */ /* 0x000fe400078e0006 */
[----:B------:R-:W4:Y:S04]  /*11c30*/  LDL.LU R6, [R1+0x32c] ;  /* 0x00032c0001067983 */ /* 0x000f280000300800 */
[----:B------:R2:W4:Y:S04]  /*11c40*/  @!P0 LDG.E.U16 R53, desc[UR12][R30.64] ;  /* 0x0000000c1e358981 */ /* 0x000528000c1e1500 */
[----:B------:R-:W4:Y:S04]  /*11c50*/  LDL.LU R5, [R1+0x31c] ;  /* 0x00031c0001057983 */ /* 0x000f280000300800 */
[----:B------:R-:W-:Y:S04]  /*11c60*/  STS.U16 [R2+UR5+0x1c80], R55 ;  /* 0x001c803702007988 */ /* 0x000fe80008000405 */
[----:B------:R-:W-:Y:S04]  /*11c70*/  STS.U16 [R2+UR5+0x1cc0], R57 ;  /* 0x001cc03902007988 */ /* 0x000fe80008000405 */
[----:B------:R-:W-:Y:S04]  /*11c80*/  STS.U16 [R2+UR5+0x1ec0], R59 ;  /* 0x001ec03b02007988 */ /* 0x000fe80008000405 */
[----:B------:R0:W-:Y:S01]  /*11c90*/  STS.U16 [R2+UR5+0x1e80], R61 ;  /* 0x001e803d02007988 */ /* 0x0001e20008000405 */
[----:B--2---:R-:W-:-:S02]  /*11ca0*/  @!P1 IMAD.MOV.U32 R30, RZ, RZ, R0 ;  /* 0x000000ffff1e9224 */ /* 0x004fc400078e0000 */
[----:B---3--:R-:W-:Y:S02]  /*11cb0*/  @!P1 IMAD.MOV.U32 R31, RZ, RZ, R4 ;  /* 0x000000ffff1f9224 */ /* 0x008fe400078e0004 */
[----:B------:R-:W2:Y:S04]  /*11cc0*/  LDL.LU R4, [R1+0x318] ;  /* 0x0003180001047983 */ /* 0x000ea80000300800 */
[----:B------:R-:W3:Y:S04]  /*11cd0*/  LDL.LU R32, [R1+0x300] ;  /* 0x0003000001207983 */ /* 0x000ee80000300800 */
[----:B------:R-:W3:Y:S04]  /*11ce0*/  LDL.LU R0, [R1+0x2fc] ;  /* 0x0002fc0001007983 */ /* 0x000ee80000300800 */
[----:B0-----:R-:W3:Y:S01]  /*11cf0*/  LDL.LU R2, [R1+0xe8] ;  /* 0x0000e80001027983 */ /* 0x001ee20000300800 */
[----:B------:R-:W-:-:S02]  /*11d00*/  PRMT R55, RZ, 0x7610, R55 ;  /* 0x00007610ff377816 */ /* 0x000fc40000000037 */
[----:B------:R-:W-:-:S04]  /*11d10*/  PRMT R57, RZ, 0x7610, R57 ;  /* 0x00007610ff397816 */ /* 0x000fc80000000039 */
[----:B------:R0:W3:Y:S01]  /*11d20*/  @!P1 LDG.E.U16 R55, desc[UR12][R30.64] ;  /* 0x0000000c1e379981 */ /* 0x0000e2000c1e1500 */
[----:B------:R-:W-:Y:S01]  /*11d30*/  PRMT R59, RZ, 0x7610, R59 ;  /* 0x00007610ff3b7816 */ /* 0x000fe2000000003b */
[----:B0-----:R-:W-:Y:S02]  /*11d40*/  @!P0 IMAD.MOV.U32 R30, RZ, RZ, R46 ;  /* 0x000000ffff1e8224 */ /* 0x001fe400078e002e */
[----:B------:R-:W-:-:S05]  /*11d50*/  @!P0 IMAD.MOV.U32 R31, RZ, RZ, R48 ;  /* 0x000000ffff1f8224 */ /* 0x000fca00078e0030 */
[----:B------:R0:W3:Y:S01]  /*11d60*/  @!P0 LDG.E.U16 R57, desc[UR12][R30.64] ;  /* 0x0000000c1e398981 */ /* 0x0000e2000c1e1500 */
[----:B------:R-:W-:Y:S01]  /*11d70*/  PRMT R61, RZ, 0x7610, R61 ;  /* 0x00007610ff3d7816 */ /* 0x000fe2000000003d */
[----:B0-----:R-:W-:Y:S01]  /*11d80*/  @!P1 IMAD.MOV.U32 R30, RZ, RZ, R18 ;  /* 0x000000ffff1e9224 */ /* 0x001fe200078e0012 */
[----:B------:R-:W-:Y:S02]  /*11d90*/  @!P1 MOV R31, R44 ;  /* 0x0000002c001f9202 */ /* 0x000fe40000000f00 */
[----:B------:R-:W-:-:S03]  /*11da0*/  LOP3.LUT R18, R3, 0x20, RZ, 0x3c, !PT ;  /* 0x0000002003127812 */ /* 0x000fc600078e3cff */
[----:B------:R0:W3:Y:S04]  /*11db0*/  @!P1 LDG.E.U16 R59, desc[UR12][R30.64] ;  /* 0x0000000c1e3b9981 */ /* 0x0000e8000c1e1500 */
[----:B------:R-:W-:Y:S04]  /*11dc0*/  STS.U16 [R18+UR5+0x100], R17 ;  /* 0x0001001112007988 */ /* 0x000fe80008000405 */
[----:B------:R-:W-:Y:S01]  /*11dd0*/  STS.U16 [R18+UR5+0x140], R16 ;  /* 0x0001401012007988 */ /* 0x000fe20008000405 */
[----:B0-----:R-:W-:Y:S02]  /*11de0*/  @!P0 IMAD.MOV.U32 R30, RZ, RZ, R19 ;  /* 0x000000ffff1e8224 */ /* 0x001fe400078e0013 */
[----:B------:R-:W-:Y:S01]  /*11df0*/  @!P0 IMAD.MOV.U32 R31, RZ, RZ, R42 ;  /* 0x000000ffff1f8224 */ /* 0x000fe200078e002a */
[----:B------:R-:W-:Y:S04]  /*11e00*/  STS.U16 [R18+UR5+0x340], R15 ;  /* 0x0003400f12007988 */ /* 0x000fe80008000405 */
[----:B------:R-:W-:Y:S04]  /*11e10*/  STS.U16 [R18+UR5+0x300], R14 ;  /* 0x0003000e12007988 */ /* 0x000fe80008000405 */
[----:B------:R-:W3:Y:S04]  /*11e20*/  @!P0 LDG.E.U16 R61, desc[UR12][R30.64] ;  /* 0x0000000c1e3d8981 */ /* 0x000ee8000c1e1500 */
[----:B------:R-:W-:Y:S04]  /*11e30*/  STS.U16 [R18+UR5+0x500], R13 ;  /* 0x0005000d12007988 */ /* 0x000fe80008000405 */
[----:B------:R-:W-:Y:S04]  /*11e40*/  STS.U16 [R18+UR5+0x540], R12 ;  /* 0x0005400c12007988 */ /* 0x000fe80008000405 */
[----:B------:R-:W3:Y:S04]  /*11e50*/  LDL.LU R30, [R1+0xe4] ;  /* 0x0000e400011e7983 */ /* 0x000ee80000300800 */
        /* <DEDUP_REMOVED lines=10> */
[----:B----4-:R-:W-:Y:S04]  /*11f00*/  STS.U16 [R18+UR5+0xb00], R6 ;  /* 0x000b000612007988 */ /* 0x010fe80008000405 */
[----:B------:R-:W4:Y:S04]  /*11f10*/  LDL.LU R50, [R1+0x8c] ;  /* 0x00008c0001327983 */ /* 0x000f280000300800 */
[----:B------:R-:W-:Y:S04]  /*11f20*/  STS.U16 [R18+UR5+0xd00], R5 ;  /* 0x000d000512007988 */ /* 0x000fe80008000405 */
[----:B------:R-:W4:Y:S04]  /*11f30*/  LDL.LU R52, [R1+0x78] ;  /* 0x0000780001347983 */ /* 0x000f280000300800 */
[----:B------:R-:W4:Y:S04]  /*11f40*/  LDL.LU R54, [R1+0x74] ;  /* 0x0000740001367983 */ /* 0x000f280000300800 */
[----:B------:R-:W4:Y:S04]  /*11f50*/  LDL.LU R56, [R1+0x68] ;  /* 0x0000680001387983 */ /* 0x000f280000300800 */
[----:B------:R-:W4:Y:S04]  /*11f60*/  LDL.LU R58, [R1+0x64] ;  /* 0x00006400013a7983 */ /* 0x000f280000300800 */
[----:B--2---:R-:W-:Y:S04]  /*11f70*/  STS.U16 [R18+UR5+0xd40], R4 ;  /* 0x000d400412007988 */ /* 0x004fe80008000405 */
[----:B---3--:R-:W-:Y:S04]  /*11f80*/  STS.U16 [R18+UR5+0xf40], R32 ;  /* 0x000f402012007988 */ /* 0x008fe80008000405 */
[----:B------:R0:W-:Y:S04]  /*11f90*/  STS.U16 [R18+UR5+0xf00], R0 ;  /* 0x000f000012007988 */ /* 0x0001e80008000405 */
[----:B0-----:R-:W2:Y:S04]  /*11fa0*/  LDL.LU R0, [R1+0x58] ;  /* 0x0000580001007983 */ /* 0x001ea80000300800 */
        /* <DEDUP_REMOVED lines=16> */
[----:B------:R0:W-:Y:S04]  /*120b0*/  STS.U16 [R18+UR5+0x1100], R2 ;  /* 0x0011000212007988 */ /* 0x0001e80008000405 */
[----:B------:R-:W3:Y:S04]  /*120c0*/  LDL.LU R32, [R1+0x30c] ;  /* 0x00030c0001207983 */ /* 0x000ee80000300800 */
[----:B0-----:R-:W3:Y:S04]  /*120d0*/  LDL.LU R2, [R1+0x2f8] ;  /* 0x0002f80001027983 */ /* 0x001ee80000300800 */
[----:B------:R-:W-:Y:S04]  /*120e0*/  STS.U16 [R18+UR5+0x1140], R30 ;  /* 0x0011401e12007988 */ /* 0x000fe80008000405 */
[----:B------:R-:W-:Y:S04]  /*120f0*/  STS.U16 [R18+UR5+0x1340], R31 ;  /* 0x0013401f12007988 */ /* 0x000fe80008000405 */
[----:B------:R0:W-:Y:S04]  /*12100*/  STS.U16 [R18+UR5+0x1300], R42 ;  /* 0x0013002a12007988 */ /* 0x0001e80008000405 */
[----:B------:R1:W-:Y:S04]  /*12110*/  STS.U16 [R18+UR5+0x1500], R44 ;  /* 0x0015002c12007988 */ /* 0x0003e80008000405 */
[----:B------:R1:W-:Y:S04]  /*12120*/  STS.U16 [R18+UR5+0x1540], R46 ;  /* 0x0015402e12007988 */ /* 0x0003e80008000405 */
[----:B0-----:R-:W3:Y:S04]  /*12130*/  LDL.LU R42, [R1+0x2f4] ;  /* 0x0002f400012a7983 */ /* 0x001ee80000300800 */
[----:B------:R0:W-:Y:S04]  /*12140*/  STS.U16 [R18+UR5+0x1740], R48 ;  /* 0x0017403012007988 */ /* 0x0001e80008000405 */
[----:B-1----:R-:W3:Y:S04]  /*12150*/  LDL.LU R44, [R1+0xd8] ;  /* 0x0000d800012c7983 */ /* 0x002ee80000300800 */
[----:B----4-:R1:W-:Y:S04]  /*12160*/  STS.U16 [R18+UR5+0x1700], R50 ;  /* 0x0017003212007988 */ /* 0x0103e80008000405 */
[----:B------:R-:W4:Y:S04]  /*12170*/  LDL.LU R46, [R1+0xd4] ;  /* 0x0000d400012e7983 */ /* 0x000f280000300800 */
[----:B------:R1:W-:Y:S04]  /*12180*/  STS.U16 [R18+UR5+0x1900], R52 ;  /* 0x0019003412007988 */ /* 0x0003e80008000405 */
[----:B------:R1:W-:Y:S04]  /*12190*/  STS.U16 [R18+UR5+0x1940], R54 ;  /* 0x0019403612007988 */ /* 0x0003e80008000405 */
[----:B0-----:R-:W4:Y:S04]  /*121a0*/  LDL.LU R48, [R1+0xc0] ;  /* 0x0000c00001307983 */ /* 0x001f280000300800 */
[----:B------:R0:W-:Y:S04]  /*121b0*/  STS.U16 [R18+UR5+0x1b40], R56 ;  /* 0x001b403812007988 */ /* 0x0001e80008000405 */
[----:B-1----:R-:W4:Y:S04]  /*121c0*/  LDL.LU R50, [R1+0xbc] ;  /* 0x0000bc0001327983 */ /* 0x002f280000300800 */
[----:B------:R1:W-:Y:S04]  /*121d0*/  STS.U16 [R18+UR5+0x1b00], R58 ;  /* 0x001b003a12007988 */ /* 0x0003e80008000405 */
[----:B------:R-:W4:Y:S04]  /*121e0*/  LDL.LU R52, [R1+0xa0] ;  /* 0x0000a00001347983 */ /* 0x000f280000300800 */
[----:B------:R-:W4:Y:S04]  /*121f0*/  LDL.LU R54, [R1+0x9c] ;  /* 0x00009c0001367983 */ /* 0x000f280000300800 */
[----:B0-----:R-:W4:Y:S04]  /*12200*/  LDL.LU R56, [R1+0x80] ;  /* 0x0000800001387983 */ /* 0x001f280000300800 */
[----:B-1----:R-:W4:Y:S04]  /*12210*/  LDL.LU R58, [R1+0x7c] ;  /* 0x00007c00013a7983 */ /* 0x002f280000300800 */
[----:B--2---:R0:W-:Y:S04]  /*12220*/  STS.U16 [R18+UR5+0x1d00], R0 ;  /* 0x001d000012007988 */ /* 0x0041e80008000405 */
[----:B---3--:R1:W-:Y:S04]  /*12230*/  STS.U16 [R18+UR5+0x1d40], R60 ;  /* 0x001d403c12007988 */ /* 0x0083e80008000405 */
[----:B------:R2:W-:Y:S01]  /*12240*/  STS.U16 [R18+UR5+0x1f40], R19 ;  /* 0x001f401312007988 */ /* 0x0005e20008000405 */
[----:B0-----:R-:W-:-:S03]  /*12250*/  LOP3.LUT R0, R3, 0x30, RZ, 0x3c, !PT ;  /* 0x0000003003007812 */ /* 0x001fc600078e3cff */
[----:B------:R0:W-:Y:S04]  /*12260*/  STS.U16 [R18+UR5+0x1f00], R17 ;  /* 0x001f001112007988 */ /* 0x0001e80008000405 */
[----:B-1----:R-:W3:Y:S04]  /*12270*/  LDL.LU R60, [R1+0x70] ;  /* 0x00007000013c7983 */ /* 0x002ee80000300800 */
[----:B--2---:R-:W2:Y:S04]  /*12280*/  LDL.LU R19, [R1+0x6c] ;  /* 0x00006c0001137983 */ /* 0x004ea80000300800 */
[----:B0-----:R-:W2:Y:S04]  /*12290*/  LDL.LU R18, [R1+0x60] ;  /* 0x0000600001127983 */ /* 0x001ea80000300800 */
[----:B------:R0:W-:Y:S04]  /*122a0*/  STS.U16 [R0+UR5+0x180], R16 ;  /* 0x0001801000007988 */ /* 0x0001e80008000405 */
[----:B------:R-:W2:Y:S04]  /*122b0*/  LDL.LU R17, [R1+0x5c] ;  /* 0x00005c0001117983 */ /* 0x000ea80000300800 */
[----:B------:R1:W-:Y:S04]  /*122c0*/  STS.U16 [R0+UR5+0x1c0], R15 ;  /* 0x0001c00f00007988 */ /* 0x0003e80008000405 */
[----:B0-----:R-:W2:Y:S04]  /*122d0*/  LDL.LU R16, [R1+0x50] ;  /* 0x0000500001107983 */ /* 0x001ea80000300800 */
[----:B------:R0:W-:Y:S04]  /*122e0*/  STS.U16 [R0+UR5+0x3c0], R14 ;  /* 0x0003c00e00007988 */ /* 0x0001e80008000405 */
[----:B-1----:R-:W2:Y:S04]  /*122f0*/  LDL.LU R15, [R1+0x4c] ;  /* 0x00004c00010f7983 */ /* 0x002ea80000300800 */
[----:B0-----:R-:W2:Y:S04]  /*12300*/  LDL.LU R14, [R1+0x40] ;  /* 0x00004000010e7983 */ /* 0x001ea80000300800 */
[----:B------:R-:W2:Y:S04]  /*12310*/  LDL.LU R3, [R1+0x3c] ;  /* 0x00003c0001037983 */ /* 0x000ea80000300800 */
[----:B------:R0:W-:Y:S04]  /*12320*/  STS.U16 [R0+UR5+0x380], R13 ;  /* 0x0003800d00007988 */ /* 0x0001e80008000405 */
[----:B------:R1:W-:Y:S04]  /*12330*/  STS.U16 [R0+UR5+0x580], R12 ;  /* 0x0005800c00007988 */ /* 0x0003e80008000405 */
[----:B------:R1:W-:Y:S04]  /*12340*/  STS.U16 [R0+UR5+0x5c0], R11 ;  /* 0x0005c00b00007988 */ /* 0x0003e80008000405 */
[----:B0-----:R-:W2:Y:S04]  /*12350*/  LDL.LU R13, [R1+0x38] ;  /* 0x00003800010d7983 */ /* 0x001ea80000300800 */
[----:B-1----:R-:W2:Y:S04]  /*12360*/  LDL.LU R12, [R1+0x34] ;  /* 0x00003400010c7983 */ /* 0x002ea80000300800 */
[----:B------:R0:W-:Y:S04]  /*12370*/  STS.U16 [R0+UR5+0x7c0], R10 ;  /* 0x0007c00a00007988 */ /* 0x0001e80008000405 */
[----:B------:R-:W2:Y:S04]  /*12380*/  LDL.LU R11, [R1+0x30] ;  /* 0x00003000010b7983 */ /* 0x000ea80000300800 */
[----:B------:R1:W-:Y:S04]  /*12390*/  STS.U16 [R0+UR5+0x780], R9 ;  /* 0x0007800900007988 */ /* 0x0003e80008000405 */
[----:B0-----:R-:W2:Y:S04]  /*123a0*/  LDL.LU R10, [R1+0x2c] ;  /* 0x00002c00010a7983 */ /* 0x001ea80000300800 */
[----:B------:R0:W-:Y:S04]  /*123b0*/  STS.U16 [R0+UR5+0x980], R8 ;  /* 0x0009800800007988 */ /* 0x0001e80008000405 */
[----:B-1----:R-:W2:Y:S04]  /*123c0*/  LDL.LU R9, [R1+0x28] ;  /* 0x0000280001097983 */ /* 0x002ea80000300800 */
        /* <DEDUP_REMOVED lines=12> */
[----:B0-----:R-:W2:Y:S04]  /*12490*/  LDL.LU R2, [R1+0xc] ;  /* 0x00000c0001027983 */ /* 0x001ea80000300800 */
[----:B------:R0:W-:Y:S04]  /*124a0*/  STS.U16 [R0+UR5+0xf80], R42 ;  /* 0x000f802a00007988 */ /* 0x0001e80008000405 */
[----:B------:R1:W-:Y:S04]  /*124b0*/  STS.U16 [R0+UR5+0x1180], R44 ;  /* 0x0011802c00007988 */ /* 0x0003e80008000405 */
[----:B----4-:R4:W-:Y:S04]  /*124c0*/  STS.U16 [R0+UR5+0x11c0], R46 ;  /* 0x0011c02e00007988 */ /* 0x0109e80008000405 */
[----:B------:R0:W-:Y:S04]  /*124d0*/  STS.U16 [R0+UR5+0x13c0], R48 ;  /* 0x0013c03000007988 */ /* 0x0001e80008000405 */
[----:B------:R0:W-:Y:S04]  /*124e0*/  STS.U16 [R0+UR5+0x1380], R50 ;  /* 0x0013803200007988 */ /* 0x0001e80008000405 */
[----:B------:R0:W-:Y:S04]  /*124f0*/  STS.U16 [R0+UR5+0x1580], R52 ;  /* 0x0015803400007988 */ /* 0x0001e80008000405 */
[----:B------:R0:W-:Y:S04]  /*12500*/  STS.U16 [R0+UR5+0x15c0], R54 ;  /* 0x0015c03600007988 */ /* 0x0001e80008000405 */
[----:B------:R0:W-:Y:S04]  /*12510*/  STS.U16 [R0+UR5+0x17c0], R56 ;  /* 0x0017c03800007988 */ /* 0x0001e80008000405 */
[----:B------:R0:W-:Y:S04]  /*12520*/  STS.U16 [R0+UR5+0x1780], R58 ;  /* 0x0017803a00007988 */ /* 0x0001e80008000405 */
[----:B------:R-:W2:Y:S04]  /*12530*/  LDL.LU R30, [R1+0x8] ;  /* 0x00000800011e7983 */ /* 0x000ea80000300800 */
[----:B------:R-:W2:Y:S04]  /*12540*/  LDL.LU R31, [R1+0x4] ;  /* 0x00000400011f7983 */ /* 0x000ea80000300800 */
[----:B0-----:R-:W2:Y:S04]  /*12550*/  LDL.LU R42, [R1+0x1184] ;  /* 0x00118400012a7983 */ /* 0x001ea80000300800 */
[----:B-1----:R-:W2:Y:S04]  /*12560*/  LDL.LU R44, [R1+0x1180] ;  /* 0x00118000012c7983 */ /* 0x002ea80000300800 */
[----:B----4-:R-:W4:Y:S04]  /*12570*/  LDL.LU R46, [R1+0x117c] ;  /* 0x00117c00012e7983 */ /* 0x010f280000300800 */
[----:B------:R-:W4:Y:S04]  /*12580*/  LDL.LU R48, [R1+0x1178] ;  /* 0x0011780001307983 */ /* 0x000f280000300800 */
[----:B------:R-:W4:Y:S04]  /*12590*/  LDL.LU R50, [R1+0x1174] ;  /* 0x0011740001327983 */ /* 0x000f280000300800 */
[----:B------:R-:W4:Y:S04]  /*125a0*/  LDL.LU R52, [R1+0x1170] ;  /* 0x0011700001347983 */ /* 0x000f280000300800 */
[----:B------:R-:W4:Y:S04]  /*125b0*/  LDL.LU R54, [R1+0x116c] ;  /* 0x00116c0001367983 */ /* 0x000f280000300800 */
[----:B------:R-:W4:Y:S04]  /*125c0*/  LDL.LU R56, [R1+0x1168] ;  /* 0x0011680001387983 */ /* 0x000f280000300800 */
[----:B------:R-:W4:Y:S04]  /*125d0*/  LDL.LU R58, [R1+0x1164] ;  /* 0x00116400013a7983 */ /* 0x000f280000300800 */
[----:B---3--:R0:W-:Y:S04]  /*125e0*/  STS.U16 [R0+UR5+0x1980], R60 ;  /* 0x0019803c00007988 */ /* 0x0081e80008000405 */
[----:B--2---:R1:W-:Y:S04]  /*125f0*/  STS.U16 [R0+UR5+0x19c0], R19 ;  /* 0x0019c01300007988 */ /* 0x0043e80008000405 */
[----:B------:R2:W-:Y:S04]  /*12600*/  STS.U16 [R0+UR5+0x1bc0], R18 ;  /* 0x001bc01200007988 */ /* 0x0005e80008000405 */
[----:B0-----:R-:W3:Y:S04]  /*12610*/  LDL.LU R60, [R1+0x1160] ;  /* 0x00116000013c7983 */ /* 0x001ee80000300800 */
[----:B------:R0:W-:Y:S04]  /*12620*/  STS.U16 [R0+UR5+0x1b80], R17 ;  /* 0x001b801100007988 */ /* 0x0001e80008000405 */
[----:B-1----:R-:W3:Y:S04]  /*12630*/  LDL.LU R19, [R1+0x115c] ;  /* 0x00115c0001137983 */ /* 0x002ee80000300800 */
[----:B------:R1:W-:Y:S04]  /*12640*/  STS.U16 [R0+UR5+0x1d80], R16 ;  /* 0x001d801000007988 */ /* 0x0003e80008000405 */
[----:B--2---:R-:W2:Y:S04]  /*12650*/  LDL.LU R18, [R1+0x1158] ;  /* 0x0011580001127983 */ /* 0x004ea80000300800 */
[----:B------:R1:W-:Y:S04]  /*12660*/  STS.U16 [R0+UR5+0x1dc0], R15 ;  /* 0x001dc00f00007988 */ /* 0x0003e80008000405 */
[----:B0-----:R-:W2:Y:S04]  /*12670*/  LDL.LU R17, [R1+0x1154] ;  /* 0x0011540001117983 */ /* 0x001ea80000300800 */
[----:B------:R-:W-:Y:S04]  /*12680*/  STS.U16 [R0+UR5+0x1fc0], R14 ;  /* 0x001fc00e00007988 */ /* 0x000fe80008000405 */
[----:B------:R0:W-:Y:S04]  /*12690*/  STS.U16 [R0+UR5+0x1f80], R3 ;  /* 0x001f800300007988 */ /* 0x0001e80008000405 */
[----:B-1----:R-:W2:Y:S04]  /*126a0*/  LDL.LU R16, [R1+0x1150] ;  /* 0x0011500001107983 */ /* 0x002ea80000300800 */
[----:B------:R-:W2:Y:S01]  /*126b0*/  LDL.LU R15, [R1+0x114c] ;  /* 0x00114c00010f7983 */ /* 0x000ea20000300800 */
[----:B0-----:R-:W0:Y:S03]  /*126c0*/  S2R R3, SR_TID.X ;  /* 0x0000000000037919 */ /* 0x001e260000002100 */
[----:B------:R-:W2:Y:S01]  /*126d0*/  LDL.LU R14, [R1+0x1148] ;  /* 0x00114800010e7983 */ /* 0x000ea20000300800 */
[----:B0-----:R-:W-:-:S05]  /*126e0*/  LOP3.LUT R3, R3, 0x1f, RZ, 0xc0, !PT ;  /* 0x0000001f03037812 */ /* 0x001fca00078ec0ff */
[----:B------:R-:W-:-:S05]  /*126f0*/  IMAD.SHL.U32 R3, R3, 0x2, RZ ;  /* 0x0000000203037824 */ /* 0x000fca00078e00ff */
[----:B------:R0:W-:Y:S04]  /*12700*/  STS.U16 [R3+UR5+0x2000], R13 ;  /* 0x0020000d03007988 */ /* 0x0001e80008000405 */
[----:B------:R1:W-:Y:S04]  /*12710*/  STS.U16 [R3+UR5+0x2040], R12 ;  /* 0x0020400c03007988 */ /* 0x0003e80008000405 */
[----:B------:R1:W-:Y:S04]  /*12720*/  STS.U16 [R3+UR5+0x2240], R11 ;  /* 0x0022400b03007988 */ /* 0x0003e80008000405 */
[----:B0-----:R-:W2:Y:S04]  /*12730*/  LDL.LU R13, [R1+0x1144] ;  /* 0x00114400010d7983 */ /* 0x001ea80000300800 */
[----:B-1----:R-:W3:Y:S04]  /*12740*/  LDL.LU R12, [R1+0x1140] ;  /* 0x00114000010c7983 */ /* 0x002ee80000300800 */
[----:B------:R-:W4:Y:S04]  /*12750*/  LDL.LU R11, [R1+0x113c] ;  /* 0x00113c00010b7983 */ /* 0x000f280000300800 */
[----:B------:R0:W-:Y:S04]  /*12760*/  STS.U16 [R3+UR5+0x2200], R10 ;  /* 0x0022000a03007988 */ /* 0x0001e80008000405 */
[----:B------:R1:W-:Y:S04]  /*12770*/  STS.U16 [R3+UR5+0x2400], R9 ;  /* 0x0024000903007988 */ /* 0x0003e80008000405 */
[----:B------:R1:W-:Y:S04]  /*12780*/  STS.U16 [R3+UR5+0x2440], R8 ;  /* 0x0024400803007988 */ /* 0x0003e80008000405 */
[----:B0-----:R-:W4:Y:S04]  /*12790*/  LDL.LU R10, [R1+0x1138] ;  /* 0x00113800010a7983 */ /* 0x001f280000300800 */
[----:B-1----:R-:W4:Y:S04]  /*127a0*/  LDL.LU R9, [R1+0x1134] ;  /* 0x0011340001097983 */ /* 0x002f280000300800 */
        /* <DEDUP_REMOVED lines=13> */
[----:B--2---:R-:W-:Y:S04]  /*12880*/  STS.U16 [R3+UR5+0x3840], R13 ;  /* 0x0038400d03007988 */ /* 0x004fe80008000405 */
[----:B---3--:R-:W-:Y:S04]  /*12890*/  STS.U16 [R3+UR5+0x3800], R12 ;  /* 0x0038000c03007988 */ /* 0x008fe80008000405 */
[----:B----4-:R-:W-:Y:S04]  /*128a0*/  STS.U16 [R3+UR5+0x3440], R9 ;  /* 0x0034400903007988 */ /* 0x010fe80008000405 */
[----:B------:R-:W-:Y:S04]  /*128b0*/  STS.U16 [R3+UR5+0x3400], R8 ;  /* 0x0034000803007988 */ /* 0x000fe80008000405 */
[----:B------:R-:W-:Y:S04]  /*128c0*/  STS.U16 [R3+UR5+0x3040], R5 ;  /* 0x0030400503007988 */ /* 0x000fe80008000405 */
[----:B------:R-:W-:Y:S04]  /*128d0*/  STS.U16 [R3+UR5+0x3000], R4 ;  /* 0x0030000403007988 */ /* 0x000fe80008000405 */
[----:B------:R0:W-:Y:S04]  /*128e0*/  STS.U16 [R3+UR5+0x2e40], R2 ;  /* 0x002e400203007988 */ /* 0x0001e80008000405 */
[----:B0-----:R-:W2:Y:S04]  /*128f0*/  LDL.LU R2, [R1+0x1114] ;  /* 0x0011140001027983 */ /* 0x001ea80000300800 */
[----:B------:R-:W3:Y:S04]  /*12900*/  LDL R4, [R1+0x6c4] ;  /* 0x0006c40001047983 */ /* 0x000ee80000100800 */
[----:B------:R-:W3:Y:S04]  /*12910*/  LDL R5, [R1+0x6c0] ;  /* 0x0006c00001057983 */ /* 0x000ee80000100800 */
[----:B------:R-:W4:Y:S04]  /*12920*/  LDL R12, [R1+0x6bc] ;  /* 0x0006bc00010c7983 */ /* 0x000f280000100800 */
[----:B------:R-:W4:Y:S04]  /*12930*/  LDL R13, [R1+0x6b8] ;  /* 0x0006b800010d7983 */ /* 0x000f280000100800 */
[----:B------:R-:W4:Y:S04]  /*12940*/  LDL R8, [R1+0x684] ;  /* 0x0006840001087983 */ /* 0x000f280000100800 */
[----:B------:R-:W4:Y:S04]  /*12950*/  LDL R9, [R1+0x680] ;  /* 0x0006800001097983 */ /* 0x000f280000100800 */
[----:B------:R0:W-:Y:S02]  /*12960*/  STS.U16 [R3+UR5+0x3240], R6 ;  /* 0x0032400603007988 */ /* 0x0001e40008000405 */
[----:B0-----:R-:W0:Y:S02]  /*12970*/  S2R R6, SR_TID.X ;  /* 0x0000000000067919 */ /* 0x001e240000002100 */
[----:B------:R1:W-:Y:S04]  /*12980*/  STS.U16 [R3+UR5+0x3200], R7 ;  /* 0x0032000703007988 */ /* 0x0003e80008000405 */
[----:B------:R-:W-:Y:S01]  /*12990*/  STS.U16 [R3+UR5+0x2c00], R30 ;  /* 0x002c001e03007988 */ /* 0x000fe20008000405 */
[----:B-1----:R-:W-:-:S03]  /*129a0*/  LOP3.LUT R7, R3, 0x10, RZ, 0x3c, !PT ;  /* 0x0000001003077812 */ /* 0x002fc600078e3cff */
[----:B------:R1:W-:Y:S04]  /*129b0*/  STS.U16 [R3+UR5+0x2c40], R31 ;  /* 0x002c401f03007988 */ /* 0x0003e80008000405 */
[----:B------:R-:W-:Y:S04]  /*129c0*/  STS.U16 [R3+UR5+0x2e00], R32 ;  /* 0x002e002003007988 */ /* 0x000fe80008000405 */
[----:B------:R-:W-:Y:S04]  /*129d0*/  STS.U16 [R3+UR5+0x3640], R10 ;  /* 0x0036400a03007988 */ /* 0x000fe80008000405 */
[----:B------:R0:W-:Y:S04]  /*129e0*/  STS.U16 [R3+UR5+0x3600], R11 ;  /* 0x0036000b03007988 */ /* 0x0001e80008000405 */
[----:B------:R-:W-:Y:S04]  /*129f0*/  STS.U16 [R3+UR5+0x3a40], R14 ;  /* 0x003a400e03007988 */ /* 0x000fe80008000405 */
[----:B------:R-:W-:Y:S04]  /*12a00*/  STS.U16 [R3+UR5+0x3a00], R15 ;  /* 0x003a000f03007988 */ /* 0x000fe80008000405 */
[----:B------:R-:W-:Y:S04]  /*12a10*/  STS.U16 [R3+UR5+0x3c00], R16 ;  /* 0x003c001003007988 */ /* 0x000fe80008000405 */
        /* <DEDUP_REMOVED lines=16> */
[----:B------:R-:W-:Y:S01]  /*12b20*/  STS.U16 [R7+UR5+0x2cc0], R34 ;  /* 0x002cc02207007988 */ /* 0x000fe20008000405 */
[----:B0-----:R-:W-:-:S03]  /*12b30*/  LOP3.LUT R6, R6, 0x1f, RZ, 0xc0, !PT ;  /* 0x0000001f06067812 */ /* 0x001fc600078ec0ff */
[----:B------:R-:W-:Y:S04]  /*12b40*/  STS.U16 [R7+UR5+0x2ec0], R20 ;  /* 0x002ec01407007988 */ /* 0x000fe80008000405 */
[----:B------:R-:W-:Y:S04]  /*12b50*/  STS.U16 [R7+UR5+0x2e80], R21 ;  /* 0x002e801507007988 */ /* 0x000fe80008000405 */
[----:B------:R-:W-:Y:S04]  /*12b60*/  STS.U16 [R7+UR5+0x3080], R22 ;  /* 0x0030801607007988 */ /* 0x000fe80008000405 */
[----:B------:R-:W-:Y:S04]  /*12b70*/  STS.U16 [R7+UR5+0x30c0], R23 ;  /* 0x0030c01707007988 */ /* 0x000fe80008000405 */
[----:B------:R-:W-:Y:S01]  /*12b80*/  STS.U16 [R7+UR5+0x32c0], R24 ;  /* 0x0032c01807007988 */ /* 0x000fe20008000405 */
[----:B------:R-:W-:-:S03]  /*12b90*/  IMAD.SHL.U32 R6, R6, 0x2, RZ ;  /* 0x0000000206067824 */ /* 0x000fc600078e00ff */
[----:B------:R-:W-:Y:S04]  /*12ba0*/  STS.U16 [R7+UR5+0x3280], R25 ;  /* 0x0032801907007988 */ /* 0x000fe80008000405 */
[----:B------:R-:W-:Y:S04]  /*12bb0*/  STS.U16 [R7+UR5+0x3480], R26 ;  /* 0x0034801a07007988 */ /* 0x000fe80008000405 */
[----:B------:R-:W-:Y:S04]  /*12bc0*/  STS.U16 [R7+UR5+0x34c0], R27 ;  /* 0x0034c01b07007988 */ /* 0x000fe80008000405 */
[----:B------:R-:W-:Y:S04]  /*12bd0*/  STS.U16 [R7+UR5+0x36c0], R28 ;  /* 0x0036c01c07007988 */ /* 0x000fe80008000405 */
[----:B------:R-:W-:Y:S01]  /*12be0*/  STS.U16 [R7+UR5+0x3680], R29 ;  /* 0x0036801d07007988 */ /* 0x000fe20008000405 */
[----:B------:R-:W-:-:S03]  /*12bf0*/  LOP3.LUT R6, R6, 0x20, RZ, 0x3c, !PT ;  /* 0x0000002006067812 */ /* 0x000fc600078e3cff */
[----:B------:R-:W-:Y:S04]  /*12c00*/  STS.U16 [R7+UR5+0x3880], R33 ;  /* 0x0038802107007988 */ /* 0x000fe80008000405 */
[----:B------:R-:W-:Y:S04]  /*12c10*/  STS.U16 [R7+UR5+0x38c0], R35 ;  /* 0x0038c02307007988 */ /* 0x000fe80008000405 */
[----:B------:R-:W-:Y:S04]  /*12c20*/  STS.U16 [R7+UR5+0x3ac0], R37 ;  /* 0x003ac02507007988 */ /* 0x000fe80008000405 */
[----:B-1----:R-:W4:Y:S04]  /*12c30*/  LDL R31, [R1+0x678] ;  /* 0x00067800011f7983 */ /* 0x002f280000100800 */
[----:B------:R-:W4:Y:S04]  /*12c40*/  LDL R30, [R1+0x67c] ;  /* 0x00067c00011e7983 */ /* 0x000f280000100800 */
[----:B------:R-:W-:Y:S04]  /*12c50*/  STS.U16 [R7+UR5+0x3a80], R39 ;  /* 0x003a802707007988 */ /* 0x000fe80008000405 */
[----:B------:R-:W-:Y:S04]  /*12c60*/  STS.U16 [R7+UR5+0x3c80], R41 ;  /* 0x003c802907007988 */ /* 0x000fe80008000405 */
[----:B------:R-:W-:Y:S04]  /*12c70*/  STS.U16 [R7+UR5+0x3cc0], R43 ;  /* 0x003cc02b07007988 */ /* 0x000fe80008000405 */
[----:B------:R-:W-:Y:S04]  /*12c80*/  STS.U16 [R7+UR5+0x3ec0], R45 ;  /* 0x003ec02d07007988 */ /* 0x000fe80008000405 */
[----:B------:R0:W-:Y:S04]  /*12c90*/  STS.U16 [R7+UR5+0x3e80], R47 ;  /* 0x003e802f07007988 */ /* 0x0001e80008000405 */
[----:B------:R-:W-:Y:S04]  /*12ca0*/  STS.U16 [R6+UR5+0x2100], R49 ;  /* 0x0021003106007988 */ /* 0x000fe80008000405 */
[----:B------:R-:W4:Y:S04]  /*12cb0*/  LDL R11, [R1+0x640] ;  /* 0x00064000010b7983 */ /* 0x000f280000100800 */
[----:B------:R-:W4:Y:S04]  /*12cc0*/  LDL R10, [R1+0x644] ;  /* 0x00064400010a7983 */ /* 0x000f280000100800 */
[----:B------:R-:W-:Y:S04]  /*12cd0*/  STS.U16 [R6+UR5+0x2140], R51 ;  /* 0x0021403306007988 */ /* 0x000fe80008000405 */
[----:B------:R-:W-:Y:S04]  /*12ce0*/  STS.U16 [R6+UR5+0x2340], R53 ;  /* 0x0023403506007988 */ /* 0x000fe80008000405 */
[----:B------:R-:W-:Y:S04]  /*12cf0*/  STS.U16 [R6+UR5+0x2300], R55 ;  /* 0x0023003706007988 */ /* 0x000fe80008000405 */
[----:B------:R-:W-:Y:S04]  /*12d00*/  STS.U16 [R6+UR5+0x2500], R57 ;  /* 0x0025003906007988 */ /* 0x000fe80008000405 */
[----:B------:R-:W-:Y:S04]  /*12d10*/  STS.U16 [R6+UR5+0x2540], R59 ;  /* 0x0025403b06007988 */ /* 0x000fe80008000405 */
[----:B------:R-:W4:Y:S04]  /*12d20*/  LDL.LU R3, [R1+0xb98] ;  /* 0x000b980001037983 */ /* 0x000f280000300800 */
[----:B------:R1:W-:Y:S04]  /*12d30*/  STS.U16 [R6+UR5+0x2740], R61 ;  /* 0x0027403d06007988 */ /* 0x0003e80008000405 */
[----:B0-----:R-:W4:Y:S01]  /*12d40*/  LDL R7, [R1+0x638] ;  /* 0x0006380001077983 */ /* 0x001f220000100800 */
[----:B------:R-:W-:-:S03]  /*12d50*/  PRMT R60, RZ, 0x7610, R60 ;  /* 0x00007610ff3c7816 */ /* 0x000fc6000000003c */
[----:B------:R-:W4:Y:S04]  /*12d60*/  LDL R15, [R1+0x5f8] ;  /* 0x0005f800010f7983 */ /* 0x000f280000100800 */
[----:B-1----:R-:W4:Y:S04]  /*12d70*/  LDL R6, [R1+0x63c] ;  /* 0x00063c0001067983 */ /* 0x002f280000100800 */
[----:B------:R-:W4:Y:S01]  /*12d80*/  LDL R14, [R1+0x5fc] ;  /* 0x0005fc00010e7983 */ /* 0x000f220000100800 */
[----:B--2---:R-:W-:-:S03]  /*12d90*/  PRMT R2, RZ, 0x7610, R2 ;  /* 0x00007610ff027816 */ /* 0x004fc60000000002 */
[----:B------:R-:W2:Y:S01]  /*12da0*/  LDL R17, [R1+0x538] ;  /* 0x0005380001117983 */ /* 0x000ea20000100800 */
[----:B------:R-:W-:Y:S02]  /*12db0*/  PRMT R59, RZ, 0x7610, R59 ;  /* 0x00007610ff3b7816 */ /* 0x000fe4000000003b */
[----:B------:R-:W-:Y:S01]  /*12dc0*/  PRMT R58, RZ, 0x7610, R58 ;  /* 0x00007610ff3a7816 */ /* 0x000fe2000000003a */
[----:B------:R-:W2:Y:S04]  /*12dd0*/  LDL R16, [R1+0x53c] ;  /* 0x00053c0001107983 */ /* 0x000ea80000100800 */
[----:B---3--:R4:W3:Y:S01]  /*12de0*/  @!P0 LDG.E.U16 R2, desc[UR12][R4.64] ;  /* 0x0000000c04028981 */ /* 0x0088e2000c1e1500 */
[----:B------:R-:W-:Y:S02]  /*12df0*/  PRMT R54, RZ, 0x7610, R54 ;  /* 0x00007610ff367816 */ /* 0x000fe40000000036 */
[----:B------:R-:W-:Y:S01]  /*12e00*/  PRMT R52, RZ, 0x7610, R52 ;  /* 0x00007610ff347816 */ /* 0x000fe20000000034 */
[----:B------:R-:W2:Y:S01]  /*12e10*/  LDL R21, [R1+0x4f8] ;  /* 0x0004f80001157983 */ /* 0x000ea20000100800 */
[----:B------:R-:W-:-:S02]  /*12e20*/  PRMT R50, RZ, 0x7610, R50 ;  /* 0x00007610ff327816 */ /* 0x000fc40000000032 */
[----:B------:R-:W-:Y:S01]  /*12e30*/  PRMT R48, RZ, 0x7610, R48 ;  /* 0x00007610ff307816 */ /* 0x000fe20000000030 */
[----:B------:R-:W2:Y:S01]  /*12e40*/  LDL R20, [R1+0x4fc] ;  /* 0x0004fc0001147983 */ /* 0x000ea20000100800 */
[----:B----4-:R-:W-:Y:S02]  /*12e50*/  @!P1 IMAD.MOV.U32 R4, RZ, RZ, R12 ;  /* 0x000000ffff049224 */ /* 0x010fe400078e000c */
[----:B------:R-:W-:Y:S01]  /*12e60*/  @!P1 IMAD.MOV.U32 R5, RZ, RZ, R13 ;  /* 0x000000ffff059224 */ /* 0x000fe200078e000d */
[----:B------:R-:W4:Y:S04]  /*12e70*/  LDL R12, [R1+0x60c] ;  /* 0x00060c00010c7983 */ /* 0x000f280000100800 */
[----:B------:R-:W2:Y:S04]  /*12e80*/  LDL R13, [R1+0x608] ;  /* 0x00060800010d7983 */ /* 0x000ea80000100800 */
[----:B------:R0:W3:Y:S01]  /*12e90*/  @!P1 LDG.E.U16 R60, desc[UR12][R4.64] ;  /* 0x0000000c043c9981 */ /* 0x0000e2000c1e1500 */
[----:B------:R-:W-:-:S02]  /*12ea0*/  PRMT R46, RZ, 0x7610, R46 ;  /* 0x00007610ff2e7816 */ /* 0x000fc4000000002e */
[----:B------:R-:W-:Y:S01]  /*12eb0*/  PRMT R44, RZ, 0x7610, R44 ;  /* 0x00007610ff2c7816 */ /* 0x000fe2000000002c */
[----:B------:R-:W3:Y:S01]  /*12ec0*/  LDL R19, [R1+0x508] ;  /* 0x0005080001137983 */ /* 0x000ee20000100800 */
[----:B------:R-:W-:Y:S02]  /*12ed0*/  PRMT R42, RZ, 0x7610, R42 ;  /* 0x00007610ff2a7816 */ /* 0x000fe4000000002a */
[----:B------:R-:W-:Y:S01]  /*12ee0*/  PRMT R40, RZ, 0x7610, R40 ;  /* 0x00007610ff287816 */ /* 0x000fe20000000028 */
[----:B------:R-:W3:Y:S01]  /*12ef0*/  LDL R18, [R1+0x50c] ;  /* 0x00050c0001127983 */ /* 0x000ee20000100800 */
[----:B0-----:R-:W-:Y:S02]  /*12f00*/  @!P0 IMAD.MOV.U32 R4, RZ, RZ, R8 ;  /* 0x000000ffff048224 */ /* 0x001fe400078e0008 */
[----:B------:R-:W-:Y:S01]  /*12f10*/  @!P0 IMAD.MOV.U32 R5, RZ, RZ, R9 ;  /* 0x000000ffff058224 */ /* 0x000fe200078e0009 */
[----:B------:R-:W3:Y:S04]  /*12f20*/  LDL R8, [R1+0x604] ;  /* 0x0006040001087983 */ /* 0x000ee80000100800 */
[----:B------:R-:W3:Y:S04]  /*12f30*/  LDL R9, [R1+0x600] ;  /* 0x0006000001097983 */ /* 0x000ee80000100800 */
[----:B------:R0:W3:Y:S01]  /*12f40*/  @!P0 LDG.E.U16 R59, desc[UR12][R4.64] ;  /* 0x0000000c043b8981 */ /* 0x0000e2000c1e1500 */
[----:B------:R-:W-:-:S02]  /*12f50*/  PRMT R38, RZ, 0x7610, R38 ;  /* 0x00007610ff267816 */ /* 0x000fc40000000026 */
[----:B------:R-:W-:Y:S01]  /*12f60*/  PRMT R36, RZ, 0x7610, R36 ;  /* 0x00007610ff247816 */ /* 0x000fe20000000024 */
[----:B------:R-:W3:Y:S01]  /*12f70*/  LDL R23, [R1+0x4c8] ;  /* 0x0004c80001177983 */ /* 0x000ee20000100800 */
[----:B------:R-:W-:Y:S02]  /*12f80*/  PRMT R34, RZ, 0x7610, R34 ;  /* 0x00007610ff227816 */ /* 0x000fe40000000022 */
[----:B------:R-:W-:Y:S01]  /*12f90*/  PRMT R32, RZ, 0x7610, R32 ;  /* 0x00007610ff207816 */ /* 0x000fe20000000020 */
[----:B------:R-:W3:Y:S04]  /*12fa0*/  LDL R22, [R1+0x4cc] ;  /* 0x0004cc0001167983 */ /* 0x000ee80000100800 */
[----:B------:R-:W3:Y:S04]  /*12fb0*/  LDL R27, [R1+0x488] ;  /* 0x00048800011b7983 */ /* 0x000ee80000100800 */
[----:B------:R-:W3:Y:S04]  /*12fc0*/  LDL R26, [R1+0x48c] ;  /* 0x00048c00011a7983 */ /* 0x000ee80000100800 */
[----:B------:R-:W3:Y:S04]  /*12fd0*/  LDL R25, [R1+0x4b8] ;  /* 0x0004b80001197983 */ /* 0x000ee80000100800 */
[----:B------:R-:W3:Y:S04]  /*12fe0*/  LDL R24, [R1+0x4bc] ;  /* 0x0004bc0001187983 */ /* 0x000ee80000100800 */
[----:B------:R-:W3:Y:S04]  /*12ff0*/  LDL R29, [R1+0x478] ;  /* 0x00047800011d7983 */ /* 0x000ee80000100800 */
[----:B------:R-:W3:Y:S04]  /*13000*/  LDL R28, [R1+0x47c] ;  /* 0x00047c00011c7983 */ /* 0x000ee80000100800 */
[----:B------:R-:W3:Y:S01]  /*13010*/  LDL R61, [R1+0x44c] ;  /* 0x00044c00013d7983 */ /* 0x000ee20000100800 */
[----:B0-----:R-:W-:-:S03]  /*13020*/  @!P1 IMAD.MOV.U32 R5, RZ, RZ, R31 ;  /* 0x000000ffff059224 */ /* 0x001fc600078e001f */
[----:B------:R-:W3:Y:S01]  /*13030*/  LDL R31, [R1+0xb00] ;  /* 0x000b0000011f7983 */ /* 0x000ee20000100800 */
[----:B------:R-:W-:-:S03]  /*13040*/  @!P1 IMAD.MOV.U32 R4, RZ, RZ, R30 ;  /* 0x000000ffff049224 */ /* 0x000fc600078e001e */
[----:B------:R-:W3:Y:S04]  /*13050*/  LDL R30, [R1+0xb0c] ;  /* 0x000b0c00011e7983 */ /* 0x000ee80000100800 */
[----:B------:R0:W3:Y:S02]  /*13060*/  @!P1 LDG.E.U16 R58, desc[UR12][R4.64] ;  /* 0x0000000c043a9981 */ /* 0x0000e4000c1e1500 */
[----:B0-----:R-:W-:Y:S02]  /*13070*/  @!P0 IMAD.MOV.U32 R5, RZ, RZ, R11 ;  /* 0x000000ffff058224 */ /* 0x001fe400078e000b */
[----:B------:R-:W3:Y:S01]  /*13080*/  LDL R11, [R1+0x5d0] ;  /* 0x0005d000010b7983 */ /* 0x000ee20000100800 */
[----:B------:R-:W-:-:S03]  /*13090*/  @!P0 MOV R4, R10 ;  /* 0x0000000a00048202 */ /* 0x000fc60000000f00 */
[----:B------:R-:W3:Y:S04]  /*130a0*/  LDL R10, [R1+0x5d4] ;  /* 0x0005d400010a7983 */ /* 0x000ee80000100800 */
[----:B------:R0:W3:Y:S02]  /*130b0*/  @!P0 LDG.E.U16 R54, desc[UR12][R4.64] ;  /* 0x0000000c04368981 */ /* 0x0000e4000c1e1500 */
[----:B0-----:R-:W-:Y:S02]  /*130c0*/  @!P1 IMAD.MOV.U32 R5, RZ, RZ, R7 ;  /* 0x000000ffff059224 */ /* 0x001fe400078e0007 */
[----:B------:R-:W3:Y:S01]  /*130d0*/  LDL R7, [R1+0x5c8] ;  /* 0x0005c80001077983 */ /* 0x000ee20000100800 */
[----:B------:R-:W-:-:S03]  /*130e0*/  @!P1 IMAD.MOV.U32 R4, RZ, RZ, R6 ;  /* 0x000000ffff049224 */ /* 0x000fc600078e0006 */
[----:B------:R-:W3:Y:S04]  /*130f0*/  LDL R6, [R1+0x5cc] ;  /* 0x0005cc0001067983 */ /* 0x000ee80000100800 */
[----:B------:R4:W3:Y:S02]  /*13100*/  @!P1 LDG.E.U16 R52, desc[UR12][R4.64] ;  /* 0x0000000c04349981 */ /* 0x0008e4000c1e1500 */
[----:B----4-:R-:W-:Y:S02]  /*13110*/  @!P1 IMAD.MOV.U32 R4, RZ, RZ, R12 ;  /* 0x000000ffff049224 */ /* 0x010fe400078e000c */
[----:B------:R-:W4:Y:S01]  /*13120*/  LDL R12, [R1+0x5c4] ;  /* 0x0005c400010c7983 */ /* 0x000f220000100800 */
[----:B--2---:R-:W-:-:S03]  /*13130*/  @!P1 IMAD.MOV.U32 R5, RZ, RZ, R13 ;  /* 0x000000ffff059224 */ /* 0x004fc600078e000d */
[----:B------:R-:W2:Y:S04]  /*13140*/  LDL R13, [R1+0x5c0] ;  /* 0x0005c000010d7983 */ /* 0x000ea80000100800 */
[----:B------:R3:W2:Y:S02]  /*13150*/  @!P1 LDG.E.U16 R50, desc[UR12][R4.64] ;  /* 0x0000000c04329981 */ /* 0x0006a4000c1e1500 */
[----:B---3--:R-:W-:Y:S02]  /*13160*/  @!P0 IMAD.MOV.U32 R4, RZ, RZ, R8 ;  /* 0x000000ffff048224 */ /* 0x008fe400078e0008 */
[----:B------:R-:W3:Y:S01]  /*13170*/  LDL R8, [R1+0x5bc] ;  /* 0x0005bc0001087983 */ /* 0x000ee20000100800 */
[----:B------:R-:W-:-:S03]  /*13180*/  @!P0 IMAD.MOV.U32 R5, RZ, RZ, R9 ;  /* 0x000000ffff058224 */ /* 0x000fc600078e0009 */
[----:B------:R-:W3:Y:S04]  /*13190*/  LDL R9, [R1+0x5b8] ;  /* 0x0005b80001097983 */ /* 0x000ee80000100800 */
[----:B------:R0:W3:Y:S02]  /*131a0*/  @!P0 LDG.E.U16 R48, desc[UR12][R4.64] ;  /* 0x0000000c04308981 */ /* 0x0000e4000c1e1500 */
[----:B0-----:R-:W-:Y:S02]  /*131b0*/  @!P1 IMAD.MOV.U32 R4, RZ, RZ, R14 ;  /* 0x000000ffff049224 */ /* 0x001fe400078e000e */
[----:B------:R-:W-:Y:S01]  /*131c0*/  @!P1 IMAD.MOV.U32 R5, RZ, RZ, R15 ;  /* 0x000000ffff059224 */ /* 0x000fe200078e000f */
[----:B------:R-:W3:Y:S04]  /*131d0*/  LDL R14, [R1+0x594] ;  /* 0x00059400010e7983 */ /* 0x000ee80000100800 */
[----:B------:R-:W3:Y:S04]  /*131e0*/  LDL R15, [R1+0x590] ;  /* 0x00059000010f7983 */ /* 0x000ee80000100800 */
[----:B------:R0:W3:Y:S02]  /*131f0*/  @!P1 LDG.E.U16 R46, desc[UR12][R4.64] ;  /* 0x0000000c042e9981 */ /* 0x0000e4000c1e1500 */
[----:B0-----:R-:W-:-:S02]  /*13200*/  @!P0 MOV R5, R11 ;  /* 0x0000000b00058202 */ /* 0x001fc40000000f00 */
[----:B------:R-:W3:Y:S01]  /*13210*/  LDL R11, [R1+0x588] ;  /* 0x00058800010b7983 */ /* 0x000ee20000100800 */
[----:B------:R-:W-:-:S03]  /*13220*/  @!P0 IMAD.MOV.U32 R4, RZ, RZ, R10 ;  /* 0x000000ffff048224 */ /* 0x000fc600078e000a */
        /* <DEDUP_REMOVED lines=27> */
[----:B0-----:R-:W-:Y:S02]  /*133e0*/  PRMT R5, RZ, 0x7610, R5 ;  /* 0x00007610ff057816 */ /* 0x001fe40000000005 */
[----:B------:R4:W3:Y:S02]  /*133f0*/  @!P0 LDG.E.U16 R32, desc[UR12][R6.64] ;  /* 0x0000000c06208981 */ /* 0x0008e4000c1e1500 */
[----:B----4-:R-:W-:-:S02]  /*13400*/  @!P1 MOV R6, R12 ;  /* 0x0000000c00069202 */ /* 0x010fc40000000f00 */
[----:B------:R-:W4:Y:S01]  /*13410*/  LDL R12, [R1+0x514] ;  /* 0x00051400010c7983 */ /* 0x000f220000100800 */
[----:B--2---:R-:W-:-:S03]  /*13420*/  @!P1 IMAD.MOV.U32 R7, RZ, RZ, R13 ;  /* 0x000000ffff079224 */ /* 0x004fc600078e000d */
[----:B------:R-:W4:Y:S04]  /*13430*/  LDL R13, [R1+0x510] ;  /* 0x00051000010d7983 */ /* 0x000f280000100800 */
[----:B---3--:R0:W2:Y:S02]  /*13440*/  @!P0 LDG.E.U16 R5, desc[UR12][R8.64] ;  /* 0x0000000c08058981 */ /* 0x0080a4000c1e1500 */
[----:B0-----:R-:W-:Y:S02]  /*13450*/  @!P1 IMAD.MOV.U32 R8, RZ, RZ, R14 ;  /* 0x000000ffff089224 */ /* 0x001fe400078e000e */
[----:B------:R-:W3:Y:S01]  /*13460*/  LDL R14, [R1+0x504] ;  /* 0x00050400010e7983 */ /* 0x000ee20000100800 */
[----:B------:R-:W-:-:S03]  /*13470*/  @!P1 IMAD.MOV.U32 R9, RZ, RZ, R15 ;  /* 0x000000ffff099224 */ /* 0x000fc600078e000f */
[----:B------:R-:W3:Y:S01]  /*13480*/  LDL R15, [R1+0x500] ;  /* 0x00050000010f7983 */ /* 0x000ee20000100800 */
[----:B------:R-:W-:-:S06]  /*13490*/  PRMT R4, RZ, 0x7610, R4 ;  /* 0x00007610ff047816 */ /* 0x000fcc0000000004 */
[----:B------:R0:W2:Y:S02]  /*134a0*/  @!P1 LDG.E.U16 R4, desc[UR12][R6.64] ;  /* 0x0000000c06049981 */ /* 0x0000a4000c1e1500 */
[----:B0-----:R-:W-:Y:S02]  /*134b0*/  PRMT R6, RZ, 0x7610, R6 ;  /* 0x00007610ff067816 */ /* 0x001fe40000000006 */
[----:B------:R-:W-:-:S04]  /*134c0*/  PRMT R7, RZ, 0x7610, R7 ;  /* 0x00007610ff077816 */ /* 0x000fc80000000007 */
[----:B------:R0:W2:Y:S02]  /*134d0*/  @!P1 LDG.E.U16 R6, desc[UR12][R8.64] ;  /* 0x0000000c08069981 */ /* 0x0000a4000c1e1500 */
[----:B0-----:R-:W-:Y:S02]  /*134e0*/  PRMT R8, RZ, 0x7610, R8 ;  /* 0x00007610ff087816 */ /* 0x001fe40000000008 */
[----:B------:R-:W-:Y:S01]  /*134f0*/  PRMT R9, RZ, 0x7610, R9 ;  /* 0x00007610ff097816 */ /* 0x000fe20000000009 */
[----:B------:R0:W2:Y:S02]  /*13500*/  @!P0 LDG.E.U16 R7, desc[UR12][R10.64] ;  /* 0x0000000c0a078981 */ /* 0x0000a4000c1e1500 */
[----:B0-----:R-:W-:Y:S02]  /*13510*/  @!P1 IMAD.MOV.U32 R10, RZ, RZ, R16 ;  /* 0x000000ffff0a9224 */ /* 0x001fe400078e0010 */
[----:B------:R-:W-:Y:S01]  /*13520*/  @!P1 IMAD.MOV.U32 R11, RZ, RZ, R17 ;  /* 0x000000ffff0b9224 */ /* 0x000fe200078e0011 */
[----:B------:R-:W2:Y:S04]  /*13530*/  LDL R16, [R1+0x4d4] ;  /* 0x0004d40001107983 */ /* 0x000ea80000100800 */
[----:B------:R-:W2:Y:S04]  /*13540*/  LDL R17, [R1+0x4d0] ;  /* 0x0004d00001117983 */ /* 0x000ea80000100800 */
[----:B------:R0:W2:Y:S02]  /*13550*/  @!P1 LDG.E.U16 R8, desc[UR12][R10.64] ;  /* 0x0000000c0a089981 */ /* 0x0000a4000c1e1500 */
[----:B0-----:R-:W-:-:S02]  /*13560*/  PRMT R11, RZ, 0x7610, R11 ;  /* 0x00007610ff0b7816 */ /* 0x001fc4000000000b */
[----:B----4-:R0:W4:Y:S02]  /*13570*/  @!P0 LDG.E.U16 R9, desc[UR12][R12.64] ;  /* 0x0000000c0c098981 */ /* 0x010124000c1e1500 */
[----:B0-----:R-:W-:Y:S02]  /*13580*/  @!P1 IMAD.MOV.U32 R12, RZ, RZ, R18 ;  /* 0x000000ffff0c9224 */ /* 0x001fe400078e0012 */
[----:B------:R-:W-:Y:S01]  /*13590*/  @!P1 IMAD.MOV.U32 R13, RZ, RZ, R19 ;  /* 0x000000ffff0d9224 */ /* 0x000fe200078e0013 */
[----:B------:R-:W4:Y:S04]  /*135a0*/  LDL R18, [R1+0x4c4] ;  /* 0x0004c40001127983 */ /* 0x000f280000100800 */
[----:B------:R-:W4:Y:S04]  /*135b0*/  LDL R19, [R1+0x4c0] ;  /* 0x0004c00001137983 */ /* 0x000f280000100800 */
[----:B---3--:R0:W3:Y:S02]  /*135c0*/  @!P0 LDG.E.U16 R11, desc[UR12][R14.64] ;  /* 0x0000000c0e0b8981 */ /* 0x0080e4000c1e1500 */
[----:B0-----:R-:W-:-:S02]  /*135d0*/  @!P1 IMAD.MOV.U32 R14, RZ, RZ, R20 ;  /* 0x000000ffff0e9224 */ /* 0x001fc400078e0014 */
[----:B------:R-:W-:Y:S01]  /*135e0*/  @!P1 IMAD.MOV.U32 R15, RZ, RZ, R21 ;  /* 0x000000ffff0f9224 */ /* 0x000fe200078e0015 */
[----:B------:R-:W3:Y:S04]  /*135f0*/  LDL R20, [R1+0x494] ;  /* 0x0004940001147983 */ /* 0x000ee80000100800 */
[----:B------:R-:W3:Y:S01]  /*13600*/  LDL R21, [R1+0x490] ;  /* 0x0004900001157983 */ /* 0x000ee20000100800 */
[----:B------:R-:W-:-:S06]  /*13610*/  PRMT R10, RZ, 0x7610, R10 ;  /* 0x00007610ff0a7816 */ /* 0x000fcc000000000a */
[----:B------:R0:W3:Y:S02]  /*13620*/  @!P1 LDG.E.U16 R10, desc[UR12][R12.64] ;  /* 0x0000000c0c0a9981 */ /* 0x0000e4000c1e1500 */
[----:B0-----:R-:W-:Y:S02]  /*13630*/  PRMT R12, RZ, 0x7610, R12 ;  /* 0x00007610ff0c7816 */ /* 0x001fe4000000000c */
[----:B------:R-:W-:-:S04]  /*13640*/  PRMT R13, RZ, 0x7610, R13 ;  /* 0x00007610ff0d7816 */ /* 0x000fc8000000000d */
[----:B------:R0:W3:Y:S02]  /*13650*/  @!P1 LDG.E.U16 R12, desc[UR12][R14.64] ;  /* 0x0000000c0e0c9981 */ /* 0x0000e4000c1e1500 */
[----:B0-----:R-:W-:Y:S02]  /*13660*/  PRMT R14, RZ, 0x7610, R14 ;  /* 0x00007610ff0e7816 */ /* 0x001fe4000000000e */
[----:B------:R-:W-:Y:S01]  /*13670*/  PRMT R15, RZ, 0x7610, R15 ;  /* 0x00007610ff0f7816 */ /* 0x000fe2000000000f */
[----:B--2---:R0:W2:Y:S02]  /*13680*/  @!P0 LDG.E.U16 R13, desc[UR12][R16.64] ;  /* 0x0000000c100d8981 */ /* 0x0040a4000c1e1500 */
[----:B0-----:R-:W-:Y:S01]  /*13690*/  @!P1 IMAD.MOV.U32 R16, RZ, RZ, R22 ;  /* 0x000000ffff109224 */ /* 0x001fe200078e0016 */
[----:B------:R-:W-:Y:S01]  /*136a0*/  @!P1 MOV R17, R23 ;  /* 0x0000001700119202 */ /* 0x000fe20000000f00 */
        /* <DEDUP_REMOVED lines=22> */
[----:B0-----:R-:W-:Y:S02]  /*13810*/  @!P1 IMAD.MOV.U32 R22, RZ, RZ, R28 ;  /* 0x000000ffff169224 */ /* 0x001fe400078e001c */
[----:B------:R-:W-:Y:S01]  /*13820*/  @!P1 IMAD.MOV.U32 R23, RZ, RZ, R29 ;  /* 0x000000ffff179224 */ /* 0x000fe200078e001d */
[----:B------:R-:W2:Y:S04]  /*13830*/  LDL R28, [R1+0x3d4] ;  /* 0x0003d400011c7983 */ /* 0x000ea80000100800 */
[----:B------:R0:W2:Y:S04]  /*13840*/  @!P1 LDG.E.U16 R20, desc[UR12][R22.64] ;  /* 0x0000000c16149981 */ /* 0x0000a8000c1e1500 */
[----:B------:R-:W2:Y:S01]  /*13850*/  LDL R29, [R1+0x3d0] ;  /* 0x0003d000011d7983 */ /* 0x000ea20000100800 */
[----:B0-----:R-:W-:-:S03]  /*13860*/  PRMT R23, RZ, 0x7610, R23 ;  /* 0x00007610ff177816 */ /* 0x001fc60000000017 */
[----:B----4-:R0:W4:Y:S04]  /*13870*/  @!P0 LDG.E.U16 R21, desc[UR12][R24.64] ;  /* 0x0000000c18158981 */ /* 0x010128000c1e1500 */
[----:B------:R-:W2:Y:S04]  /*13880*/  LDL R25, [R1+0x448] ;  /* 0x0004480001197983 */ /* 0x000ea80000100800 */
[----:B---3--:R-:W3:Y:S04]  /*13890*/  @!P0 LDG.E.U16 R23, desc[UR12][R26.64] ;  /* 0x0000000c1a178981 */ /* 0x008ee8000c1e1500 */
[----:B------:R-:W3:Y:S04]  /*138a0*/  LDL R26, [R1+0x408] ;  /* 0x00040800011a7983 */ /* 0x000ee80000100800 */
[----:B------:R-:W3:Y:S01]  /*138b0*/  LDL R27, [R1+0x40c] ;  /* 0x00040c00011b7983 */ /* 0x000ee20000100800 */
[----:B------:R-:W-:Y:S01]  /*138c0*/  PRMT R22, RZ, 0x7610, R22 ;  /* 0x00007610ff167816 */ /* 0x000fe20000000016 */
[----:B0-----:R-:W-:-:S02]  /*138d0*/  @!P1 IMAD.MOV.U32 R24, RZ, RZ, R61 ;  /* 0x000000ffff189224 */ /* 0x001fc400078e003d */
[----:B------:R-:W4:Y:S04]  /*138e0*/  LDL R61, [R1+0xb4c] ;  /* 0x000b4c00013d7983 */ /* 0x000f280000100800 */
[----:B--2---:R0:W2:Y:S02]  /*138f0*/  @!P1 LDG.E.U16 R22, desc[UR12][R24.64] ;  /* 0x0000000c18169981 */ /* 0x0040a4000c1e1500 */
[----:B0-----:R-:W-:Y:S02]  /*13900*/  PRMT R24, RZ, 0x7610, R24 ;  /* 0x00007610ff187816 */ /* 0x001fe40000000018 */
[----:B------:R-:W-:-:S06]  /*13910*/  PRMT R25, RZ, 0x7610, R25 ;  /* 0x00007610ff197816 */ /* 0x000fcc0000000019 */
[----:B------:R-:W2:Y:S04]  /*13920*/  @!P0 LDG.E.U16 R25, desc[UR12][R28.64] ;  /* 0x0000000c1c198981 */ /* 0x000ea8000c1e1500 */
[----:B------:R-:W2:Y:S04]  /*13930*/  LDL R28, [R1+0x3c8] ;  /* 0x0003c800011c7983 */ /* 0x000ea80000100800 */
[----:B------:R-:W2:Y:S01]  /*13940*/  LDL R29, [R1+0x3cc] ;  /* 0x0003cc00011d7983 */ /* 0x000ea20000100800 */
[----:B---3--:R-:W-:-:S04]  /*13950*/  @!P1 LOP3.LUT R27, R27, R26, RZ, 0x3c, !PT ;  /* 0x0000001a1b1b9212 */ /* 0x008fc800078e3cff */
[----:B------:R-:W-:-:S04]  /*13960*/  @!P1 LOP3.LUT R26, R27, R26, RZ, 0x3c, !PT ;  /* 0x0000001a1b1a9212 */ /* 0x000fc800078e3cff */
[----:B------:R-:W-:-:S05]  /*13970*/  @!P1 LOP3.LUT R27, R27, R26, RZ, 0x3c, !PT ;  /* 0x0000001a1b1b9212 */ /* 0x000fca00078e3cff */
[----:B------:R0:W3:Y:S02]  /*13980*/  @!P1 LDG.E.U16 R24, desc[UR12][R26.64] ;  /* 0x0000000c1a189981 */ /* 0x0000e4000c1e1500 */
[----:B0-----:R-:W-:-:S06]  /*13990*/  PRMT R27, RZ, 0x7610, R27 ;  /* 0x00007610ff1b7816 */ /* 0x001fcc000000001b */
[----:B------:R-:W3:Y:S04]  /*139a0*/  @!P0 LDG.E.U16 R27, desc[UR12][R30.64] ;  /* 0x0000000c1e1b8981 */ /* 0x000ee8000c1e1500 */
[----:B------:R-:W3:Y:S04]  /*139b0*/  LDL R30, [R1+0xb08] ;  /* 0x000b0800011e7983 */ /* 0x000ee80000100800 */
[----:B------:R-:W3:Y:S01]  /*139c0*/  LDL R31, [R1+0xb14] ;  /* 0x000b1400011f7983 */ /* 0x000ee20000100800 */
[----:B------:R-:W-:Y:S02]  /*139d0*/  PRMT R26, RZ, 0x7610, R26 ;  /* 0x00007610ff1a7816 */ /* 0x000fe4000000001a */
[----:B--2---:R-:W-:-:S04]  /*139e0*/  @!P1 LOP3.LUT R29, R29, R28, RZ, 0x3c, !PT ;  /* 0x0000001c1d1d9212 */ /* 0x004fc800078e3cff */
[----:B------:R-:W-:-:S04]  /*139f0*/  @!P1 LOP3.LUT R28, R29, R28, RZ, 0x3c, !PT ;  /* 0x0000001c1d1c9212 */ /* 0x000fc800078e3cff */
[----:B------:R-:W-:-:S05]  /*13a00*/  @!P1 LOP3.LUT R29, R29, R28, RZ, 0x3c, !PT ;  /* 0x0000001c1d1d9212 */ /* 0x000fca00078e3cff */
[----:B------:R0:W2:Y:S02]  /*13a10*/  @!P1 LDG.E.U16 R26, desc[UR12][R28.64] ;  /* 0x0000000c1c1a9981 */ /* 0x0000a4000c1e1500 */
[----:B0-----:R-:W-:Y:S02]  /*13a20*/  PRMT R28, RZ, 0x7610, R28 ;  /* 0x00007610ff1c7816 */ /* 0x001fe4000000001c */
[----:B---3--:R-:W-:-:S04]  /*13a30*/  @!P1 LOP3.LUT R31, R31, R30, RZ, 0x3c, !PT ;  /* 0x0000001e1f1f9212 */ /* 0x008fc800078e3cff */
[----:B------:R-:W-:-:S04]  /*13a40*/  @!P1 LOP3.LUT R30, R31, R30, RZ, 0x3c, !PT ;  /* 0x0000001e1f1e9212 */ /* 0x000fc800078e3cff */
[----:B------:R-:W-:-:S05]  /*13a50*/  @!P1 LOP3.LUT R31, R31, R30, RZ, 0x3c, !PT ;  /* 0x0000001e1f1f9212 */ /* 0x000fca00078e3cff */
[----:B------:R4:W3:Y:S04]  /*13a60*/  @!P1 LDG.E.U16 R28, desc[UR12][R30.64] ;  /* 0x0000000c1e1c9981 */ /* 0x0008e8000c1e1500 */
[----:B------:R-:W2:Y:S01]  /*13a70*/  LDL R31, [R1+0xb40] ;  /* 0x000b4000011f7983 */ /* 0x000ea20000100800 */
[----:B------:R-:W-:Y:S01]  /*13a80*/  PRMT R29, RZ, 0x7610, R29 ;  /* 0x00007610ff1d7816 */ /* 0x000fe2000000001d */
[----:B----4-:R-:W-:Y:S01]  /*13a90*/  @!P0 IMAD.MOV.U32 R30, RZ, RZ, R61 ;  /* 0x000000ffff1e8224 */ /* 0x010fe200078e003d */
[----:B------:R-:W-:Y:S01]  /*13aa0*/  PRMT R33, RZ, 0x7610, R33 ;  /* 0x00007610ff217816 */ /* 0x000fe20000000021 */
[----:B------:R-:W4:Y:S04]  /*13ab0*/  LDL R61, [R1+0x404] ;  /* 0x00040400013d7983 */ /* 0x000f280000100800 */
[----:B--2---:R0:W2:Y:S04]  /*13ac0*/  @!P0 LDG.E.U16 R29, desc[UR12][R30.64] ;  /* 0x0000000c1e1d8981 */ /* 0x0040a8000c1e1500 */
[----:B------:R-:W0:Y:S04]  /*13ad0*/  LDL R30, [R1+0xb48] ;  /* 0x000b4800011e7983 */ /* 0x000e280000100800 */
[----:B------:R-:W0:Y:S02]  /*13ae0*/  LDL R31, [R1+0xb54] ;  /* 0x000b5400011f7983 */ /* 0x000e240000100800 */
[----:B0-----:R-:W-:-:S04]  /*13af0*/  @!P1 LOP3.LUT R31, R31, R30, RZ, 0x3c, !PT ;  /* 0x0000001e1f1f9212 */ /* 0x001fc800078e3cff */
[----:B------:R-:W-:-:S04]  /*13b00*/  @!P1 LOP3.LUT R30, R31, R30, RZ, 0x3c, !PT ;  /* 0x0000001e1f1e9212 */ /* 0x000fc800078e3cff */
[----:B------:R-:W-:-:S05]  /*13b10*/  @!P1 LOP3.LUT R31, R31, R30, RZ, 0x3c, !PT ;  /* 0x0000001e1f1f9212 */ /* 0x000fca00078e3cff */
[----:B------:R0:W2:Y:S04]  /*13b20*/  @!P1 LDG.E.U16 R33, desc[UR12][R30.64] ;  /* 0x0000000c1e219981 */ /* 0x0000a8000c1e1500 */
[----:B------:R-:W0:Y:S04]  /*13b30*/  LDL R30, [R1+0xb80] ;  /* 0x000b8000011e7983 */ /* 0x000e280000100800 */
[----:B------:R-:W0:Y:S01]  /*13b40*/  LDL R31, [R1+0xb8c] ;  /* 0x000b8c00011f7983 */ /* 0x000e220000100800 */
[----:B------:R-:W-:Y:S02]  /*13b50*/  PRMT R35, RZ, 0x7610, R35 ;  /* 0x00007610ff237816 */ /* 0x000fe40000000023 */
        /* <DEDUP_REMOVED lines=67> */
[----:B----4-:R-:W-:-:S05]  /*13f90*/  @!P0 IMAD.MOV.U32 R30, RZ, RZ, R61 ;  /* 0x000000ffff1e8224 */ /* 0x010fca00078e003d */
[----:B--2---:R0:W2:Y:S04]  /*13fa0*/  @!P0 LDG.E.U16 R55, desc[UR12][R30.64] ;  /* 0x0000000c1e378981 */ /* 0x0040a8000c1e1500 */
[----:B------:R-:W0:Y:S04]  /*13fb0*/  LDL R30, [R1+0xb58] ;  /* 0x000b5800011e7983 */ /* 0x000e280000100800 */
[----:B------:R-:W0:Y:S01]  /*13fc0*/  LDL R31, [R1+0xb64] ;  /* 0x000b6400011f7983 */ /* 0x000e220000100800 */
[----:B------:R-:W-:Y:S01]  /*13fd0*/  PRMT R56, RZ, 0x7610, R56 ;  /* 0x00007610ff387816 */ /* 0x000fe20000000038 */
[----:B------:R-:W1:Y:S01]  /*13fe0*/  S2R R61, SR_TID.X ;  /* 0x00000000003d7919 */ /* 0x000e620000002100 */
[----:B0-----:R-:W-:-:S04]  /*13ff0*/  @!P1 LOP3.LUT R31, R31, R30, RZ, 0x3c, !PT ;  /* 0x0000001e1f1f9212 */ /* 0x001fc800078e3cff */
[----:B------:R-:W-:-:S04]  /*14000*/  @!P1 LOP3.LUT R30, R31, R30, RZ, 0x3c, !PT ;  /* 0x0000001e1f1e9212 */ /* 0x000fc800078e3cff */
[----:B------:R-:W-:-:S05]  /*14010*/  @!P1 LOP3.LUT R31, R31, R30, RZ, 0x3c, !PT ;  /* 0x0000001e1f1f9212 */ /* 0x000fca00078e3cff */
[----:B------:R0:W4:Y:S04]  /*14020*/  @!P1 LDG.E.U16 R56, desc[UR12][R30.64] ;  /* 0x0000000c1e389981 */ /* 0x000128000c1e1500 */
[----:B------:R-:W0:Y:S01]  /*14030*/  LDL R31, [R1+0xba0] ;  /* 0x000ba000011f7983 */ /* 0x000e220000100800 */
[----:B------:R-:W-:Y:S02]  /*14040*/  PRMT R57, RZ, 0x7610, R57 ;  /* 0x00007610ff397816 */ /* 0x000fe40000000039 */
[----:B-1----:R-:W-:Y:S01]  /*14050*/  LOP3.LUT R61, R61, 0x1f, RZ, 0xc0, !PT ;  /* 0x0000001f3d3d7812 */ /* 0x002fe200078ec0ff */
[----:B------:R1:W-:Y:S03]  /*14060*/  STL [R1+0xbc0], R3 ;  /* 0x000bc00301007387 */ /* 0x0003e60000100800 */
[----:B------:R-:W-:-:S04]  /*14070*/  SHF.L.U32 R61, R61, 0x1, RZ ;  /* 0x000000013d3d7819 */ /* 0x000fc800000006ff */
[----:B------:R-:W-:-:S05]  /*14080*/  LOP3.LUT R61, R61, 0x20, RZ, 0x3c, !PT ;  /* 0x000000203d3d7812 */ /* 0x000fca00078e3cff */
        /* <DEDUP_REMOVED lines=20> */
[----:B---3--:R-:W-:Y:S04]  /*141d0*/  STS.U16 [R61+UR5+0x3b00], R28 ;  /* 0x003b001c3d007988 */ /* 0x008fe80008000405 */
        /* <DEDUP_REMOVED lines=29> */
[----:B------:R3:W-:Y:S04]  /*143b0*/  STS.U16 [R0+UR5+0x39c0], R49 ;  /* 0x0039c03100007988 */ /* 0x0007e80008000405 */
[----:B------:R0:W-:Y:S02]  /*143c0*/  STS.U16 [R0+UR5+0x3bc0], R51 ;  /* 0x003bc03300007988 */ /* 0x0001e40008000405 */
[----:B0-----:R-:W-:-:S02]  /*143d0*/  @!P1 IMAD.MOV.U32 R30, RZ, RZ, R31 ;  /* 0x000000ffff1e9224 */ /* 0x001fc400078e001f */
[----:B------:R-:W-:Y:S02]  /*143e0*/  @!P1 IMAD.MOV.U32 R31, RZ, RZ, R3 ;  /* 0x000000ffff1f9224 */ /* 0x000fe400078e0003 */
[----:B-1----:R-:W4:Y:S04]  /*143f0*/  LDL.LU R3, [R1+0x328] ;  /* 0x0003280001037983 */ /* 0x002f280000300800 */
[----:B------:R-:W4:Y:S04]  /*14400*/  @!P1 LDG.E.U16 R57, desc[UR12][R30.64] ;  /* 0x0000000c1e399981 */ /* 0x000f28000c1e1500 */
[----:B---3--:R-:W3:Y:S04]  /*14410*/  LDL.LU.64 R48, [R1+0x270] ;  /* 0x0002700001307983 */ /* 0x008ee80000300a00 */
[----:B------:R-:W3:Y:S04]  /*14420*/  LDL.LU.64 R50, [R1+0x278] ;  /* 0x0002780001327983 */ /* 0x000ee80000300a00 */
[----:B------:R-:W3:Y:S01]  /*14430*/  LDL R52, [R1+0xbbc] ;  /* 0x000bbc0001347983 */ /* 0x000ee20000100800 */
[----:B------:R-:W0:Y:S03]  /*14440*/  S2R R2, SR_TID.X ;  /* 0x0000000000027919 */ /* 0x000e260000002100 */
[----:B------:R-:W-:Y:S04]  /*14450*/  STS.U16 [R0+UR5+0x3b80], R53 ;  /* 0x003b803500007988 */ /* 0x000fe80008000405 */
[----:B--2---:R-:W-:Y:S04]  /*14460*/  STS.U16 [R0+UR5+0x3d80], R55 ;  /* 0x003d803700007988 */ /* 0x004fe80008000405 */
[----:B----4-:R-:W-:Y:S01]  /*14470*/  STS.U16 [R0+UR5+0x3dc0], R56 ;  /* 0x003dc03800007988 */ /* 0x010fe20008000405 */
[----:B------:R-:W1:Y:S01]  /*14480*/  S2R R61, SR_TID.X ;  /* 0x00000000003d7919 */ /* 0x000e620000002100 */
[C---:B0-----:R-:W-:Y:S01]  /*14490*/  LOP3.LUT R5, R2.reuse, 0x7, RZ, 0xc0, !PT ;  /* 0x0000000702057812 */ /* 0x041fe200078ec0ff */
[----:B------:R-:W-:-:S04]  /*144a0*/  IMAD.SHL.U32 R6, R2, 0x2, RZ ;  /* 0x0000000202067824 */ /* 0x000fc800078e00ff */
[----:B------:R-:W-:Y:S01]  /*144b0*/  IMAD R5, R5, 0x90, RZ ;  /* 0x0000009005057824 */ /* 0x000fe200078e02ff */
[----:B------:R-:W-:-:S04]  /*144c0*/  LOP3.LUT R21, R2, 0x7, RZ, 0xc0, !PT ;  /* 0x0000000702157812 */ /* 0x000fc800078ec0ff */
[----:B------:R-:W-:Y:S01]  /*144d0*/  LOP3.LUT R5, R5, 0x30, R6, 0x78, !PT ;  /* 0x0000003005057812 */ /* 0x000fe200078e7806 */
[----:B------:R-:W-:Y:S02]  /*144e0*/  IMAD.SHL.U32 R22, R2, 0x2, RZ ;  /* 0x0000000202167824 */ /* 0x000fe400078e00ff */
[----:B------:R-:W-:Y:S02]  /*144f0*/  IMAD R21, R21, 0x90, RZ ;  /* 0x0000009015157824 */ /* 0x000fe400078e02ff */
[----:B-1----:R-:W-:-:S03]  /*14500*/  IMAD.SHL.U32 R61, R61, 0x40, RZ ;  /* 0x000000403d3d7824 */ /* 0x002fc600078e00ff */
[----:B------:R-:W-:-:S04]  /*14510*/  LOP3.LUT R21, R21, 0x10, R22, 0x78, !PT ;  /* 0x0000001015157812 */ /* 0x000fc800078e7816 */
[----:B------:R-:W-:Y:S01]  /*14520*/  LOP3.LUT R21, R21, 0x400, R61, 0xf8, !PT ;  /* 0x0000040015157812 */ /* 0x000fe200078ef83d */
[----:B------:R-:W-:Y:S04]  /*14530*/  STS.U16 [R0+UR5+0x3fc0], R3 ;  /* 0x003fc00300007988 */ /* 0x000fe80008000405 */
[----:B------:R-:W-:Y:S01]  /*14540*/  STS.U16 [R0+UR5+0x3f80], R57 ;  /* 0x003f803900007988 */ /* 0x000fe20008000405 */
[----:B------:R-:W-:Y:S06]  /*14550*/  BAR.SYNC.DEFER_BLOCKING 0x0 ;  /* 0x0000000000007b1d */ /* 0x000fec0000010000 */
[----:B------:R-:W0:Y:S04]  /*14560*/  LDSM.16.M88.4 R12, [R5+UR5+0x2000] ;  /* 0x00200005050c783b */ /* 0x000e280008000200 */
[----:B------:R-:W1:Y:S04]  /*14570*/  LDSM.16.M88.4 R32, [R5+UR5+0x2400] ;  /* 0x002400050520783b */ /* 0x000e680008000200 */
[----:B------:R-:W2:Y:S04]  /*14580*/  LDSM.16.M88.4 R44, [R5+UR5+0x2800] ;  /* 0x00280005052c783b */ /* 0x000ea80008000200 */
[----:B------:R-:W4:Y:S04]  /*14590*/  LDSM.16.M88.4 R8, [R5+UR5+0x2c00] ;  /* 0x002c00050508783b */ /* 0x000f280008000200 */
[----:B------:R-:W2:Y:S04]  /*145a0*/  LDSM.16.M88.4 R16, [R5+UR5+0x3000] ;  /* 0x003000050510783b */ /* 0x000ea80008000200 */
[----:B------:R-:W4:Y:S04]  /*145b0*/  LDSM.16.MT88.4 R24, [R21+UR5] ;  /* 0x000000051518783b */ /* 0x000f280008004200 */
[----:B---3--:R3:W-:Y:S04]  /*145c0*/  STL [R1+0x1110], R52 ;  /* 0x0011103401007387 */ /* 0x0087e80000100800 */
[----:B------:R-:W3:Y:S04]  /*145d0*/  LDSM.16.M88.4 R56, [R5+UR5+0x3800] ;  /* 0x003800050538783b */ /* 0x000ee80008000200 */
[----:B------:R-:W3:Y:S04]  /*145e0*/  LDSM.16.M88.4 R40, [R5+UR5+0x3400] ;  /* 0x003400050528783b */ /* 0x000ee80008000200 */
[----:B------:R-:W3:Y:S04]  /*145f0*/  LDSM.16.M88.4 R4, [R5+UR5+0x3c00] ;  /* 0x003c00050504783b */ /* 0x000ee80008000200 */
[----:B0-----:R-:W-:Y:S04]  /*14600*/  STL.64 [R1+0x60], R12 ;  /* 0x0000600c01007387 */ /* 0x001fe80000100a00 */
[----:B------:R-:W-:Y:S04]  /*14610*/  STL.64 [R1+0x68], R14 ;  /* 0x0000680e01007387 */ /* 0x000fe80000100a00 */
[----:B-1----:R-:W-:Y:S04]  /*14620*/  STL.64 [R1+0x40], R32 ;  /* 0x0000402001007387 */ /* 0x002fe80000100a00 */
[----:B------:R-:W-:Y:S04]  /*14630*/  STL.64 [R1+0x48], R34 ;  /* 0x0000482201007387 */ /* 0x000fe80000100a00 */
[----:B--2---:R-:W-:Y:S04]  /*14640*/  STL.64 [R1+0x38], R46 ;  /* 0x0000382e01007387 */ /* 0x004fe80000100a00 */
[----:B----4-:R-:W-:Y:S01]  /*14650*/  STL.64 [R1+0x28], R10 ;  /* 0x0000280a01007387 */ /* 0x010fe20000100a00 */
[----:B------:R-:W-:-:S03]  /*14660*/  IMAD.MOV.U32 R22, RZ, RZ, R18 ;  /* 0x000000ffff167224 */ /* 0x000fc600078e0012 */
[----:B------:R0:W-:Y:S01]  /*14670*/  STL.64 [R1+0x10], R16 ;  /* 0x0000101001007387 */ /* 0x0001e20000100a00 */
[----:B------:R-:W-:-:S03]  /*14680*/  IMAD.MOV.U32 R20, RZ, RZ, R19 ;  /* 0x000000ffff147224 */ /* 0x000fc600078e0013 */
[----:B------:R1:W-:Y:S04]  /*14690*/  STL.64 [R1+0x18], R18 ;  /* 0x0000181201007387 */ /* 0x0003e80000100a00 */
[----:B---3--:R-:W2:Y:S04]  /*146a0*/  LDL.LU.64 R52, [R1+0x260] ;  /* 0x0002600001347983 */ /* 0x008ea80000300a00 */
[----:B------:R-:W2:Y:S04]  /*146b0*/  LDL.LU.64 R54, [R1+0x268] ;  /* 0x0002680001367983 */ /* 0x000ea80000300a00 */
[----:B------:R-:W3:Y:S04]  /*146c0*/  LDL.LU.64 R36, [R1+0x220] ;  /* 0x0002200001247983 */ /* 0x000ee80000300a00 */
[----:B------:R-:W3:Y:S04]  /*146d0*/  LDL.LU.64 R38, [R1+0x228] ;  /* 0x0002280001267983 */ /* 0x000ee80000300a00 */
[----:B0-----:R-:W4:Y:S01]  /*146e0*/  LDL.LU.64 R16, [R1+0x1b0] ;  /* 0x0001b00001107983 */ /* 0x001f220000300a00 */
[----:B------:R-:W-:Y:S03]  /*146f0*/  HMMA.16816.F32.BF16 R48, R24, R12, R48 ;  /* 0x0000000c1830723c */ /* 0x000fe60000041830 */
[----:B-1----:R-:W4:Y:S04]  /*14700*/  LDL.LU.64 R18, [R1+0x1b8] ;  /* 0x0001b80001127983 */ /* 0x002f280000300a00 */
[----:B------:R-:W-:Y:S04]  /*14710*/  STL [R1+0x1108], R22 ;  /* 0x0011081601007387 */ /* 0x000fe80000100800 */
[----:B------:R0:W-:Y:S04]  /*14720*/  STL.64 [R1+0x1100], R20 ;  /* 0x0011001401007387 */ /* 0x0001e80000100a00 */
[----:B0-----:R-:W2:Y:S04]  /*14730*/  LDL.LU.64 R20, [R1+0x10] ;  /* 0x0000100001147983 */ /* 0x001ea80000300a00 */
[----:B------:R-:W2:Y:S01]  /*14740*/  LDL R12, [R1+0xbb8] ;  /* 0x000bb800010c7983 */ /* 0x000ea20000100800 */
[----:B------:R-:W-:-:S02]  /*14750*/  IMAD.MOV.U32 R28, RZ, RZ, R14 ;  /* 0x000000ffff1c7224 */ /* 0x000fc400078e000e */
[----:B------:R-:W-:Y:S01]  /*14760*/  IMAD.MOV.U32 R3, RZ, RZ, R15 ;  /* 0x000000ffff037224 */ /* 0x000fe200078e000f */
[----:B--2---:R0:W-:Y:S04]  /*14770*/  STL [R1+0x110c], R12 ;  /* 0x00110c0c01007387 */ /* 0x0041e80000100800 */
[----:B------:R1:W-:Y:S04]  /*14780*/  STL.64 [R1+0xb0], R48 ;  /* 0x0000b03001007387 */ /* 0x0003e80000100a00 */
[----:B------:R2:W-:Y:S04]  /*14790*/  STL.64 [R1+0xb8], R50 ;  /* 0x0000b83201007387 */ /* 0x0005e80000100a00 */
[----:B0-----:R-:W4:Y:S04]  /*147a0*/  LDL.LU.64 R12, [R1+0x1a0] ;  /* 0x0001a000010c7983 */ /* 0x001f280000300a00 */
[----:B------:R-:W4:Y:S04]  /*147b0*/  LDL.LU.64 R14, [R1+0x1a8] ;  /* 0x0001a800010e7983 */ /* 0x000f280000300a00 */
[----:B-1----:R-:W4:Y:S04]  /*147c0*/  LDL.LU.64 R48, [R1+0x190] ;  /* 0x0001900001307983 */ /* 0x002f280000300a00 */
[----:B--2---:R-:W2:Y:S01]  /*147d0*/  LDL.LU.64 R50, [R1+0x198] ;  /* 0x0001980001327983 */ /* 0x004ea20000300a00 */
[C---:B------:R-:W-:Y:S08]  /*147e0*/  HMMA.16816.F32.BF16 R52, R24.reuse, R32, R52 ;  /* 0x000000201834723c */ /* 0x040ff00000041834 */
[C---:B---3--:R-:W-:Y:S08]  /*147f0*/  HMMA.16816.F32.BF16 R36, R24.reuse, R44, R36 ;  /* 0x0000002c1824723c */ /* 0x048ff00000041824 */
[----:B----4-:R-:W-:Y:S01]  /*14800*/  HMMA.16816.F32.BF16 R16, R24, R8, R16 ;  /* 0x000000081810723c */ /* 0x010fe20000041810 */
[----:B------:R-:W-:Y:S04]  /*14810*/  STL [R1+0xffc], R58 ;  /* 0x000ffc3a01007387 */ /* 0x000fe80000100800 */
[----:B------:R-:W-:Y:S04]  /*14820*/  STL.64 [R1], R40 ;  /* 0x0000002801007387 */ /* 0x000fe80000100a00 */
[----:B------:R-:W-:Y:S04]  /*14830*/  STL.64 [R1+0x8], R42 ;  /* 0x0000082a01007387 */ /* 0x000fe80000100a00 */
[----:B------:R-:W-:Y:S04]  /*14840*/  STL [R1+0xff8], R59 ;  /* 0x000ff83b01007387 */ /* 0x000fe80000100800 */
[----:B------:R0:W-:Y:S04]  /*14850*/  STL.64 [R1+0xa0], R52 ;  /* 0x0000a03401007387 */ /* 0x0001e80000100a00 */
[----:B------:R-:W-:Y:S04]  /*14860*/  STL.64 [R1+0xa8], R54 ;  /* 0x0000a83601007387 */ /* 0x000fe80000100a00 */
[----:B0-----:R-:W3:Y:S04]  /*14870*/  LDL.LU R52, [R1+0x1110] ;  /* 0x0011100001347983 */ /* 0x001ee80000300800 */
[----:B------:R-:W-:Y:S04]  /*14880*/  STL [R1+0x1000], R7 ;  /* 0x0010000701007387 */ /* 0x000fe80000100800 */
[----:B------:R-:W-:Y:S04]  /*14890*/  STL.64 [R1+0x90], R36 ;  /* 0x0000902401007387 */ /* 0x000fe80000100a00 */
[----:B------:R-:W-:Y:S04]  /*148a0*/  STL.64 [R1+0x98], R38 ;  /* 0x0000982601007387 */ /* 0x000fe80000100a00 */
[----:B------:R0:W-:Y:S04]  /*148b0*/  STL.64 [R1+0x80], R16 ;  /* 0x0000801001007387 */ /* 0x0001e80000100a00 */
[----:B------:R-:W-:Y:S04]  /*148c0*/  STL.64 [R1+0x88], R18 ;  /* 0x0000881201007387 */ /* 0x000fe80000100a00 */
[----:B0-----:R-:W4:Y:S04]  /*148d0*/  LDL R16, [R1+0xbb4] ;  /* 0x000bb40001107983 */ /* 0x001f280000100800 */
[----:B------:R-:W3:Y:S04]  /*148e0*/  LDL.LU.64 R36, [R1+0x170] ;  /* 0x0001700001247983 */ /* 0x000ee80000300a00 */
[----:B------:R-:W3:Y:S01]  /*148f0*/  LDL.LU.64 R38, [R1+0x178] ;  /* 0x0001780001267983 */ /* 0x000ee20000300a00 */
[----:B------:R-:W-:-:S02]  /*14900*/  IMAD.MOV.U32 R35, RZ, RZ, R20 ;  /* 0x000000ffff237224 */ /* 0x000fc400078e0014 */
[----:B------:R-:W-:Y:S01]  /*14910*/  IMAD.MOV.U32 R23, RZ, RZ, R21 ;  /* 0x000000ffff177224 */ /* 0x000fe200078e0015 */
[----:B------:R-:W-:-:S15]  /*14920*/  HMMA.16816.F32.BF16 R12, R24, R20, R12 ;  /* 0x00000014180c723c */ /* 0x000fde000004180c */
[----:B------:R-:W-:-:S04]  /*14930*/  NOP ;  /* 0x0000000000007918 */ /* 0x000fc80000000000 */
[----:B------:R0:W-:Y:S04]  /*14940*/  STL.64 [R1+0x70], R12 ;  /* 0x0000700c01007387 */ /* 0x0001e80000100a00 */
[----:B------:R-:W-:Y:S04]  /*14950*/  STL.64 [R1+0x78], R14 ;  /* 0x0000780e01007387 */ /* 0x000fe80000100a00 */
[----:B0-----:R-:W3:Y:S04]  /*14960*/  LDL.LU R12, [R1+0x110c] ;  /* 0x00110c00010c7983 */ /* 0x001ee80000300800 */
[----:B------:R-:W3:Y:S04]  /*14970*/  LDL.LU R22, [R1+0x1108] ;  /* 0x0011080001167983 */ /* 0x000ee80000300800 */
[----:B------:R-:W3:Y:S01]  /*14980*/  LDL.LU.64 R20, [R1+0x1100] ;  /* 0x0011000001147983 */ /* 0x000ee20000300a00 */
[----:B--2---:R-:W-:-:S15]  /*14990*/  HMMA.16816.F32.BF16 R40, R24, R40, R48 ;  /* 0x000000281828723c */ /* 0x004fde0000041830 */
[----:B------:R-:W-:-:S04]  /*149a0*/  NOP ;  /* 0x0000000000007918 */ /* 0x000fc80000000000 */
[----:B------:R-:W-:Y:S02]  /*149b0*/  IMAD.MOV.U32 R7, RZ, RZ, R40 ;  /* 0x000000ffff077224 */ /* 0x000fe400078e0028 */
[----:B------:R-:W-:Y:S02]  /*149c0*/  IMAD.MOV.U32 R58, RZ, RZ, R41 ;  /* 0x000000ffff3a7224 */ /* 0x000fe400078e0029 */
[----:B------:R-:W-:Y:S01]  /*149d0*/  IMAD.MOV.U32 R59, RZ, RZ, R42 ;  /* 0x000000ffff3b7224 */ /* 0x000fe200078e002a */
[----:B------:R-:W2:Y:S01]  /*149e0*/  LDL.LU.64 R40, [R1+0x160] ;  /* 0x0001600001287983 */ /* 0x000ea20000300a00 */
[----:B------:R-:W-:-:S03]  /*149f0*/  IMAD.MOV.U32 R61, RZ, RZ, R43 ;  /* 0x000000ffff3d7224 */ /* 0x000fc600078e002b */
[----:B------:R-:W2:Y:S04]  /*14a00*/  LDL.LU.64 R42, [R1+0x168] ;  /* 0x00016800012a7983 */ /* 0x000ea80000300a00 */
[----:B----4-:R-:W0:Y:S01]  /*14a10*/  LDSM.16.MT88.4 R16, [R16+UR5] ;  /* 0x000000051010783b */ /* 0x010e220008004200 */
[----:B---3--:R-:W-:Y:S03]  /*14a20*/  HMMA.16816.F32.BF16 R48, R24, R56, R36 ;  /* 0x000000381830723c */ /* 0x008fe60000041824 */
[----:B0-----:R-:W-:Y:S04]  /*14a30*/  STL.64 [R1+0x1090], R18 ;  /* 0x0010901201007387 */ /* 0x001fe80000100a00 */
[----:B------:R-:W-:-:S12]  /*14a40*/  STL.64 [R1+0x1088], R16 ;  /* 0x0010881001007387 */ /* 0x000fd80000100a00 */
[----:B------:R-:W-:Y:S04]  /*14a50*/  STL.64 [R1+0xf78], R50 ;  /* 0x000f783201007387 */ /* 0x000fe80000100a00 */
[----:B------:R0:W-:Y:S04]  /*14a60*/  STL.64 [R1+0xf70], R48 ;  /* 0x000f703001007387 */ /* 0x0001e80000100a00 */
[----:B------:R-:W3:Y:S04]  /*14a70*/  LDL.LU.64 R36, [R1+0x2e0] ;  /* 0x0002e00001247983 */ /* 0x000ee80000300a00 */
[----:B------:R-:W3:Y:S01]  /*14a80*/  LDL.LU.64 R38, [R1+0x2e8] ;  /* 0x0002e80001267983 */ /* 0x000ee20000300a00 */
[----:B0-----:R-:W-:Y:S01]  /*14a90*/  IMAD.MOV.U32 R49, RZ, RZ, R23 ;  /* 0x000000ffff317224 */ /* 0x001fe200078e0017 */
[----:B------:R-:W-:Y:S01]  /*14aa0*/  MOV R29, R11 ;  /* 0x0000000b001d7202 */ /* 0x000fe20000000f00 */
[----:B------:R-:W-:-:S02]  /*14ab0*/  IMAD.MOV.U32 R30, RZ, RZ, R10 ;  /* 0x000000ffff1e7224 */ /* 0x000fc400078e000a */
[----:B------:R-:W-:Y:S02]  /*14ac0*/  IMAD.MOV.U32 R34, RZ, RZ, R8 ;  /* 0x000000ffff227224 */ /* 0x000fe400078e0008 */
[----:B------:R-:W-:Y:S02]  /*14ad0*/  IMAD.MOV.U32 R31, RZ, RZ, R9 ;  /* 0x000000ffff1f7224 */ /* 0x000fe400078e0009 */
[----:B------:R-:W-:Y:S04]  /*14ae0*/  LDSM.16.MT88.4 R8, [R52+UR5] ;  /* 0x000000053408783b */ /* 0x000fe80008004200 */
[----:B------:R-:W-:Y:S01]  /*14af0*/  LDSM.16.MT88.4 R52, [R52+UR5+0x800] ;  /* 0x000800053434783b */ /* 0x000fe20008004200 */
[----:B------:R-:W-:Y:S02]  /*14b00*/  IMAD.MOV.U32 R2, RZ, RZ, R46 ;  /* 0x000000ffff027224 */ /* 0x000fe400078e002e */
[----:B------:R-:W-:Y:S01]  /*14b10*/  IMAD.MOV.U32 R0, RZ, RZ, R47 ;  /* 0x000000ffff007224 */ /* 0x000fe200078e002f */
[----:B------:R-:W-:Y:S01]  /*14b20*/  LDSM.16.MT88.4 R12, [R12+UR5] ;  /* 0x000000050c0c783b */ /* 0x000fe20008004200 */
[----:B------:R-:W-:-:S02]  /*14b30*/  IMAD.MOV.U32 R50, RZ, RZ, R22 ;  /* 0x000000ffff327224 */ /* 0x000fc400078e0016 */
[----:B------:R-:W-:Y:S02]  /*14b40*/  IMAD.MOV.U32 R51, RZ, RZ, R20 ;  /* 0x000000ffff337224 */ /* 0x000fe400078e0014 */
[----:B------:R-:W0:Y:S01]  /*14b50*/  LDSM.16.MT88.4 R20, [R21+UR5+0x800] ;  /* 0x000800051514783b */ /* 0x000e220008004200 */
[----:B--2---:R-:W-:Y:S03]  /*14b60*/  HMMA.16816.F32.BF16 R40, R24, R4, R40 ;  /* 0x000000041828723c */ /* 0x004fe60000041828 */
[----:B0-----:R-:W-:Y:S04]  /*14b70*/  STL.64 [R1+0x1010], R22 ;  /* 0x0010101601007387 */ /* 0x001fe80000100a00 */
[----:B------:R0:W-:Y:S04]  /*14b80*/  STL.64 [R1+0x1008], R20 ;  /* 0x0010081401007387 */ /* 0x0001e80000100a00 */
[----:B------:R-:W3:Y:S04]  /*14b90*/  LDL.LU.64 R24, [R1+0x60] ;  /* 0x0000600001187983 */ /* 0x000ee80000300a00 */
[----:B0-----:R-:W2:Y:S04]  /*14ba0*/  LDL.LU.64 R20, [R1+0x2c0] ;  /* 0x0002c00001147983 */ /* 0x001ea80000300a00 */
[----:B------:R-:W2:Y:S04]  /*14bb0*/  LDL.LU.64 R22, [R1+0x2c8] ;  /* 0x0002c80001167983 */ /* 0x000ea80000300a00 */
[----:B------:R-:W-:Y:S04]  /*14bc0*/  STL.64 [R1+0xf88], R42 ;  /* 0x000f882a01007387 */ /* 0x000fe80000100a00 */
[----:B------:R-:W-:Y:S04]  /*14bd0*/  STL.64 [R1+0xf80], R40 ;  /* 0x000f802801007387 */ /* 0x000fe80000100a00 */
[----:B------:R-:W4:Y:S04]  /*14be0*/  LDL.LU.64 R16, [R1+0x290] ;  /* 0x0002900001107983 */ /* 0x000f280000300a00 */
[----:B------:R-:W4:Y:S04]  /*14bf0*/  LDL.LU.64 R18, [R1+0x298] ;  /* 0x0002980001127983 */ /* 0x000f280000300a00 */
[----:B------:R0:W-:Y:S04]  /*14c00*/  STL.64 [R1+0xf98], R54 ;  /* 0x000f983601007387 */ /* 0x0001e80000100a00 */
[----:B------:R1:W-:Y:S01]  /*14c10*/  STL.64 [R1+0xf90], R52 ;  /* 0x000f903401007387 */ /* 0x0003e20000100a00 */
[----:B0-----:R-:W-:-:S02]  /*14c20*/  IMAD.MOV.U32 R54, RZ, RZ, R30 ;  /* 0x000000ffff367224 */ /* 0x001fc400078e001e */
[----:B------:R-:W-:Y:S01]  /*14c30*/  IMAD.MOV.U32 R55, RZ, RZ, R29 ;  /* 0x000000ffff377224 */ /* 0x000fe200078e001d */
[----:B------:R-:W-:Y:S01]  /*14c40*/  MOV R48, R35 ;  /* 0x0000002300307202 */ /* 0x000fe20000000f00 */
[----:B-1----:R-:W-:Y:S01]  /*14c50*/  IMAD.MOV.U32 R52, RZ, RZ, R34 ;  /* 0x000000ffff347224 */ /* 0x002fe200078e0022 */
[----:B---3--:R-:W-:Y:S01]  /*14c60*/  HMMA.16816.F32.BF16 R36, R8, R24, R36 ;  /* 0x000000180824723c */ /* 0x008fe20000041824 */
[----:B------:R-:W-:Y:S02]  /*14c70*/  IMAD.MOV.U32 R30, RZ, RZ, R24 ;  /* 0x000000ffff1e7224 */ /* 0x000fe400078e0018 */
[----:B------:R-:W-:-:S15]  /*14c80*/  IMAD.MOV.U32 R29, RZ, RZ, R25 ;  /* 0x000000ffff1d7224 */ /* 0x000fde00078e0019 */
[----:B------:R-:W-:Y:S01]  /*14c90*/  NOP ;  /* 0x0000000000007918 */ /* 0x000fe20000000000 */
[----:B------:R-:W-:Y:S04]  /*14ca0*/  STL.64 [R1+0xfa8], R38 ;  /* 0x000fa82601007387 */ /* 0x000fe80000100a00 */
[----:B------:R-:W-:Y:S04]  /*14cb0*/  STL.64 [R1+0xfa0], R36 ;  /* 0x000fa02401007387 */ /* 0x000fe80000100a00 */
[----:B------:R-:W3:Y:S04]  /*14cc0*/  LDL.LU.64 R24, [R1+0x250] ;  /* 0x0002500001187983 */ /* 0x000ee80000300a00 */
[----:B------:R-:W3:Y:S01]  /*14cd0*/  LDL.LU.64 R26, [R1+0x258] ;  /* 0x00025800011a7983 */ /* 0x000ee20000300a00 */
[----:B--2---:R-:W-:Y:S03]  /*14ce0*/  HMMA.16816.F32.BF16 R32, R8, R32, R20 ;  /* 0x000000200820723c */ /* 0x004fe60000041814 */
[----:B------:R-:W2:Y:S04]  /*14cf0*/  LDL.LU.64 R20, [R1+0x180] ;  /* 0x0001800001147983 */ /* 0x000ea80000300a00 */
[----:B------:R-:W2:Y:S01]  /*14d00*/  LDL.LU.64 R22, [R1+0x188] ;  /* 0x0001880001167983 */ /* 0x000ea20000300a00 */
[----:B------:R-:W-:-:S03]  /*14d10*/  IMAD.MOV.U32 R53, RZ, RZ, R31 ;  /* 0x000000ffff357224 */ /* 0x000fc600078e001f */
[----:B------:R-:W2:Y:S08]  /*14d20*/  LDL.64 R40, [R1] ;  /* 0x0000000001287983 */ /* 0x000eb00000100a00 */
[----:B------:R0:W-:Y:S04]  /*14d30*/  STL.64 [R1+0xf68], R34 ;  /* 0x000f682201007387 */ /* 0x0001e80000100a00 */
[----:B------:R1:W-:Y:S01]  /*14d40*/  STL.64 [R1+0xf60], R32 ;  /* 0x000f602001007387 */ /* 0x0003e20000100a00 */
[----:B0-----:R-:W-:-:S02]  /*14d50*/  IMAD.MOV.U32 R34, RZ, RZ, R28 ;  /* 0x000000ffff227224 */ /* 0x001fc400078e001c */
[----:B-1----:R-:W-:Y:S01]  /*14d60*/  IMAD.MOV.U32 R32, RZ, RZ, R30 ;  /* 0x000000ffff207224 */ /* 0x002fe200078e001e */
[----:B------:R-:W-:Y:S02]  /*14d70*/  MOV R33, R29 ;  /* 0x0000001d00217202 */ /* 0x000fe40000000f00 */
[----:B----4-:R-:W-:Y:S01]  /*14d80*/  HMMA.16816.F32.BF16 R28, R8, R44, R16 ;  /* 0x0000002c081c723c */ /* 0x010fe20000041810 */
[----:B------:R-:W-:Y:S02]  /*14d90*/  IMAD.MOV.U32 R16, RZ, RZ, R44 ;  /* 0x000000ffff107224 */ /* 0x000fe400078e002c */
[----:B------:R-:W-:Y:S02]  /*14da0*/  IMAD.MOV.U32 R35, RZ, RZ, R3 ;  /* 0x000000ffff237224 */ /* 0x000fe400078e0003 */
[----:B------:R-:W-:-:S14]  /*14db0*/  IMAD.MOV.U32 R3, RZ, RZ, R45 ;  /* 0x000000ffff037224 */ /* 0x000fdc00078e002d */
[----:B------:R-:W-:Y:S04]  /*14dc0*/  STL.64 [R1+0xfb8], R30 ;  /* 0x000fb81e01007387 */ /* 0x000fe80000100a00 */
[----:B------:R0:W-:Y:S02]  /*14dd0*/  STL.64 [R1+0xfb0], R28 ;  /* 0x000fb01c01007387 */ /* 0x0001e40000100a00 */
[----:B0-----:R-:W-:Y:S02]  /*14de0*/  IMAD.MOV.U32 R28, RZ, RZ, R16 ;  /* 0x000000ffff1c7224 */ /* 0x001fe400078e0010 */
[----:B------:R-:W4:Y:S04]  /*14df0*/  LDL.LU.64 R16, [R1+0x110] ;  /* 0x0001100001107983 */ /* 0x000f280000300a00 */
[----:B------:R-:W4:Y:S01]  /*14e00*/  LDL.LU.64 R18, [R1+0x118] ;  /* 0x0001180001127983 */ /* 0x000f220000300a00 */
[----:B------:R-:W-:-:S02]  /*14e10*/  IMAD.MOV.U32 R30, RZ, RZ, R2 ;  /* 0x000000ffff1e7224 */ /* 0x000fc400078e0002 */
[----:B------:R-:W-:Y:S02]  /*14e20*/  IMAD.MOV.U32 R31, RZ, RZ, R0 ;  /* 0x000000ffff1f7224 */ /* 0x000fe400078e0000 */
[----:B------:R-:W-:-:S03]  /*14e30*/  IMAD.MOV.U32 R29, RZ, RZ, R3 ;  /* 0x000000ffff1d7224 */ /* 0x000fc600078e0003 */
[----:B------:R-:W-:Y:S04]  /*14e40*/  STL.64 [R1+0x10f8], R30 ;  /* 0x0010f81e01007387 */ /* 0x000fe80000100a00 */
[----:B------:R0:W-:Y:S04]  /*14e50*/  STL.64 [R1+0x10f0], R28 ;  /* 0x0010f01c01007387 */ /* 0x0001e80000100a00 */
[----:B0-----:R-:W4:Y:S04]  /*14e60*/  LDL.LU.64 R28, [R1+0x100] ;  /* 0x00010000011c7983 */ /* 0x001f280000300a00 */
[----:B------:R-:W4:Y:S04]  /*14e70*/  LDL.LU.64 R30, [R1+0x108] ;  /* 0x00010800011e7983 */ /* 0x000f280000300a00 */
[----:B------:R-:W-:Y:S04]  /*14e80*/  STL.64 [R1+0x10e8], R54 ;  /* 0x0010e83601007387 */ /* 0x000fe80000100a00 */
[----:B------:R-:W-:Y:S01]  /*14e90*/  STL.64 [R1+0x10e0], R52 ;  /* 0x0010e03401007387 */ /* 0x000fe20000100a00 */
[C---:B---3--:R-:W-:Y:S08]  /*14ea0*/  HMMA.16816.F32.BF16 R24, R8.reuse, R52, R24 ;  /* 0x000000340818723c */ /* 0x048ff00000041818 */
[C---:B--2---:R-:W-:Y:S11]  /*14eb0*/  HMMA.16816.F32.BF16 R44, R8.reuse, R48, R20 ;  /* 0x00000030082c723c */ /* 0x044ff60000041814 */
[----:B------:R-:W-:Y:S04]  /*14ec0*/  STL.64 [R1+0xfc8], R26 ;  /* 0x000fc81a01007387 */ /* 0x000fe80000100a00 */
[----:B------:R4:W-:Y:S04]  /*14ed0*/  STL.64 [R1+0xfc0], R24 ;  /* 0x000fc01801007387 */ /* 0x0009e80000100a00 */
[----:B------:R-:W2:Y:S04]  /*14ee0*/  LDL.LU.64 R20, [R1+0xf0] ;  /* 0x0000f00001147983 */ /* 0x000ea80000300a00 */
[----:B------:R-:W2:Y:S04]  /*14ef0*/  LDL.LU.64 R22, [R1+0xf8] ;  /* 0x0000f80001167983 */ /* 0x000ea80000300a00 */
[----:B------:R-:W-:Y:S04]  /*14f00*/  STL.64 [R1+0x10d8], R50 ;  /* 0x0010d83201007387 */ /* 0x000fe80000100a00 */
[----:B------:R-:W-:Y:S04]  /*14f10*/  STL.64 [R1+0x10d0], R48 ;  /* 0x0010d03001007387 */ /* 0x000fe80000100a00 */
[----:B------:R-:W-:Y:S01]  /*14f20*/  STL.64 [R1+0xfd8], R46 ;  /* 0x000fd82e01007387 */ /* 0x000fe20000100a00 */
[----:B----4-:R-:W-:Y:S03]  /*14f30*/  HMMA.16816.F32.BF16 R24, R8, R40, R16 ;  /* 0x000000280818723c */ /* 0x010fe60000041810 */
[----:B------:R0:W-:Y:S04]  /*14f40*/  STL.64 [R1+0xfd0], R44 ;  /* 0x000fd02c01007387 */ /* 0x0001e80000100a00 */
[----:B0-----:R-:W3:Y:S04]  /*14f50*/  LDL.LU.64 R44, [R1+0x40] ;  /* 0x00004000012c7983 */ /* 0x001ee80000300a00 */
[----:B------:R-:W4:Y:S08]  /*14f60*/  LDL.64 R46, [R1+0x48] ;  /* 0x00004800012e7983 */ /* 0x000f300000100a00 */
[----:B------:R-:W-:Y:S01]  /*14f70*/  MOV R60, R24 ;  /* 0x00000018003c7202 */ /* 0x000fe20000000f00 */
[----:B------:R-:W-:-:S02]  /*14f80*/  IMAD.MOV.U32 R3, RZ, RZ, R25 ;  /* 0x000000ffff037224 */ /* 0x000fc400078e0019 */
[----:B------:R-:W-:Y:S02]  /*14f90*/  IMAD.MOV.U32 R2, RZ, RZ, R26 ;  /* 0x000000ffff027224 */ /* 0x000fe400078e001a */
[----:B------:R-:W-:Y:S02]  /*14fa0*/  IMAD.MOV.U32 R0, RZ, RZ, R27 ;  /* 0x000000ffff007224 */ /* 0x000fe400078e001b */
[----:B------:R-:W-:Y:S01]  /*14fb0*/  HMMA.16816.F32.BF16 R24, R8, R56, R28 ;  /* 0x000000380818723c */ /* 0x000fe2000004181c */
[----:B------:R-:W-:Y:S04]  /*14fc0*/  STL.64 [R1+0x10b0], R58 ;  /* 0x0010b03a01007387 */ /* 0x000fe80000100a00 */
[----:B------:R-:W-:-:S14]  /*14fd0*/  STL.64 [R1+0x10a8], R56 ;  /* 0x0010a83801007387 */ /* 0x000fdc0000100a00 */
[----:B------:R-:W-:Y:S04]  /*14fe0*/  STL.64 [R1+0xe0], R24 ;  /* 0x0000e01801007387 */ /* 0x000fe80000100a00 */
[----:B------:R-:W-:Y:S01]  /*14ff0*/  STL.64 [R1+0xe8], R26 ;  /* 0x0000e81a01007387 */ /* 0x000fe20000100a00 */
[----:B--2---:R-:W-:-:S15]  /*15000*/  HMMA.16816.F32.BF16 R20, R8, R4, R20 ;  /* 0x000000040814723c */ /* 0x004fde0000041814 */
[----:B------:R-:W-:-:S04]  /*15010*/  NOP ;  /* 0x0000000000007918 */ /* 0x000fc80000000000 */
[----:B------:R-:W-:Y:S01]  /*15020*/  IMAD.MOV.U32 R11, RZ, RZ, R22 ;  /* 0x000000ffff0b7224 */ /* 0x000fe200078e0016 */
[----:B------:R0:W-:Y:S01]  /*15030*/  STL.64 [R1+0xd0], R20 ;  /* 0x0000d01401007387 */ /* 0x0001e20000100a00 */
[----:B------:R-:W-:-:S03]  /*15040*/  IMAD.MOV.U32 R10, RZ, RZ, R23 ;  /* 0x000000ffff0a7224 */ /* 0x000fc600078e0017 */
[----:B0-----:R-:W2:Y:S04]  /*15050*/  LDL.LU.64 R20, [R1+0x2d0] ;  /* 0x0002d00001147983 */ /* 0x001ea80000300a00 */
[----:B------:R-:W2:Y:S04]  /*15060*/  LDL.LU.64 R22, [R1+0x2d8] ;  /* 0x0002d80001167983 */ /* 0x000ea80000300a00 */
[----:B------:R-:W-:Y:S04]  /*15070*/  STL.64 [R1+0x10a0], R6 ;  /* 0x0010a00601007387 */ /* 0x000fe80000100a00 */
[----:B------:R-:W-:Y:S04]  /*15080*/  STL.64 [R1+0x1098], R4 ;  /* 0x0010980401007387 */ /* 0x000fe80000100a00 */
[----:B------:R0:W-:Y:S04]  /*15090*/  STL.64 [R1+0xfe0], R10 ;  /* 0x000fe00a01007387 */ /* 0x0001e80000100a00 */
[----:B------:R-:W2:Y:S04]  /*150a0*/  LDL.LU R36, [R1+0x80] ;  /* 0x0000800001247983 */ /* 0x000ea80000300800 */
[----:B------:R-:W2:Y:S04]  /*150b0*/  LDL.LU R37, [R1+0x84] ;  /* 0x0000840001257983 */ /* 0x000ea80000300800 */
[----:B------:R-:W2:Y:S04]  /*150c0*/  LDL.LU R38, [R1+0x88] ;  /* 0x0000880001267983 */ /* 0x000ea80000300800 */
[----:B------:R-:W2:Y:S04]  /*150d0*/  LDL.LU R39, [R1+0x8c] ;  /* 0x00008c0001277983 */ /* 0x000ea80000300800 */
[----:B--2---:R-:W-:Y:S04]  /*150e0*/  STL.64 [R1+0xff0], R38 ;  /* 0x000ff02601007387 */ /* 0x004fe80000100a00 */
[----:B------:R1:W-:Y:S04]  /*150f0*/  STL.64 [R1+0xfe8], R36 ;  /* 0x000fe82401007387 */ /* 0x0003e80000100a00 */
[----:B------:R-:W2:Y:S04]  /*15100*/  LDL.LU R8, [R1+0xa0] ;  /* 0x0000a00001087983 */ /* 0x000ea80000300800 */
[----:B------:R-:W2:Y:S04]  /*15110*/  LDL.LU R9, [R1+0xa4] ;  /* 0x0000a40001097983 */ /* 0x000ea80000300800 */
[----:B0-----:R-:W2:Y:S04]  /*15120*/  LDL.LU R10, [R1+0xa8] ;  /* 0x0000a800010a7983 */ /* 0x001ea80000300800 */
[----:B------:R-:W2:Y:S04]  /*15130*/  LDL.LU R11, [R1+0xac] ;  /* 0x0000ac00010b7983 */ /* 0x000ea80000300800 */
[----:B--2---:R-:W-:Y:S04]  /*15140*/  STL.64 [R1+0x1020], R10 ;  /* 0x0010200a01007387 */ /* 0x004fe80000100a00 */
[----:B------:R-:W-:Y:S04]  /*15150*/  STL.64 [R1+0x1018], R8 ;  /* 0x0010180801007387 */ /* 0x000fe80000100a00 */
[----:B-1----:R-:W2:Y:S04]  /*15160*/  LDL.LU R36, [R1+0xb0] ;  /* 0x0000b00001247983 */ /* 0x002ea80000300800 */
[----:B------:R-:W2:Y:S04]  /*15170*/  LDL.LU R37, [R1+0xb4] ;  /* 0x0000b40001257983 */ /* 0x000ea80000300800 */
[----:B------:R-:W2:Y:S04]  /*15180*/  LDL.LU R38, [R1+0xb8] ;  /* 0x0000b80001267983 */ /* 0x000ea80000300800 */
[----:B------:R-:W2:Y:S04]  /*15190*/  LDL.LU R39, [R1+0xbc] ;  /* 0x0000bc0001277983 */ /* 0x000ea80000300800 */
[----:B--2---:R-:W-:Y:S04]  /*151a0*/  STL.64 [R1+0x1030], R38 ;  /* 0x0010302601007387 */ /* 0x004fe80000100a00 */
[----:B------:R-:W-:Y:S04]  /*151b0*/  STL.64 [R1+0x1028], R36 ;  /* 0x0010282401007387 */ /* 0x000fe80000100a00 */
[----:B------:R-:W2:Y:S04]  /*151c0*/  LDL.LU R24, [R1+0x90] ;  /* 0x0000900001187983 */ /* 0x000ea80000300800 */
[----:B------:R-:W2:Y:S04]  /*151d0*/  LDL.LU R25, [R1+0x94] ;  /* 0x0000940001197983 */ /* 0x000ea80000300800 */
[----:B------:R-:W2:Y:S04]  /*151e0*/  LDL.LU R26, [R1+0x98] ;  /* 0x00009800011a7983 */ /* 0x000ea80000300800 */
[----:B------:R-:W2:Y:S01]  /*151f0*/  LDL.LU R27, [R1+0x9c] ;  /* 0x00009c00011b7983 */ /* 0x000ea20000300800 */
[----:B------:R-:W-:-:S02]  /*15200*/  IMAD.MOV.U32 R17, RZ, RZ, R40 ;  /* 0x000000ffff117224 */ /* 0x000fc400078e0028 */
[----:B------:R-:W-:Y:S01]  /*15210*/  IMAD.MOV.U32 R16, RZ, RZ, R41 ;  /* 0x000000ffff107224 */ /* 0x000fe200078e0029 */
[----:B------:R-:W-:Y:S01]  /*15220*/  HMMA.16816.F32.BF16 R4, R12, R32, R20 ;  /* 0x000000200c04723c */ /* 0x000fe20000041814 */
        /* <DEDUP_REMOVED lines=8> */
[----:B--2---:R-:W-:Y:S04]  /*152b0*/  STL.64 [R1+0x1050], R42 ;  /* 0x0010502a01007387 */ /* 0x004fe80000100a00 */
[----:B------:R-:W-:Y:S04]  /*152c0*/  STL.64 [R1+0x1048], R40 ;  /* 0x0010482801007387 */ /* 0x000fe80000100a00 */
[----:B------:R-:W-:Y:S04]  /*152d0*/  STL.64 [R1+0x10c0], R34 ;  /* 0x0010c02201007387 */ /* 0x000fe80000100a00 */
[----:B------:R-:W-:Y:S04]  /*152e0*/  STL.64 [R1+0x10b8], R32 ;  /* 0x0010b82001007387 */ /* 0x000fe80000100a00 */
[----:B------:R-:W-:Y:S04]  /*152f0*/  STL.64 [R1+0xf0], R4 ;  /* 0x0000f00401007387 */ /* 0x000fe80000100a00 */
[----:B------:R-:W-:Y:S04]  /*15300*/  STL.64 [R1+0xf8], R6 ;  /* 0x0000f80601007387 */ /* 0x000fe80000100a00 */
[----:B------:R-:W3:Y:S04]  /*15310*/  LDL.LU.64 R28, [R1+0x2b0] ;  /* 0x0002b000011c7983 */ /* 0x000ee80000300a00 */
[----:B------:R-:W3:Y:S04]  /*15320*/  LDL.LU.64 R30, [R1+0x2b8] ;  /* 0x0002b800011e7983 */ /* 0x000ee80000300a00 */
[----:B------:R-:W2:Y:S04]  /*15330*/  LDL.LU.64 R52, [R1+0x280] ;  /* 0x0002800001347983 */ /* 0x000ea80000300a00 */
[----:B------:R-:W2:Y:S04]  /*15340*/  LDL.LU.64 R54, [R1+0x288] ;  /* 0x0002880001367983 */ /* 0x000ea80000300a00 */
[----:B------:R-:W2:Y:S04]  /*15350*/  LDL.LU.64 R48, [R1+0x240] ;  /* 0x0002400001307983 */ /* 0x000ea80000300a00 */
[----:B------:R-:W2:Y:S04]  /*15360*/  LDL.LU.64 R50, [R1+0x248] ;  /* 0x0002480001327983 */ /* 0x000ea80000300a00 */
[----:B------:R0:W-:Y:S04]  /*15370*/  STL.64 [R1+0x10c8], R56 ;  /* 0x0010c83801007387 */ /* 0x0001e80000100a00 */
[----:B0-----:R-:W2:Y:S04]  /*15380*/  LDL.LU.64 R56, [R1+0x210] ;  /* 0x0002100001387983 */ /* 0x001ea80000300a00 */
[----:B------:R-:W2:Y:S04]  /*15390*/  LDL.LU.64 R58, [R1+0x218] ;  /* 0x00021800013a7983 */ /* 0x000ea80000300a00 */
        /* <DEDUP_REMOVED lines=8> */
[----:B--2---:R-:W-:Y:S04]  /*15420*/  STL.64 [R1+0x1060], R42 ;  /* 0x0010602a01007387 */ /* 0x004fe80000100a00 */
[----:B------:R0:W-:Y:S04]  /*15430*/  STL.64 [R1+0x1058], R40 ;  /* 0x0010582801007387 */ /* 0x0001e80000100a00 */
[----:B0-----:R-:W2:Y:S04]  /*15440*/  LDL.LU.64 R40, [R1+0x200] ;  /* 0x0002000001287983 */ /* 0x001ea80000300a00 */
[----:B------:R-:W2:Y:S01]  /*15450*/  LDL.LU.64 R42, [R1+0x208] ;  /* 0x00020800012a7983 */ /* 0x000ea20000300a00 */
[C---:B---3--:R-:W-:Y:S03]  /*15460*/  HMMA.16816.F32.BF16 R28, R12.reuse, R44, R28 ;  /* 0x0000002c0c1c723c */ /* 0x048fe6000004181c */
[----:B--2---:R-:W-:Y:S04]  /*15470*/  STL.64 [R1+0x1070], R42 ;  /* 0x0010702a01007387 */ /* 0x004fe80000100a00 */
[----:B------:R0:W-:Y:S04]  /*15480*/  STL.64 [R1+0x1068], R40 ;  /* 0x0010682801007387 */ /* 0x0001e80000100a00 */
[----:B0-----:R-:W2:Y:S04]  /*15490*/  LDL.LU.64 R40, [R1+0x230] ;  /* 0x0002300001287983 */ /* 0x001ea80000300a00 */
[----:B------:R-:W3:Y:S04]  /*154a0*/  LDL.LU.64 R42, [R1+0x238] ;  /* 0x00023800012a7983 */ /* 0x000ee80000300a00 */
[----:B---3--:R-:W-:Y:S04]  /*154b0*/  STL.64 [R1+0x1080], R42 ;  /* 0x0010802a01007387 */ /* 0x008fe80000100a00 */
[----:B--2---:R0:W-:Y:S04]  /*154c0*/  STL.64 [R1+0x1078], R40 ;  /* 0x0010782801007387 */ /* 0x0041e80000100a00 */
[----:B0-----:R-:W2:Y:S04]  /*154d0*/  LDL.LU.64 R40, [R1+0x2a0] ;  /* 0x0002a00001287983 */ /* 0x001ea80000300a00 */
[----:B------:R-:W2:Y:S04]  /*154e0*/  LDL.LU.64 R42, [R1+0x2a8] ;  /* 0x0002a800012a7983 */ /* 0x000ea80000300a00 */
[----:B------:R-:W3:Y:S04]  /*154f0*/  LDL.LU.64 R24, [R1+0x120] ;  /* 0x0001200001187983 */ /* 0x000ee80000300a00 */
[----:B------:R-:W3:Y:S04]  /*15500*/  LDL.LU.64 R26, [R1+0x128] ;  /* 0x00012800011a7983 */ /* 0x000ee80000300a00 */
[----:B------:R-:W2:Y:S04]  /*15510*/  LDL.LU.64 R36, [R1+0x1c0] ;  /* 0x0001c00001247983 */ /* 0x000ea80000300a00 */
[----:B------:R-:W2:Y:S04]  /*15520*/  LDL.LU.64 R38, [R1+0x1c8] ;  /* 0x0001c80001267983 */ /* 0x000ea80000300a00 */
[----:B------:R-:W2:Y:S04]  /*15530*/  LDL.LU.64 R8, [R1+0x1e0] ;  /* 0x0001e00001087983 */ /* 0x000ea80000300a00 */
[----:B------:R-:W2:Y:S04]  /*15540*/  LDL.LU.64 R10, [R1+0x1e8] ;  /* 0x0001e800010a7983 */ /* 0x000ea80000300a00 */
[----:B------:R-:W2:Y:S04]  /*15550*/  LDL.LU.64 R20, [R1+0x1d0] ;  /* 0x0001d00001147983 */ /* 0x000ea80000300a00 */
[----:B------:R-:W2:Y:S04]  /*15560*/  LDL.LU.64 R22, [R1+0x1d8] ;  /* 0x0001d80001167983 */ /* 0x000ea80000300a00 */
[----:B------:R-:W-:Y:S04]  /*15570*/  STL.64 [R1+0x100], R28 ;  /* 0x0001001c01007387 */ /* 0x000fe80000100a00 */
[----:B------:R0:W-:Y:S04]  /*15580*/  STL.64 [R1+0x108], R30 ;  /* 0x0001081e01007387 */ /* 0x0001e80000100a00 */
[----:B0-----:R-:W2:Y:S04]  /*15590*/  LDL.LU.64 R30, [R1+0x10f8] ;  /* 0x0010f800011e7983 */ /* 0x001ea80000300a00 */
[----:B------:R-:W2:Y:S02]  /*155a0*/  LDL.LU.64 R28, [R1+0x10f0] ;  /* 0x0010f000011c7983 */ /* 0x000ea40000300a00 */
[----:B--2---:R-:W-:-:S15]  /*155b0*/  HMMA.16816.F32.BF16 R52, R12, R28, R52 ;  /* 0x0000001c0c34723c */ /* 0x004fde0000041834 */
[----:B------:R-:W-:-:S04]  /*155c0*/  NOP ;  /* 0x0000000000007918 */ /* 0x000fc80000000000 */
        /* <DEDUP_REMOVED lines=12> */
[----:B------:R0:W-:Y:S04]  /*15690*/  STL.64 [R1+0x1b0], R56 ;  /* 0x0001b03801007387 */ /* 0x0001e80000100a00 */
[----:B------:R1:W-:Y:S04]  /*156a0*/  STL.64 [R1+0x1b8], R58 ;  /* 0x0001b83a01007387 */ /* 0x0003e80000100a00 */
[----:B0-----:R-:W1:Y:S02]  /*156b0*/  LDL.LU.64 R56, [R1+0x10c8] ;  /* 0x0010c80001387983 */ /* 0x001e640000300a00 */
[----:B-1----:R-:W-:Y:S02]  /*156c0*/  HMMA.16816.F32.BF16 R56, R12, R56, R32 ;  /* 0x000000380c38723c */ /* 0x002fe40000041820 */
[----:B------:R-:W2:Y:S04]  /*156d0*/  LDL.LU.64 R34, [R1+0x10c0] ;  /* 0x0010c00001227983 */ /* 0x000ea80000300a00 */
[----:B------:R-:W2:-:S13]  /*156e0*/  LDL.LU.64 R32, [R1+0x10b8] ;  /* 0x0010b80001207983 */ /* 0x000e9a0000300a00 */
        /* <DEDUP_REMOVED lines=10> */
[----:B--2---:R-:W-:Y:S02]  /*15790*/  HMMA.16816.F32.BF16 R12, R12, R4, R16 ;  /* 0x000000040c0c723c */ /* 0x004fe40000041810 */
[----:B------:R-:W2:Y:S04]  /*157a0*/  LDL.LU.64 R18, [R1+0x1090] ;  /* 0x0010900001127983 */ /* 0x000ea80000300a00 */
[----:B------:R-:W2:-:S13]  /*157b0*/  LDL.LU.64 R16, [R1+0x1088] ;  /* 0x0010880001107983 */ /* 0x000e9a0000300a00 */
[----:B------:R0:W-:Y:S04]  /*157c0*/  STL.64 [R1+0x170], R12 ;  /* 0x0001700c01007387 */ /* 0x0001e80000100a00 */
[----:B------:R1:W-:Y:S04]  /*157d0*/  STL.64 [R1+0x178], R14 ;  /* 0x0001780e01007387 */ /* 0x0003e80000100a00 */
[----:B0-----:R-:W3:Y:S04]  /*157e0*/  LDL.LU.64 R12, [R1] ;  /* 0x00000000010c7983 */ /* 0x001ee80000300a00 */
[----:B-1----:R-:W3:Y:S01]  /*157f0*/  LDL.LU.64 R14, [R1+0x8] ;  /* 0x00000800010e7983 */ /* 0x002ee20000300a00 */
        /* <DEDUP_REMOVED lines=17> */
[----:B------:R-:W2:Y:S01]  /*15910*/  LDL.LU.64 R40, [R1+0x1058] ;  /* 0x0010580001287983 */ /* 0x000ea20000300a00 */
[C---:B---3--:R-:W-:Y:S08]  /*15920*/  HMMA.16816.F32.BF16 R24, R16.reuse, R48, R24 ;  /* 0x000000301018723c */ /* 0x048ff00000041818 */
[C---:B------:R-:W-:Y:S08]  /*15930*/  HMMA.16816.F32.BF16 R36, R16.reuse, R12, R36 ;  /* 0x0000000c1024723c */ /* 0x040ff00000041824 */
[C---:B------:R-:W-:Y:S08]  /*15940*/  HMMA.16816.F32.BF16 R8, R16.reuse, R56, R8 ;  /* 0x000000381008723c */ /* 0x040ff00000041808 */
[----:B--2---:R-:W-:-:S15]  /*15950*/  HMMA.16816.F32.BF16 R40, R16, R52, R40 ;  /* 0x000000341028723c */ /* 0x004fde0000041828 */
[----:B------:R-:W-:-:S04]  /*15960*/  NOP ;  /* 0x0000000000007918 */ /* 0x000fc80000000000 */
[----:B------:R-:W-:Y:S04]  /*15970*/  STL.64 [R1+0x130], R40 ;  /* 0x0001302801007387 */ /* 0x000fe80000100a00 */
[----:B------:R0:W-:Y:S04]  /*15980*/  STL.64 [R1+0x138], R42 ;  /* 0x0001382a01007387 */ /* 0x0001e80000100a00 */
[----:B0-----:R-:W2:Y:S04]  /*15990*/  LDL.LU.64 R42, [R1+0x1050] ;  /* 0x00105000012a7983 */ /* 0x001ea80000300a00 */
[----:B------:R-:W2:Y:S04]  /*159a0*/  LDL.LU.64 R40, [R1+0x1048] ;  /* 0x0010480001287983 */ /* 0x000ea80000300a00 */
[----:B------:R-:W-:Y:S04]  /*159b0*/  STL.64 [R1+0x120], R24 ;  /* 0x0001201801007387 */ /* 0x000fe80000100a00 */
[----:B------:R0:W-:Y:S01]  /*159c0*/  STL.64 [R1+0x128], R26 ;  /* 0x0001281a01007387 */ /* 0x0001e20000100a00 */
[----:B------:R-:W-:Y:S03]  /*159d0*/  HMMA.16816.F32.BF16 R16, R16, R4, R20 ;  /* 0x000000041010723c */ /* 0x000fe60000041814 */
[----:B0-----:R-:W3:Y:S04]  /*159e0*/  LDL.LU.64 R26, [R1+0x1040] ;  /* 0x00104000011a7983 */ /* 0x001ee80000300a00 */
[----:B------:R-:W3:Y:S04]  /*159f0*/  LDL.LU.64 R24, [R1+0x1038] ;  /* 0x0010380001187983 */ /* 0x000ee80000300a00 */
[----:B------:R-:W-:Y:S04]  /*15a00*/  STL.64 [R1+0x1c0], R36 ;  /* 0x0001c02401007387 */ /* 0x000fe80000100a00 */
[----:B------:R0:W-:Y:S04]  /*15a10*/  STL.64 [R1+0x1c8], R38 ;  /* 0x0001c82601007387 */ /* 0x0001e80000100a00 */
[----:B0-----:R-:W2:Y:S04]  /*15a20*/  LDL.LU.64 R38, [R1+0x1030] ;  /* 0x0010300001267983 */ /* 0x001ea80000300a00 */
[----:B------:R-:W2:Y:S04]  /*15a30*/  LDL.LU.64 R36, [R1+0x1028] ;  /* 0x0010280001247983 */ /* 0x000ea80000300a00 */
[----:B------:R-:W-:Y:S04]  /*15a40*/  STL.64 [R1+0x1f0], R8 ;  /* 0x0001f00801007387 */ /* 0x000fe80000100a00 */
[----:B------:R0:W-:Y:S04]  /*15a50*/  STL.64 [R1+0x1f8], R10 ;  /* 0x0001f80a01007387 */ /* 0x0001e80000100a00 */
[----:B0-----:R-:W4:Y:S04]  /*15a60*/  LDL.LU.64 R10, [R1+0x1020] ;  /* 0x00102000010a7983 */ /* 0x001f280000300a00 */
[----:B------:R-:W4:Y:S04]  /*15a70*/  LDL.LU.64 R8, [R1+0x1018] ;  /* 0x0010180001087983 */ /* 0x000f280000300a00 */
[----:B------:R-:W2:Y:S04]  /*15a80*/  LDL.LU.64 R22, [R1+0x1010] ;  /* 0x0010100001167983 */ /* 0x000ea80000300a00 */
[----:B------:R-:W2:Y:S04]  /*15a90*/  LDL.LU.64 R20, [R1+0x1008] ;  /* 0x0010080001147983 */ /* 0x000ea80000300a00 */
[----:B------:R0:W-:Y:S04]  /*15aa0*/  STL.64 [R1+0x330], R16 ;  /* 0x0003301001007387 */ /* 0x0001e80000100a00 */
[----:B------:R1:W-:Y:S01]  /*15ab0*/  STL.64 [R1+0x338], R18 ;  /* 0x0003381201007387 */ /* 0x0003e20000100a00 */
[----:B0-----:R-:W-:-:S03]  /*15ac0*/  IMAD.MOV.U32 R16, RZ, RZ, R7 ;  /* 0x000000ffff107224 */ /* 0x001fc600078e0007 */
[----:B------:R-:W3:Y:S01]  /*15ad0*/  LDL.LU R7, [R1+0x1000] ;  /* 0x0010000001077983 */ /* 0x000ee20000300800 */
[----:B------:R-:W-:Y:S02]  /*15ae0*/  IMAD.MOV.U32 R17, RZ, RZ, R58 ;  /* 0x000000ffff117224 */ /* 0x000fe400078e003a */
[----:B-1----:R-:W-:Y:S01]  /*15af0*/  IMAD.MOV.U32 R18, RZ, RZ, R59 ;  /* 0x000000ffff127224 */ /* 0x002fe200078e003b */
[----:B------:R-:W3:Y:S04]  /*15b00*/  LDL.LU R58, [R1+0xffc] ;  /* 0x000ffc00013a7983 */ /* 0x000ee80000300800 */
[----:B------:R-:W3:Y:S04]  /*15b10*/  LDL.LU R59, [R1+0xff8] ;  /* 0x000ff800013b7983 */ /* 0x000ee80000300800 */
[----:B------:R-:W3:Y:S01]  /*15b20*/  LDL R5, [R1+0xbb8] ;  /* 0x000bb80001057983 */ /* 0x000ee20000100800 */
[----:B--2---:R-:W-:-:S15]  /*15b30*/  HMMA.16816.F32.BF16 R36, R20, R34, R36 ;  /* 0x000000221424723c */ /* 0x004fde0000041824 */
[----:B------:R-:W-:-:S04]  /*15b40*/  NOP ;  /* 0x0000000000007918 */ /* 0x000fc80000000000 */
[----:B------:R-:W-:Y:S04]  /*15b50*/  STL.64 [R1+0x1e0], R36 ;  /* 0x0001e02401007387 */ /* 0x000fe80000100a00 */
[----:B------:R0:W-:Y:S04]  /*15b60*/  STL.64 [R1+0x1e8], R38 ;  /* 0x0001e82601007387 */ /* 0x0001e80000100a00 */
[----:B0-----:R-:W2:Y:S04]  /*15b70*/  LDL.LU.64 R38, [R1+0xff0] ;  /* 0x000ff00001267983 */ /* 0x001ea80000300a00 */
[----:B------:R-:W2:Y:S01]  /*15b80*/  LDL.LU.64 R36, [R1+0xfe8] ;  /* 0x000fe80001247983 */ /* 0x000ea20000300a00 */
[C---:B----4-:R-:W-:Y:S08]  /*15b90*/  HMMA.16816.F32.BF16 R8, R20.reuse, R46, R8 ;  /* 0x0000002e1408723c */ /* 0x050ff00000041808 */
[----:B---3--:R-:W-:Y:S01]  /*15ba0*/  HMMA.16816.F32.BF16 R28, R20, R30, R24 ;  /* 0x0000001e141c723c */ /* 0x008fe20000041818 */
[----:B------:R-:W-:-:S07]  /*15bb0*/  IMAD.MOV.U32 R12, RZ, RZ, R46 ;  /* 0x000000ffff0c7224 */ /* 0x000fce00078e002e */
[----:B------:R-:W-:Y:S03]  /*15bc0*/  HMMA.16816.F32.BF16 R48, R20, R50, R40 ;  /* 0x000000321430723c */ /* 0x000fe60000041828 */
[----:B------:R0:W-:Y:S04]  /*15bd0*/  STL.64 [R1+0x1d0], R8 ;  /* 0x0001d00801007387 */ /* 0x0001e80000100a00 */
[----:B------:R1:W-:Y:S01]  /*15be0*/  STL.64 [R1+0x1d8], R10 ;  /* 0x0001d80a01007387 */ /* 0x0003e20000100a00 */
[----:B0-----:R-:W-:-:S03]  /*15bf0*/  IMAD.MOV.U32 R8, RZ, RZ, R47 ;  /* 0x000000ffff087224 */ /* 0x001fc600078e002f */
[----:B-1----:R-:W3:Y:S04]  /*15c00*/  LDL.LU.64 R10, [R1+0xfe0] ;  /* 0x000fe000010a7983 */ /* 0x002ee80000300a00 */
[----:B------:R-:W4:Y:S04]  /*15c10*/  LDL.LU.64 R46, [R1+0xfd8] ;  /* 0x000fd800012e7983 */ /* 0x000f280000300a00 */
[----:B------:R-:W4:Y:S04]  /*15c20*/  LDL.LU.64 R44, [R1+0xfd0] ;  /* 0x000fd000012c7983 */ /* 0x000f280000300a00 */
[----:B------:R-:W3:Y:S04]  /*15c30*/  LDL R9, [R1+0xbb4] ;  /* 0x000bb40001097983 */ /* 0x000ee80000100800 */
[----:B------:R-:W3:Y:S04]  /*15c40*/  LDL.LU.64 R26, [R1+0xfc8] ;  /* 0x000fc800011a7983 */ /* 0x000ee80000300a00 */
[----:B------:R-:W3:Y:S04]  /*15c50*/  LDL.LU.64 R24, [R1+0xfc0] ;  /* 0x000fc00001187983 */ /* 0x000ee80000300a00 */
[----:B------:R-:W-:Y:S04]  /*15c60*/  STL.64 [R1+0x320], R28 ;  /* 0x0003201c01007387 */ /* 0x000fe80000100a00 */
[----:B------:R0:W-:Y:S04]  /*15c70*/  STL.64 [R1+0x328], R30 ;  /* 0x0003281e01007387 */ /* 0x0001e80000100a00 */
[----:B0-----:R-:W3:Y:S04]  /*15c80*/  LDL.LU.64 R30, [R1+0xfb8] ;  /* 0x000fb800011e7983 */ /* 0x001ee80000300a00 */
[----:B------:R-:W3:Y:S01]  /*15c90*/  LDL.LU.64 R28, [R1+0xfb0] ;  /* 0x000fb000011c7983 */ /* 0x000ee20000300a00 */
[----:B--2---:R-:W-:Y:S03]  /*15ca0*/  HMMA.16816.F32.BF16 R52, R20, R54, R36 ;  /* 0x000000361434723c */ /* 0x004fe60000041824 */
[----:B------:R-:W2:Y:S04]  /*15cb0*/  LDL.LU.64 R38, [R1+0xfa8] ;  /* 0x000fa80001267983 */ /* 0x000ea80000300a00 */
[----:B------:R-:W2:-:S12]  /*15cc0*/  LDL.LU.64 R36, [R1+0xfa0] ;  /* 0x000fa00001247983 */ /* 0x000e980000300a00 */
[----:B------:R-:W-:Y:S04]  /*15cd0*/  STL.64 [R1+0x310], R52 ;  /* 0x0003103401007387 */ /* 0x000fe80000100a00 */
[----:B------:R0:W-:Y:S04]  /*15ce0*/  STL.64 [R1+0x318], R54 ;  /* 0x0003183601007387 */ /* 0x0001e80000100a00 */
[----:B0-----:R-:W2:Y:S04]  /*15cf0*/  LDL.LU.64 R54, [R1+0xf98] ;  /* 0x000f980001367983 */ /* 0x001ea80000300a00 */
[----:B------:R-:W2:Y:S04]  /*15d00*/  LDL.LU.64 R52, [R1+0xf90] ;  /* 0x000f900001347983 */ /* 0x000ea80000300a00 */
[----:B------:R-:W2:Y:S04]  /*15d10*/  LDL.LU.64 R42, [R1+0xf88] ;  /* 0x000f8800012a7983 */ /* 0x000ea80000300a00 */
[----:B------:R-:W2:Y:S04]  /*15d20*/  LDL.LU.64 R40, [R1+0xf80] ;  /* 0x000f800001287983 */ /* 0x000ea80000300a00 */
[----:B------:R-:W-:Y:S04]  /*15d30*/  STL.64 [R1+0x300], R48 ;  /* 0x0003003001007387 */ /* 0x000fe80000100a00 */
[----:B------:R0:W-:Y:S04]  /*15d40*/  STL.64 [R1+0x308], R50 ;  /* 0x0003083201007387 */ /* 0x0001e80000100a00 */
[----:B0-----:R-:W2:Y:S04]  /*15d50*/  LDL.LU.64 R50, [R1+0xf78] ;  /* 0x000f780001327983 */ /* 0x001ea80000300a00 */
[----:B------:R-:W2:Y:S01]  /*15d60*/  LDL.LU.64 R48, [R1+0xf70] ;  /* 0x000f700001307983 */ /* 0x000ea20000300a00 */
[----:B------:R-:W-:-:S03]  /*15d70*/  MOV R19, R61 ;  /* 0x0000003d00137202 */ /* 0x000fc60000000f00 */
[----:B------:R-:W3:Y:S04]  /*15d80*/  LDL R4, [R1+0xbbc] ;  /* 0x000bbc0001047983 */ /* 0x000ee80000100800 */
[----:B------:R-:W-:-:S15]  /*15d90*/  HMMA.16816.F32.BF16 R16, R20, R14, R16 ;  /* 0x0000000e1410723c */ /* 0x000fde0000041810 */
[----:B------:R-:W-:-:S04]  /*15da0*/  NOP ;  /* 0x0000000000007918 */ /* 0x000fc80000000000 */
[----:B------:R-:W-:Y:S04]  /*15db0*/  STL.64 [R1+0x2f0], R16 ;  /* 0x0002f01001007387 */ /* 0x000fe80000100a00 */
[----:B------:R2:W-:Y:S04]  /*15dc0*/  STL.64 [R1+0x2f8], R18 ;  /* 0x0002f81201007387 */ /* 0x0005e80000100a00 */
[----:B------:R-:W3:Y:S01]  /*15dd0*/  LDL R13, [R1+0x37c] ;  /* 0x00037c00010d7983 */ /* 0x000ee20000100800 */
[----:B--2---:R-:W-:Y:S03]  /*15de0*/  HMMA.16816.F32.BF16 R16, R20, R58, R48 ;  /* 0x0000003a1410723c */ /* 0x004fe60000041830 */
[----:B------:R-:W2:-:S15]  /*15df0*/  LDL.64 R50, [R1+0x28] ;  /* 0x0000280001327983 */ /* 0x000e9e0000100a00 */
[----:B------:R-:W-:Y:S01]  /*15e00*/  NOP ;  /* 0x0000000000007918 */ /* 0x000fe20000000000 */
[----:B------:R-:W-:Y:S04]  /*15e10*/  STL.64 [R1+0x2e0], R16 ;  /* 0x0002e01001007387 */ /* 0x000fe80000100a00 */
[----:B------:R0:W-:Y:S02]  /*15e20*/  STL.64 [R1+0x2e8], R18 ;  /* 0x0002e81201007387 */ /* 0x0001e40000100a00 */
[----:B0-----:R-:W-:Y:S02]  /*15e30*/  HMMA.16816.F32.BF16 R16, R20, R6, R40 ;  /* 0x000000061410723c */ /* 0x001fe40000041828 */
[----:B------:R-:W3:Y:S04]  /*15e40*/  LDL.LU.64 R22, [R1+0x38] ;  /* 0x0000380001167983 */ /* 0x000ee80000300a00 */
[----:B------:R-:W4:Y:S02]  /*15e50*/  LDL.LU.64 R42, [R1+0x18] ;  /* 0x00001800012a7983 */ /* 0x000f240000300a00 */
[----:B------:R-:W-:Y:S11]  /*15e60*/  HMMA.16816.F32.BF16 R36, R52, R34, R36 ;  /* 0x000000223424723c */ /* 0x000ff60000041824 */
[----:B------:R-:W-:Y:S04]  /*15e70*/  STL.64 [R1+0x2b0], R16 ;  /* 0x0002b01001007387 */ /* 0x000fe80000100a00 */
[----:B------:R0:W-:Y:S04]  /*15e80*/  STL.64 [R1+0x2b8], R18 ;  /* 0x0002b81201007387 */ /* 0x0001e80000100a00 */
[----:B------:R-:W4:Y:S04]  /*15e90*/  LDL.LU.64 R34, [R1+0xf68] ;  /* 0x000f680001227983 */ /* 0x000f280000300a00 */
[----:B------:R-:W4:Y:S01]  /*15ea0*/  LDL.LU.64 R32, [R1+0xf60] ;  /* 0x000f600001207983 */ /* 0x000f220000300a00 */
[----:B0-----:R-:W-:-:S02]  /*15eb0*/  IMAD.MOV.U32 R18, RZ, RZ, R2 ;  /* 0x000000ffff127224 */ /* 0x001fc400078e0002 */
[----:B------:R-:W-:Y:S02]  /*15ec0*/  IMAD.MOV.U32 R19, RZ, RZ, R0 ;  /* 0x000000ffff137224 */ /* 0x000fe400078e0000 */
[----:B------:R-:W-:Y:S02]  /*15ed0*/  IMAD.MOV.U32 R2, RZ, RZ, R38 ;  /* 0x000000ffff027224 */ /* 0x000fe400078e0026 */
[----:B------:R-:W-:Y:S01]  /*15ee0*/  IMAD.MOV.U32 R0, RZ, RZ, R39 ;  /* 0x000000ffff007224 */ /* 0x000fe200078e0027 */
[----:B------:R-:W-:Y:S01]  /*15ef0*/  MOV R39, R8 ;  /* 0x0000000800277202 */ /* 0x000fe20000000f00 */
[----:B------:R-:W-:Y:S01]  /*15f00*/  IMAD.MOV.U32 R38, RZ, RZ, R12 ;  /* 0x000000ffff267224 */ /* 0x000fe200078e000c */
[----:B------:R-:W0:Y:S01]  /*15f10*/  S2R R8, SR_TID.X ;  /* 0x0000000000087919 */ /* 0x000e220000002100 */
[----:B------:R-:W-:Y:S02]  /*15f20*/  IMAD.MOV.U32 R17, RZ, RZ, R3 ;  /* 0x000000ffff117224 */ /* 0x000fe400078e0003 */
[----:B------:R-:W-:Y:S01]  /*15f30*/  IMAD.MOV.U32 R3, RZ, RZ, R37 ;  /* 0x000000ffff037224 */ /* 0x000fe200078e0025 */
[----:B------:R-:W-:Y:S04]  /*15f40*/  STL [R1+0x2a0], R36 ;  /* 0x0002a02401007387 */ /* 0x000fe80000100800 */
[----:B------:R-:W-:Y:S04]  /*15f50*/  STL [R1+0xf58], R0 ;  /* 0x000f580001007387 */ /* 0x000fe80000100800 */
[----:B------:R1:W-:Y:S04]  /*15f60*/  STL [R1+0xf54], R2 ;  /* 0x000f540201007387 */ /* 0x0003e80000100800 */
[----:B------:R0:W-:Y:S01]  /*15f70*/  STL [R1+0xf50], R3 ;  /* 0x000f500301007387 */ /* 0x0001e20000100800 */
[----:B------:R-:W-:-:S07]  /*15f80*/  IMAD.MOV.U32 R16, RZ, RZ, R60 ;  /* 0x000000ffff107224 */ /* 0x000fce00078e003c */
[C---:B------:R-:W-:Y:S08]  /*15f90*/  HMMA.16816.F32.BF16 R16, R52.reuse, R14, R16 ;  /* 0x0000000e3410723c */ /* 0x040ff00000041810 */
[----:B---3--:R-:W-:Y:S01]  /*15fa0*/  HMMA.16816.F32.BF16 R28, R52, R22, R28 ;  /* 0x00000016341c723c */ /* 0x008fe2000004181c */
[----:B-1----:R-:W-:Y:S02]  /*15fb0*/  IMAD.MOV.U32 R2, RZ, RZ, R22 ;  /* 0x000000ffff027224 */ /* 0x002fe400078e0016 */
[----:B0-----:R-:W-:-:S05]  /*15fc0*/  IMAD.MOV.U32 R3, RZ, RZ, R23 ;  /* 0x000000ffff037224 */ /* 0x001fca00078e0017 */
[C---:B--2---:R-:W-:Y:S08]  /*15fd0*/  HMMA.16816.F32.BF16 R20, R52.reuse, R50, R24 ;  /* 0x000000323414723c */ /* 0x044ff00000041818 */
[----:B----4-:R-:W-:-:S15]  /*15fe0*/  HMMA.16816.F32.BF16 R32, R52, R38, R32 ;  /* 0x000000263420723c */ /* 0x010fde0000041820 */
[----:B------:R-:W-:-:S04]  /*15ff0*/  NOP ;  /* 0x0000000000007918 */ /* 0x000fc80000000000 */
[----:B------:R-:W-:Y:S04]  /*16000*/  STL.64 [R1+0x290], R32 ;  /* 0x0002902001007387 */ /* 0x000fe80000100a00 */
[----:B------:R-:W-:Y:S04]  /*16010*/  STL.64 [R1+0x298], R34 ;  /* 0x0002982201007387 */ /* 0x000fe80000100a00 */
[----:B------:R-:W-:Y:S04]  /*16020*/  STL.64 [R1+0x280], R28 ;  /* 0x0002801c01007387 */ /* 0x000fe80000100a00 */
[----:B------:R-:W-:Y:S04]  /*16030*/  STL.64 [R1+0x288], R30 ;  /* 0x0002881e01007387 */ /* 0x000fe80000100a00 */
[----:B------:R-:W-:Y:S04]  /*16040*/  STL.64 [R1+0x270], R20 ;  /* 0x0002701401007387 */ /* 0x000fe80000100a00 */
[----:B------:R0:W-:Y:S02]  /*16050*/  STL.64 [R1+0x278], R22 ;  /* 0x0002781601007387 */ /* 0x0001e40000100a00 */
[----:B0-----:R-:W-:Y:S02]  /*16060*/  HMMA.16816.F32.BF16 R20, R52, R42, R44 ;  /* 0x0000002a3414723c */ /* 0x001fe4000004182c */
[----:B------:R0:W1:Y:S02]  /*16070*/  LDSM.16.MT88.4 R44, [R9+UR5+0x800] ;  /* 0x00080005092c783b */ /* 0x0000640008004200 */
[C---:B0-----:R-:W-:Y:S01]  /*16080*/  IMAD.SHL.U32 R9, R8.reuse, 0x2, RZ ;  /* 0x0000000208097824 */ /* 0x041fe200078e00ff */
[----:B------:R-:W-:-:S05]  /*16090*/  LOP3.LUT R8, R8, 0x7, RZ, 0xc0, !PT ;  /* 0x0000000708087812 */ /* 0x000fca00078ec0ff */
[----:B------:R-:W-:-:S05]  /*160a0*/  IMAD R8, R8, 0x90, RZ ;  /* 0x0000009008087824 */ /* 0x000fca00078e02ff */
[----:B------:R-:W-:Y:S01]  /*160b0*/  LOP3.LUT R8, R8, 0x30, R9, 0x78, !PT ;  /* 0x0000003008087812 */ /* 0x000fe200078e7809 */
[----:B------:R-:W-:Y:S02]  /*160c0*/  IMAD.MOV.U32 R61, RZ, RZ, R42 ;  /* 0x000000ffff3d7224 */ /* 0x000fe400078e002a */
[----:B------:R-:W-:Y:S01]  /*160d0*/  IMAD.MOV.U32 R60, RZ, RZ, R43 ;  /* 0x000000ffff3c7224 */ /* 0x000fe200078e002b */
[----:B------:R-:W-:Y:S01]  /*160e0*/  LOP3.LUT R8, R8, 0x40, RZ, 0x3c, !PT ;  /* 0x0000004008087812 */ /* 0x000fe200078e3cff */
[----:B------:R-:W-:Y:S04]  /*160f0*/  STL.64 [R1+0x260], R20 ;  /* 0x0002601401007387 */ /* 0x000fe80000100a00 */
[----:B------:R-:W0:Y:S04]  /*16100*/  LDSM.16.MT88.4 R40, [R13+UR5+0x1000] ;  /* 0x001000050d28783b */ /* 0x000e280008004200 */
[----:B------:R-:W-:Y:S04]  /*16110*/  STL.64 [R1+0x268], R22 ;  /* 0x0002681601007387 */ /* 0x000fe80000100a00 */
[----:B------:R-:W2:Y:S04]  /*16120*/  LDSM.16.M88.4 R20, [R8+UR5+0x2000] ;  /* 0x002000050814783b */ /* 0x000ea80008000200 */
[----:B------:R-:W3:Y:S04]  /*16130*/  LDSM.16.M88.4 R32, [R8+UR5+0x2400] ;  /* 0x002400050820783b */ /* 0x000ee80008000200 */
[----:B------:R-:W4:Y:S04]  /*16140*/  LDSM.16.M88.4 R28, [R8+UR5+0x2800] ;  /* 0x00280005081c783b */ /* 0x000f280008000200 */
[----:B------:R-:W3:Y:S04]  /*16150*/  LDSM.16.M88.4 R24, [R8+UR5+0x2c00] ;  /* 0x002c00050818783b */ /* 0x000ee80008000200 */
[----:B-1----:R-:W-:Y:S04]  /*16160*/  STL.64 [R1+0xf10], R46 ;  /* 0x000f102e01007387 */ /* 0x002fe80000100a00 */
[----:B------:R-:W-:Y:S04]  /*16170*/  STL.64 [R1+0xf08], R44 ;  /* 0x000f082c01007387 */ /* 0x000fe80000100a00 */
[----:B0-----:R-:W-:Y:S04]  /*16180*/  STL.64 [R1+0xe98], R42 ;  /* 0x000e982a01007387 */ /* 0x001fe80000100a00 */
[----:B------:R0:W-:Y:S04]  /*16190*/  STL.64 [R1+0xe90], R40 ;  /* 0x000e902801007387 */ /* 0x0001e80000100a00 */
[----:B--2---:R-:W-:Y:S04]  /*161a0*/  STL.64 [R1+0x50], R20 ;  /* 0x0000501401007387 */ /* 0x004fe80000100a00 */
[----:B------:R-:W-:Y:S04]  /*161b0*/  STL.64 [R1+0x58], R22 ;  /* 0x0000581601007387 */ /* 0x000fe80000100a00 */
[----:B------:R-:W-:Y:S04]  /*161c0*/  STL.64 [R1+0x250], R16 ;  /* 0x0002501001007387 */ /* 0x000fe80000100a00 */
[----:B------:R-:W-:Y:S01]  /*161d0*/  STL.64 [R1+0x258], R18 ;  /* 0x0002581201007387 */ /* 0x000fe20000100a00 */
[----:B------:R-:W-:-:S02]  /*161e0*/  IMAD.MOV.U32 R57, RZ, RZ, R20 ;  /* 0x000000ffff397224 */ /* 0x000fc400078e0014 */
[----:B------:R-:W-:Y:S01]  /*161f0*/  IMAD.MOV.U32 R56, RZ, RZ, R21 ;  /* 0x000000ffff387224 */ /* 0x000fe200078e0015 */
[----:B------:R-:W-:Y:S04]  /*16200*/  LDSM.16.M88.4 R16, [R8+UR5+0x3400] ;  /* 0x003400050810783b */ /* 0x000fe80008000200 */
[----:B------:R-:W1:Y:S04]  /*16210*/  LDSM.16.M88.4 R20, [R8+UR5+0x3000] ;  /* 0x003000050814783b */ /* 0x000e680008000200 */
        /* <DEDUP_REMOVED lines=8> */
[----:B------:R-:W2:Y:S04]  /*162a0*/  LDL.LU.64 R46, [R1+0x68] ;  /* 0x00006800012e7983 */ /* 0x000ea80000300a00 */
[----:B---3--:R-:W-:Y:S04]  /*162b0*/  STL [R1+0xd40], R34 ;  /* 0x000d402201007387 */ /* 0x008fe80000100800 */
[----:B------:R-:W-:Y:S04]  /*162c0*/  STL [R1+0xd3c], R35 ;  /* 0x000d3c2301007387 */ /* 0x000fe80000100800 */
[----:B------:R0:W-:Y:S04]  /*162d0*/  STL.64 [R1+0xea0], R32 ;  /* 0x000ea02001007387 */ /* 0x0001e80000100a00 */
[----:B0-----:R-:W3:Y:S04]  /*162e0*/  LDL.LU R32, [R1+0xd0] ;  /* 0x0000d00001207983 */ /* 0x001ee80000300800 */
[----:B------:R-:W3:Y:S01]  /*162f0*/  LDL.LU R33, [R1+0xd4] ;  /* 0x0000d40001217983 */ /* 0x000ee20000300800 */
[----:B------:R-:W-:-:S02]  /*16300*/  IMAD.MOV.U32 R45, RZ, RZ, R14 ;  /* 0x000000ffff2d7224 */ /* 0x000fc400078e000e */
[----:B------:R-:W-:Y:S02]  /*16310*/  IMAD.MOV.U32 R44, RZ, RZ, R15 ;  /* 0x000000ffff2c7224 */ /* 0x000fe400078e000f */
[----:B------:R-:W0:Y:S01]  /*16320*/  LDSM.16.M88.4 R12, [R8+UR5+0x3800] ;  /* 0x00380005080c783b */ /* 0x000e220008000200 */
[----:B------:R-:W-:Y:S01]  /*16330*/  MOV R34, R11 ;  /* 0x0000000b00227202 */ /* 0x000fe20000000f00 */
[----:B------:R-:W-:Y:S02]  /*16340*/  IMAD.MOV.U32 R35, RZ, RZ, R10 ;  /* 0x000000ffff237224 */ /* 0x000fe400078e000a */
[----:B------:R-:W0:Y:S04]  /*16350*/  LDSM.16.M88.4 R8, [R8+UR5+0x3c00] ;  /* 0x003c00050808783b */ /* 0x000e280008000200 */
[----:B----4-:R-:W-:Y:S04]  /*16360*/  STL [R1+0xd48], R30 ;  /* 0x000d481e01007387 */ /* 0x010fe80000100800 */
[----:B------:R-:W-:Y:S04]  /*16370*/  STL [R1+0xd44], R31 ;  /* 0x000d441f01007387 */ /* 0x000fe80000100800 */
[----:B------:R-:W-:Y:S04]  /*16380*/  STL.64 [R1+0xea8], R28 ;  /* 0x000ea81c01007387 */ /* 0x000fe80000100a00 */
[----:B------:R-:W-:Y:S04]  /*16390*/  STL [R1+0xd50], R26 ;  /* 0x000d501a01007387 */ /* 0x000fe80000100800 */
[----:B------:R-:W-:Y:S04]  /*163a0*/  STL [R1+0xd4c], R27 ;  /* 0x000d4c1b01007387 */ /* 0x000fe80000100800 */
[----:B------:R-:W-:Y:S04]  /*163b0*/  STL.64 [R1+0xeb0], R24 ;  /* 0x000eb01801007387 */ /* 0x000fe80000100a00 */
[----:B-1----:R-:W-:Y:S04]  /*163c0*/  STL [R1+0xd2c], R22 ;  /* 0x000d2c1601007387 */ /* 0x002fe80000100800 */
[----:B------:R-:W-:Y:S04]  /*163d0*/  STL [R1+0xd28], R23 ;  /* 0x000d281701007387 */ /* 0x000fe80000100800 */
[----:B------:R-:W-:Y:S04]  /*163e0*/  STL.64 [R1+0xe70], R20 ;  /* 0x000e701401007387 */ /* 0x000fe80000100a00 */
[----:B------:R-:W-:Y:S04]  /*163f0*/  STL [R1+0xd24], R18 ;  /* 0x000d241201007387 */ /* 0x000fe80000100800 */
[----:B------:R-:W-:Y:S04]  /*16400*/  STL [R1+0xd20], R19 ;  /* 0x000d201301007387 */ /* 0x000fe80000100800 */
[----:B------:R-:W-:Y:S04]  /*16410*/  STL.64 [R1+0xf30], R16 ;  /* 0x000f301001007387 */ /* 0x000fe80000100a00 */
[----:B0-----:R-:W-:Y:S04]  /*16420*/  STL [R1+0xda0], R14 ;  /* 0x000da00e01007387 */ /* 0x001fe80000100800 */
[----:B------:R-:W-:Y:S04]  /*16430*/  STL [R1+0xd88], R15 ;  /* 0x000d880f01007387 */ /* 0x000fe80000100800 */
[----:B------:R-:W-:Y:S04]  /*16440*/  STL.64 [R1+0xe88], R12 ;  /* 0x000e880c01007387 */ /* 0x000fe80000100a00 */
[----:B------:R0:W-:Y:S04]  /*16450*/  STL [R1+0xd0c], R10 ;  /* 0x000d0c0a01007387 */ /* 0x0001e80000100800 */
[----:B------:R1:W-:Y:S04]  /*16460*/  STL [R1+0xd08], R11 ;  /* 0x000d080b01007387 */ /* 0x0003e80000100800 */
[----:B------:R-:W-:Y:S01]  /*16470*/  STL.64 [R1+0xe58], R8 ;  /* 0x000e580801007387 */ /* 0x000fe20000100a00 */
[----:B0-----:R-:W-:-:S02]  /*16480*/  IMAD.MOV.U32 R10, RZ, RZ, R45 ;  /* 0x000000ffff0a7224 */ /* 0x001fc400078e002d */
[----:B-1----:R-:W-:-:S05]  /*16490*/  IMAD.MOV.U32 R11, RZ, RZ, R44 ;  /* 0x000000ffff0b7224 */ /* 0x002fca00078e002c */
[----:B------:R2:W-:Y:S04]  /*164a0*/  STL.64 [R1+0xf38], R10 ;  /* 0x000f380a01007387 */ /* 0x0005e80000100a00 */
[----:B------:R-:W-:Y:S04]  /*164b0*/  STL.64 [R1+0xf28], R58 ;  /* 0x000f283a01007387 */ /* 0x000fe80000100a00 */
[----:B------:R-:W-:Y:S01]  /*164c0*/  STL.64 [R1+0xf20], R56 ;  /* 0x000f203801007387 */ /* 0x000fe20000100a00 */
[----:B--2---:R-:W-:Y:S03]  /*164d0*/  HMMA.16816.F32.BF16 R8, R52, R58, R36 ;  /* 0x0000003a3408723c */ /* 0x004fe60000041824 */
[----:B------:R-:W0:-:S15]  /*164e0*/  LDSM.16.MT88.4 R36, [R4+UR5+0x1000] ;  /* 0x001000050424783b */ /* 0x000e1e0008004200 */
[----:B------:R-:W-:Y:S01]  /*164f0*/  NOP ;  /* 0x0000000000007918 */ /* 0x000fe20000000000 */
[----:B------:R-:W-:Y:S04]  /*16500*/  STL.64 [R1+0xc0], R8 ;  /* 0x0000c00801007387 */ /* 0x000fe80000100a00 */
[----:B------:R3:W-:Y:S02]  /*16510*/  STL.64 [R1+0xc8], R10 ;  /* 0x0000c80a01007387 */ /* 0x0007e40000100a00 */
[----:B---3--:R-:W-:Y:S01]  /*16520*/  HMMA.16816.F32.BF16 R8, R52, R6, R32 ;  /* 0x000000063408723c */ /* 0x008fe20000041820 */
[----:B------:R-:W-:Y:S01]  /*16530*/  IMAD.MOV.U32 R0, RZ, RZ, R51 ;  /* 0x000000ffff007224 */ /* 0x000fe200078e0033 */
[----:B------:R-:W-:Y:S04]  /*16540*/  LDSM.16.MT88.4 R52, [R5+UR5+0x1000] ;  /* 0x001000050534783b */ /* 0x000fe80008004200 */
[----:B------:R-:W1:Y:S04]  /*16550*/  LDSM.16.MT88.4 R48, [R5+UR5+0x800] ;  /* 0x000800050530783b */ /* 0x000e680008004200 */
[----:B0-----:R-:W-:Y:S04]  /*16560*/  STL.64 [R1+0xe68], R38 ;  /* 0x000e682601007387 */ /* 0x001fe80000100a00 */
[----:B------:R-:W-:Y:S04]  /*16570*/  STL.64 [R1+0xe60], R36 ;  /* 0x000e602401007387 */ /* 0x000fe80000100a00 */
[----:B------:R-:W-:Y:S04]  /*16580*/  STL [R1+0xdbc], R4 ;  /* 0x000dbc0401007387 */ /* 0x000fe80000100800 */
[----:B------:R-:W2:Y:S04]  /*16590*/  LDL.LU R34, [R1+0x28] ;  /* 0x0000280001227983 */ /* 0x000ea80000300800 */
[----:B------:R-:W-:Y:S04]  /*165a0*/  STL.64 [R1+0xb0], R8 ;  /* 0x0000b00801007387 */ /* 0x000fe80000100a00 */
[----:B------:R1:W-:Y:S01]  /*165b0*/  STL.64 [R1+0xb8], R10 ;  /* 0x0000b80a01007387 */ /* 0x0003e20000100a00 */
[----:B------:R-:W-:-:S02]  /*165c0*/  IMAD.MOV.U32 R35, RZ, RZ, R0 ;  /* 0x000000ffff237224 */ /* 0x000fc400078e0000 */
[----:B------:R-:W-:Y:S02]  /*165d0*/  IMAD.MOV.U32 R26, RZ, RZ, R2 ;  /* 0x000000ffff1a7224 */ /* 0x000fe400078e0002 */
[----:B------:R-:W-:Y:S01]  /*165e0*/  IMAD.MOV.U32 R27, RZ, RZ, R3 ;  /* 0x000000ffff1b7224 */ /* 0x000fe200078e0003 */
[----:B------:R-:W3:Y:S01]  /*165f0*/  LDL.LU R0, [R1+0xf58] ;  /* 0x000f580001007983 */ /* 0x000ee20000300800 */
[----:B-1----:R-:W-:Y:S03]  /*16600*/  HMMA.16816.F32.BF16 R8, R48, R46, R40 ;  /* 0x0000002e3008723c */ /* 0x002fe60000041828 */
[----:B--2---:R-:W-:Y:S04]  /*16610*/  STL.64 [R1+0xf40], R34 ;  /* 0x000f402201007387 */ /* 0x004fe80000100a00 */
[----:B------:R-:W2:Y:S04]  /*16620*/  LDL.LU R2, [R1+0xf54] ;  /* 0x000f540001027983 */ /* 0x000ea80000300800 */
[----:B------:R-:W4:Y:S04]  /*16630*/  LDL.LU R3, [R1+0xf50] ;  /* 0x000f500001037983 */ /* 0x000f280000300800 */
[----:B------:R-:W-:Y:S04]  /*16640*/  STL.64 [R1+0xf48], R26 ;  /* 0x000f481a01007387 */ /* 0x000fe80000100a00 */
[----:B------:R-:W-:Y:S04]  /*16650*/  STL.64 [R1+0xe00], R54 ;  /* 0x000e003601007387 */ /* 0x000fe80000100a00 */
[----:B------:R-:W-:Y:S04]  /*16660*/  STL.64 [R1+0xdf8], R52 ;  /* 0x000df83401007387 */ /* 0x000fe80000100a00 */
[----:B------:R-:W-:Y:S04]  /*16670*/  STL [R1+0xdb8], R5 ;  /* 0x000db80501007387 */ /* 0x000fe80000100800 */
[----:B------:R-:W-:Y:S04]  /*16680*/  STL.64 [R1+0xf18], R6 ;  /* 0x000f180601007387 */ /* 0x000fe80000100a00 */
[----:B------:R-:W-:Y:S04]  /*16690*/  STL.64 [R1+0xa0], R8 ;  /* 0x0000a00801007387 */ /* 0x000fe80000100a00 */
[----:B------:R-:W-:Y:S04]  /*166a0*/  STL.64 [R1+0xa8], R10 ;  /* 0x0000a80a01007387 */ /* 0x000fe80000100a00 */
[----:B------:R-:W2:Y:S04]  /*166b0*/  LDL.LU R12, [R1+0x1f0] ;  /* 0x0001f000010c7983 */ /* 0x000ea80000300800 */
        /* <DEDUP_REMOVED lines=8> */
[----:B------:R-:W2:Y:S04]  /*16740*/  LDL.LU R39, [R1+0x1cc] ;  /* 0x0001cc0001277983 */ /* 0x000ea80000300800 */
[----:B--2---:R0:W-:Y:S04]  /*16750*/  STL.64 [R1+0xed0], R38 ;  /* 0x000ed02601007387 */ /* 0x0041e80000100a00 */
[----:B------:R-:W-:Y:S04]  /*16760*/  STL.64 [R1+0xec8], R36 ;  /* 0x000ec82401007387 */ /* 0x000fe80000100a00 */
[----:B0-----:R-:W2:Y:S04]  /*16770*/  LDL.LU R38, [R1+0x48] ;  /* 0x0000480001267983 */ /* 0x001ea80000300800 */
[----:B------:R-:W2:Y:S04]  /*16780*/  LDL.LU R39, [R1+0x4c] ;  /* 0x00004c0001277983 */ /* 0x000ea80000300800 */
        /* <DEDUP_REMOVED lines=8> */
[----:B------:R-:W2:Y:S04]  /*16810*/  LDL.LU R14, [R1+0x148] ;  /* 0x00014800010e7983 */ /* 0x000ea80000300800 */
[----:B------:R-:W2:Y:S01]  /*16820*/  LDL.LU R15, [R1+0x14c] ;  /* 0x00014c00010f7983 */ /* 0x000ea20000300800 */
[----:B------:R-:W-:-:S02]  /*16830*/  IMAD.MOV.U32 R4, RZ, RZ, R47 ;  /* 0x000000ffff047224 */ /* 0x000fc400078e002f */
[----:B------:R-:W-:Y:S01]  /*16840*/  IMAD.MOV.U32 R5, RZ, RZ, R46 ;  /* 0x000000ffff057224 */ /* 0x000fe200078e002e */
[----:B--2---:R1:W-:Y:S04]  /*16850*/  STL.64 [R1+0xef0], R14 ;  /* 0x000ef00e01007387 */ /* 0x0043e80000100a00 */
[----:B------:R-:W-:Y:S04]  /*16860*/  STL.64 [R1+0xee8], R12 ;  /* 0x000ee80c01007387 */ /* 0x000fe80000100a00 */
[----:B0-----:R-:W2:Y:S04]  /*16870*/  LDL.LU R40, [R1+0x150] ;  /* 0x0001500001287983 */ /* 0x001ea80000300800 */
[----:B------:R-:W2:Y:S04]  /*16880*/  LDL.LU R41, [R1+0x154] ;  /* 0x0001540001297983 */ /* 0x000ea80000300800 */
[----:B------:R-:W2:Y:S04]  /*16890*/  LDL.LU R42, [R1+0x158] ;  /* 0x00015800012a7983 */ /* 0x000ea80000300800 */
[----:B------:R-:W2:Y:S01]  /*168a0*/  LDL.LU R43, [R1+0x15c] ;  /* 0x00015c00012b7983 */ /* 0x000ea20000300800 */
[----:B-1----:R-:W-:-:S02]  /*168b0*/  IMAD.MOV.U32 R15, RZ, RZ, R4 ;  /* 0x000000ffff0f7224 */ /* 0x002fc400078e0004 */
[----:B------:R-:W-:Y:S01]  /*168c0*/  IMAD.MOV.U32 R14, RZ, RZ, R5 ;  /* 0x000000ffff0e7224 */ /* 0x000fe200078e0005 */
        /* <DEDUP_REMOVED lines=28> */
[----:B--2---:R-:W-:Y:S04]  /*16a90*/  STL.64 [R1+0xf00], R42 ;  /* 0x000f002a01007387 */ /* 0x004fe80000100a00 */
[----:B------:R0:W-:Y:S04]  /*16aa0*/  STL.64 [R1+0xef8], R40 ;  /* 0x000ef82801007387 */ /* 0x0001e80000100a00 */
[----:B0-----:R-:W2:Y:S04]  /*16ab0*/  LDL.LU R40, [R1+0x160] ;  /* 0x0001600001287983 */ /* 0x001ea80000300800 */
[----:B------:R-:W2:Y:S04]  /*16ac0*/  LDL.LU R41, [R1+0x164] ;  /* 0x0001640001297983 */ /* 0x000ea80000300800 */
[----:B------:R-:W2:Y:S04]  /*16ad0*/  LDL.LU R42, [R1+0x168] ;  /* 0x00016800012a7983 */ /* 0x000ea80000300800 */
[----:B------:R-:W2:Y:S04]  /*16ae0*/  LDL.LU R43, [R1+0x16c] ;  /* 0x00016c00012b7983 */ /* 0x000ea80000300800 */
[----:B------:R-:W2:Y:S04]  /*16af0*/  LDL.LU R28, [R1+0x130] ;  /* 0x00013000011c7983 */ /* 0x000ea80000300800 */
[----:B------:R-:W2:Y:S04]  /*16b00*/  LDL.LU R29, [R1+0x134] ;  /* 0x00013400011d7983 */ /* 0x000ea80000300800 */
[----:B------:R-:W2:Y:S01]  /*16b10*/  LDL.LU R30, [R1+0x138] ;  /* 0x00013800011e7983 */ /* 0x000ea20000300800 */
[----:B---3--:R-:W-:Y:S03]  /*16b20*/  HMMA.16816.F32.BF16 R24, R48, R38, R24 ;  /* 0x000000263018723c */ /* 0x008fe60000041818 */
[----:B------:R-:W3:Y:S04]  /*16b30*/  LDL.LU R31, [R1+0x13c] ;  /* 0x00013c00011f7983 */ /* 0x000ee80000300800 */
[----:B------:R-:W2:Y:S04]  /*16b40*/  LDL.LU R20, [R1+0x330] ;  /* 0x0003300001147983 */ /* 0x000ea80000300800 */
[----:B------:R-:W2:Y:S04]  /*16b50*/  LDL.LU R21, [R1+0x334] ;  /* 0x0003340001157983 */ /* 0x000ea80000300800 */
[----:B------:R-:W2:Y:S04]  /*16b60*/  LDL.LU R22, [R1+0x338] ;  /* 0x0003380001167983 */ /* 0x000ea80000300800 */
[----:B------:R-:W2:Y:S01]  /*16b70*/  LDL.LU R23, [R1+0x33c] ;  /* 0x00033c0001177983 */ /* 0x000ea20000300800 */
[----:B------:R-:W-:-:S02]  /*16b80*/  IMAD.MOV.U32 R53, RZ, RZ, R26 ;  /* 0x000000ffff357224 */ /* 0x000fc400078e001a */
[----:B------:R-:W-:Y:S02]  /*16b90*/  IMAD.MOV.U32 R52, RZ, RZ, R27 ;  /* 0x000000ffff347224 */ /* 0x000fe400078e001b */
[----:B------:R-:W4:Y:S01]  /*16ba0*/  LDL.LU.64 R26, [R1+0xf48] ;  /* 0x000f4800011a7983 */ /* 0x000f220000300a00 */
[----:B------:R-:W-:Y:S01]  /*16bb0*/  MOV R55, R24 ;  /* 0x0000001800377202 */ /* 0x000fe20000000f00 */
[----:B------:R-:W-:-:S05]  /*16bc0*/  IMAD.MOV.U32 R54, RZ, RZ, R25 ;  /* 0x000000ffff367224 */ /* 0x000fca00078e0019 */
[----:B------:R-:W-:Y:S04]  /*16bd0*/  STL.64 [R1+0xe80], R54 ;  /* 0x000e803601007387 */ /* 0x000fe80000100a00 */
[----:B------:R-:W-:Y:S01]  /*16be0*/  STL.64 [R1+0xe78], R52 ;  /* 0x000e783401007387 */ /* 0x000fe20000100a00 */
[----:B----4-:R-:W-:-:S15]  /*16bf0*/  HMMA.16816.F32.BF16 R32, R48, R26, R32 ;  /* 0x0000001a3020723c */ /* 0x010fde0000041820 */
[----:B------:R-:W-:-:S04]  /*16c00*/  NOP ;  /* 0x0000000000007918 */ /* 0x000fc80000000000 */
[----:B------:R-:W-:Y:S04]  /*16c10*/  STL.64 [R1+0x80], R32 ;  /* 0x0000802001007387 */ /* 0x000fe80000100a00 */
[----:B------:R0:W-:Y:S04]  /*16c20*/  STL.64 [R1+0x88], R34 ;  /* 0x0000882201007387 */ /* 0x0001e80000100a00 */
[----:B0-----:R-:W4:Y:S02]  /*16c30*/  LDL.LU.64 R34, [R1+0xf40] ;  /* 0x000f400001227983 */ /* 0x001f240000300a00 */
[----:B----4-:R-:W-:-:S15]  /*16c40*/  HMMA.16816.F32.BF16 R8, R48, R34, R8 ;  /* 0x000000223008723c */ /* 0x010fde0000041808 */
[----:B------:R-:W-:-:S04]  /*16c50*/  NOP ;  /* 0x0000000000007918 */ /* 0x000fc80000000000 */
[----:B------:R-:W-:Y:S04]  /*16c60*/  STL.64 [R1+0x70], R8 ;  /* 0x0000700801007387 */ /* 0x000fe80000100a00 */
[----:B------:R0:W-:Y:S04]  /*16c70*/  STL.64 [R1+0x78], R10 ;  /* 0x0000780a01007387 */ /* 0x0001e80000100a00 */
[----:B0-----:R-:W4:Y:S01]  /*16c80*/  LDL.LU.64 R10, [R1+0xf38] ;  /* 0x000f3800010a7983 */ /* 0x001f220000300a00 */
[----:B------:R-:W-:Y:S02]  /*16c90*/  IMAD.MOV.U32 R54, RZ, RZ, R61 ;  /* 0x000000ffff367224 */ /* 0x000fe400078e003d */
[----:B------:R-:W-:-:S07]  /*16ca0*/  IMAD.MOV.U32 R55, RZ, RZ, R60 ;  /* 0x000000ffff377224 */ /* 0x000fce00078e003c */
[----:B------:R-:W-:-:S15]  /*16cb0*/  HMMA.16816.F32.BF16 R16, R48, R54, R16 ;  /* 0x000000363010723c */ /* 0x000fde0000041810 */
[----:B------:R-:W-:-:S04]  /*16cc0*/  NOP ;  /* 0x0000000000007918 */ /* 0x000fc80000000000 */
[----:B------:R0:W-:Y:S04]  /*16cd0*/  STL.64 [R1+0x240], R16 ;  /* 0x0002401001007387 */ /* 0x0001e80000100a00 */
[----:B------:R-:W-:Y:S04]  /*16ce0*/  STL [R1+0x248], R18 ;  /* 0x0002481201007387 */ /* 0x000fe80000100800 */
[----:B0-----:R-:W2:Y:S01]  /*16cf0*/  LDL.LU.64 R16, [R1+0xf30] ;  /* 0x000f300001107983 */ /* 0x001ea20000300a00 */
[----:B----4-:R-:W-:-:S15]  /*16d00*/  HMMA.16816.F32.BF16 R56, R48, R10, R56 ;  /* 0x0000000a3038723c */ /* 0x010fde0000041838 */
[----:B------:R-:W-:-:S04]  /*16d10*/  NOP ;  /* 0x0000000000007918 */ /* 0x000fc80000000000 */
[----:B------:R-:W-:Y:S04]  /*16d20*/  STL.64 [R1+0x2d0], R56 ;  /* 0x0002d03801007387 */ /* 0x000fe80000100a00 */
[----:B------:R0:W-:Y:S04]  /*16d30*/  STL.64 [R1+0x2d8], R58 ;  /* 0x0002d83a01007387 */ /* 0x0001e80000100a00 */
[----:B0-----:R-:W4:Y:S04]  /*16d40*/  LDL.LU.64 R58, [R1+0xf28] ;  /* 0x000f2800013a7983 */ /* 0x001f280000300a00 */
[----:B------:R-:W2:Y:S01]  /*16d50*/  LDL.LU.64 R56, [R1+0xf20] ;  /* 0x000f200001387983 */ /* 0x000ea20000300a00 */
[----:B----4-:R-:W-:-:S15]  /*16d60*/  HMMA.16816.F32.BF16 R4, R48, R58, R4 ;  /* 0x0000003a3004723c */ /* 0x010fde0000041804 */
[----:B------:R-:W-:-:S04]  /*16d70*/  NOP ;  /* 0x0000000000007918 */ /* 0x000fc80000000000 */
[----:B------:R-:W-:Y:S04]  /*16d80*/  STL.64 [R1+0x350], R4 ;  /* 0x0003500401007387 */ /* 0x000fe80000100a00 */
[----:B------:R0:W-:Y:S01]  /*16d90*/  STL [R1+0x358], R6 ;  /* 0x0003580601007387 */ /* 0x0001e20000100800 */
[----:B------:R-:W-:-:S03]  /*16da0*/  IMAD.MOV.U32 R61, RZ, RZ, R7 ;  /* 0x000000ffff3d7224 */ /* 0x000fc600078e0007 */
[----:B0-----:R-:W4:Y:S02]  /*16db0*/  LDL.LU.64 R6, [R1+0xf18] ;  /* 0x000f180001067983 */ /* 0x001f240000300a00 */
[----:B----4-:R-:W-:Y:S02]  /*16dc0*/  HMMA.16816.F32.BF16 R48, R48, R6, R44 ;  /* 0x000000063030723c */ /* 0x010fe4000004182c */
[----:B------:R-:W2:Y:S04]  /*16dd0*/  LDL.LU.64 R46, [R1+0xf10] ;  /* 0x000f1000012e7983 */ /* 0x000ea80000300a00 */
[----:B------:R-:W2:-:S13]  /*16de0*/  LDL.LU.64 R44, [R1+0xf08] ;  /* 0x000f0800012c7983 */ /* 0x000e9a0000300a00 */
[----:B------:R-:W-:Y:S04]  /*16df0*/  STL.64 [R1+0xdc8], R50 ;  /* 0x000dc83201007387 */ /* 0x000fe80000100a00 */
[----:B------:R-:W-:Y:S01]  /*16e00*/  STL.64 [R1+0xdc0], R48 ;  /* 0x000dc03001007387 */ /* 0x000fe20000100a00 */
[----:B--2---:R-:W-:Y:S03]  /*16e10*/  HMMA.16816.F32.BF16 R12, R44, R14, R40 ;  /* 0x0000000e2c0c723c */ /* 0x004fe60000041828 */
[----:B------:R-:W2:Y:S04]  /*16e20*/  LDL.LU.64 R42, [R1+0xf00] ;  /* 0x000f0000012a7983 */ /* 0x000ea80000300a00 */
[----:B------:R-:W2:-:S12]  /*16e30*/  LDL.LU.64 R40, [R1+0xef8] ;  /* 0x000ef80001287983 */ /* 0x000e980000300a00 */
[----:B------:R-:W-:Y:S04]  /*16e40*/  STL [R1+0x344], R13 ;  /* 0x0003440d01007387 */ /* 0x000fe80000100800 */
[----:B------:R0:W-:Y:S01]  /*16e50*/  STL [R1+0x348], R14 ;  /* 0x0003480e01007387 */ /* 0x0001e20000100800 */
[----:B------:R-:W-:Y:S02]  /*16e60*/  IMAD.MOV.U32 R5, RZ, RZ, R15 ;  /* 0x000000ffff057224 */ /* 0x000fe400078e000f */
[----:B------:R-:W-:Y:S01]  /*16e70*/  IMAD.MOV.U32 R4, RZ, RZ, R12 ;  /* 0x000000ffff047224 */ /* 0x000fe200078e000c */
[----:B0-----:R-:W4:Y:S04]  /*16e80*/  LDL.LU.64 R14, [R1+0xef0] ;  /* 0x000ef000010e7983 */ /* 0x001f280000300a00 */
[----:B------:R-:W4:Y:S01]  /*16e90*/  LDL.LU.64 R12, [R1+0xee8] ;  /* 0x000ee800010c7983 */ /* 0x000f220000300a00 */
[----:B--2---:R-:W-:Y:S03]  /*16ea0*/  HMMA.16816.F32.BF16 R36, R44, R38, R40 ;  /* 0x000000262c24723c */ /* 0x004fe60000041828 */
[----:B------:R-:W2:Y:S04]  /*16eb0*/  LDL.LU.64 R42, [R1+0xee0] ;  /* 0x000ee000012a7983 */ /* 0x000ea80000300a00 */
[----:B------:R-:W2:-:S12]  /*16ec0*/  LDL.LU.64 R40, [R1+0xed8] ;  /* 0x000ed80001287983 */ /* 0x000e980000300a00 */
[----:B------:R-:W-:Y:S04]  /*16ed0*/  STL.64 [R1+0x2c0], R36 ;  /* 0x0002c02401007387 */ /* 0x000fe80000100a00 */
[----:B------:R0:W-:Y:S01]  /*16ee0*/  STL.64 [R1+0x2c8], R38 ;  /* 0x0002c82601007387 */ /* 0x0001e20000100a00 */
[C---:B----4-:R-:W-:Y:S03]  /*16ef0*/  HMMA.16816.F32.BF16 R24, R44.reuse, R26, R12 ;  /* 0x0000001a2c18723c */ /* 0x050fe6000004180c */
[----:B0-----:R-:W4:Y:S04]  /*16f00*/  LDL.LU.64 R38, [R1+0xed0] ;  /* 0x000ed00001267983 */ /* 0x001f280000300a00 */
[----:B------:R-:W4:Y:S04]  /*16f10*/  LDL.LU.64 R36, [R1+0xec8] ;  /* 0x000ec80001247983 */ /* 0x000f280000300a00 */
[----:B------:R-:W4:Y:S04]  /*16f20*/  LDL.LU.64 R14, [R1+0xec0] ;  /* 0x000ec000010e7983 */ /* 0x000f280000300a00 */
[----:B------:R-:W4:Y:S01]  /*16f30*/  LDL.LU.64 R12, [R1+0xeb8] ;  /* 0x000eb800010c7983 */ /* 0x000f220000300a00 */
[----:B---3--:R-:W-:Y:S01]  /*16f40*/  HMMA.16816.F32.BF16 R32, R44, R34, R28 ;  /* 0x000000222c20723c */ /* 0x008fe2000004181c */
[----:B------:R-:W-:-:S02]  /*16f50*/  IMAD.MOV.U32 R48, RZ, RZ, R57 ;  /* 0x000000ffff307224 */ /* 0x000fc400078e0039 */
[----:B------:R-:W-:Y:S01]  /*16f60*/  IMAD.MOV.U32 R49, RZ, RZ, R56 ;  /* 0x000000ffff317224 */ /* 0x000fe200078e0038 */
[----:B------:R0:W-:Y:S04]  /*16f70*/  STL.64 [R1+0x230], R24 ;  /* 0x0002301801007387 */ /* 0x0001e80000100a00 */
[----:B------:R-:W-:Y:S04]  /*16f80*/  STL.64 [R1+0x238], R26 ;  /* 0x0002381a01007387 */ /* 0x000fe80000100a00 */
[----:B0-----:R-:W3:Y:S04]  /*16f90*/  LDL.LU.64 R24, [R1+0xeb0] ;  /* 0x000eb00001187983 */ /* 0x001ee80000300a00 */
[----:B------:R-:W3:Y:S04]  /*16fa0*/  LDL.LU.64 R28, [R1+0xea8] ;  /* 0x000ea800011c7983 */ /* 0x000ee80000300a00 */
[----:B------:R0:W-:Y:S04]  /*16fb0*/  STL.64 [R1+0x220], R32 ;  /* 0x0002202001007387 */ /* 0x0001e80000100a00 */
[----:B------:R-:W-:Y:S04]  /*16fc0*/  STL.64 [R1+0x228], R34 ;  /* 0x0002282201007387 */ /* 0x000fe80000100a00 */
[----:B0-----:R-:W3:Y:S01]  /*16fd0*/  LDL.LU.64 R32, [R1+0xea0] ;  /* 0x000ea00001207983 */ /* 0x001ee20000300a00 */
[C---:B--2---:R-:W-:Y:S03]  /*16fe0*/  HMMA.16816.F32.BF16 R52, R44.reuse, R54, R40 ;  /* 0x000000362c34723c */ /* 0x044fe60000041828 */
[----:B------:R-:W2:Y:S04]  /*16ff0*/  LDL.LU.64 R42, [R1+0xe98] ;  /* 0x000e9800012a7983 */ /* 0x000ea80000300a00 */
[----:B------:R-:W2:Y:S01]  /*17000*/  LDL.LU.64 R40, [R1+0xe90] ;  /* 0x000e900001287983 */ /* 0x000ea20000300a00 */
[C---:B----4-:R-:W-:Y:S08]  /*17010*/  HMMA.16816.F32.BF16 R8, R44.reuse, R10, R36 ;  /* 0x0000000a2c08723c */ /* 0x050ff00000041824 */
[----:B------:R-:W-:Y:S03]  /*17020*/  HMMA.16816.F32.BF16 R12, R44, R58, R12 ;  /* 0x0000003a2c0c723c */ /* 0x000fe6000004180c */
[----:B------:R-:W-:Y:S04]  /*17030*/  STL.64 [R1+0x210], R52 ;  /* 0x0002103401007387 */ /* 0x000fe80000100a00 */
[----:B------:R-:W-:Y:S04]  /*17040*/  STL.64 [R1+0x218], R54 ;  /* 0x0002183601007387 */ /* 0x000fe80000100a00 */
[----:B------:R-:W-:Y:S01]  /*17050*/  MOV R56, R8 ;  /* 0x0000000800387202 */ /* 0x000fe20000000f00 */
[----:B------:R0:W-:Y:S01]  /*17060*/  STL.64 [R1+0x208], R10 ;  /* 0x0002080a01007387 */ /* 0x0001e20000100a00 */
[----:B------:R-:W-:-:S06]  /*17070*/  IMAD.MOV.U32 R57, RZ, RZ, R9 ;  /* 0x000000ffff397224 */ /* 0x000fcc00078e0009 */
[----:B------:R1:W-:Y:S04]  /*17080*/  STL.64 [R1+0x1f0], R12 ;  /* 0x0001f00c01007387 */ /* 0x0003e80000100a00 */
[----:B------:R4:W-:Y:S01]  /*17090*/  STL.64 [R1+0x1f8], R14 ;  /* 0x0001f80e01007387 */ /* 0x0009e20000100a00 */
[----:B0-----:R-:W-:Y:S03]  /*170a0*/  HMMA.16816.F32.BF16 R8, R44, R6, R20 ;  /* 0x000000062c08723c */ /* 0x001fe60000041814 */
[----:B------:R-:W2:Y:S04]  /*170b0*/  LDL.LU R44, [R1+0x1e0] ;  /* 0x0001e000012c7983 */ /* 0x000ea80000300800 */
[----:B------:R-:W2:Y:S04]  /*170c0*/  LDL.LU R45, [R1+0x1e4] ;  /* 0x0001e400012d7983 */ /* 0x000ea80000300800 */
[----:B------:R-:W2:Y:S04]  /*170d0*/  LDL.LU R46, [R1+0x1e8] ;  /* 0x0001e800012e7983 */ /* 0x000ea80000300800 */
[----:B------:R-:W2:Y:S04]  /*170e0*/  LDL.LU R47, [R1+0x1ec] ;  /* 0x0001ec00012f7983 */ /* 0x000ea80000300800 */
[----:B-1----:R-:W3:Y:S04]  /*170f0*/  LDL.LU R12, [R1+0x1d0] ;  /* 0x0001d000010c7983 */ /* 0x002ee80000300800 */
[----:B------:R-:W3:Y:S04]  /*17100*/  LDL.LU R13, [R1+0x1d4] ;  /* 0x0001d400010d7983 */ /* 0x000ee80000300800 */
[----:B----4-:R-:W3:Y:S04]  /*17110*/  LDL.LU R14, [R1+0x1d8] ;  /* 0x0001d800010e7983 */ /* 0x010ee80000300800 */
[----:B------:R-:W3:Y:S04]  /*17120*/  LDL.LU R15, [R1+0x1dc] ;  /* 0x0001dc00010f7983 */ /* 0x000ee80000300800 */
[----:B------:R0:W-:Y:S04]  /*17130*/  STL.64 [R1+0xdf0], R4 ;  /* 0x000df00401007387 */ /* 0x0001e80000100a00 */
[----:B0-----:R-:W4:Y:S04]  /*17140*/  LDL.LU R4, [R1+0x2b0] ;  /* 0x0002b00001047983 */ /* 0x001f280000300800 */
[----:B------:R-:W4:Y:S04]  /*17150*/  LDL.LU R5, [R1+0x2b4] ;  /* 0x0002b40001057983 */ /* 0x000f280000300800 */
[----:B------:R-:W4:Y:S04]  /*17160*/  LDL.LU R6, [R1+0x2b8] ;  /* 0x0002b80001067983 */ /* 0x000f280000300800 */
[----:B------:R-:W4:Y:S04]  /*17170*/  LDL.LU R7, [R1+0x2bc] ;  /* 0x0002bc0001077983 */ /* 0x000f280000300800 */
[----:B------:R-:W4:Y:S04]  /*17180*/  LDL.LU R52, [R1+0x320] ;  /* 0x0003200001347983 */ /* 0x000f280000300800 */
[----:B------:R-:W4:Y:S04]  /*17190*/  LDL.LU R53, [R1+0x324] ;  /* 0x0003240001357983 */ /* 0x000f280000300800 */
[----:B------:R-:W4:Y:S04]  /*171a0*/  LDL.LU R54, [R1+0x328] ;  /* 0x0003280001367983 */ /* 0x000f280000300800 */
[----:B------:R-:W4:Y:S01]  /*171b0*/  LDL.LU R55, [R1+0x32c] ;  /* 0x00032c0001377983 */ /* 0x000f220000300800 */
[----:B------:R-:W-:-:S02]  /*171c0*/  IMAD.MOV.U32 R31, RZ, RZ, R8 ;  /* 0x000000ffff1f7224 */ /* 0x000fc400078e0008 */
[----:B------:R-:W-:Y:S01]  /*171d0*/  IMAD.MOV.U32 R34, RZ, RZ, R9 ;  /* 0x000000ffff227224 */ /* 0x000fe200078e0009 */
[----:B------:R-:W4:Y:S01]  /*171e0*/  LDL.LU R8, [R1+0x2f0] ;  /* 0x0002f00001087983 */ /* 0x000f220000300800 */
[----:B------:R-:W-:-:S03]  /*171f0*/  IMAD.MOV.U32 R35, RZ, RZ, R10 ;  /* 0x000000ffff237224 */ /* 0x000fc600078e000a */
[----:B------:R-:W4:Y:S01]  /*17200*/  LDL.LU R9, [R1+0x2f4] ;  /* 0x0002f40001097983 */ /* 0x000f220000300800 */
[----:B------:R-:W-:-:S03]  /*17210*/  IMAD.MOV.U32 R60, RZ, RZ, R11 ;  /* 0x000000ffff3c7224 */ /* 0x000fc600078e000b */
        /* <DEDUP_REMOVED lines=10> */
[----:B------:R-:W-:Y:S04]  /*172c0*/  STL [R1+0xdac], R60 ;  /* 0x000dac3c01007387 */ /* 0x000fe80000100800 */
[----:B------:R-:W-:Y:S04]  /*172d0*/  STL [R1+0xda8], R35 ;  /* 0x000da82301007387 */ /* 0x000fe80000100800 */
[----:B------:R0:W-:Y:S01]  /*172e0*/  STL [R1+0xda4], R34 ;  /* 0x000da42201007387 */ /* 0x0001e20000100800 */
[C---:B--2---:R-:W-:Y:S08]  /*172f0*/  HMMA.16816.F32.BF16 R44, R40.reuse, R48, R44 ;  /* 0x00000030282c723c */ /* 0x044ff0000004182c */
[C---:B---3--:R-:W-:Y:S08]  /*17300*/  HMMA.16816.F32.BF16 R12, R40.reuse, R32, R12 ;  /* 0x00000020280c723c */ /* 0x048ff0000004180c */
[----:B----4-:R-:W-:Y:S11]  /*17310*/  HMMA.16816.F32.BF16 R52, R40, R28, R52 ;  /* 0x0000001c2834723c */ /* 0x010ff60000041834 */
[----:B0-----:R-:W-:-:S02]  /*17320*/  IMAD.MOV.U32 R34, RZ, RZ, R14 ;  /* 0x000000ffff227224 */ /* 0x001fc400078e000e */
[----:B------:R-:W-:Y:S01]  /*17330*/  IMAD.MOV.U32 R14, RZ, RZ, R15 ;  /* 0x000000ffff0e7224 */ /* 0x000fe200078e000f */
[----:B------:R0:W-:Y:S01]  /*17340*/  STL [R1+0x1e0], R44 ;  /* 0x0001e02c01007387 */ /* 0x0001e20000100800 */
[----:B------:R-:W-:Y:S02]  /*17350*/  IMAD.MOV.U32 R60, RZ, RZ, R12 ;  /* 0x000000ffff3c7224 */ /* 0x000fe400078e000c */
[----:B------:R-:W-:Y:S01]  /*17360*/  IMAD.MOV.U32 R35, RZ, RZ, R13 ;  /* 0x000000ffff237224 */ /* 0x000fe200078e000d */
[----:B------:R-:W-:Y:S01]  /*17370*/  HMMA.16816.F32.BF16 R20, R40, R24, R20 ;  /* 0x000000182814723c */ /* 0x000fe20000041814 */
[----:B0-----:R-:W2:Y:S01]  /*17380*/  LDL.LU R44, [R1+0x2a0] ;  /* 0x0002a000012c7983 */ /* 0x001ea20000300800 */
[----:B------:R-:W-:Y:S02]  /*17390*/  IMAD.MOV.U32 R27, RZ, RZ, R46 ;  /* 0x000000ffff1b7224 */ /* 0x000fe400078e002e */
[----:B------:R-:W-:Y:S01]  /*173a0*/  IMAD.MOV.U32 R30, RZ, RZ, R47 ;  /* 0x000000ffff1e7224 */ /* 0x000fe200078e002f */
[----:B------:R-:W3:Y:S01]  /*173b0*/  LDL.LU.64 R12, [R1+0xe88] ;  /* 0x000e8800010c7983 */ /* 0x000ee20000300a00 */
[----:B------:R-:W-:-:S02]  /*173c0*/  IMAD.MOV.U32 R26, RZ, RZ, R45 ;  /* 0x000000ffff1a7224 */ /* 0x000fc400078e002d */
[----:B------:R-:W-:Y:S01]  /*173d0*/  IMAD.MOV.U32 R46, RZ, RZ, R2 ;  /* 0x000000ffff2e7224 */ /* 0x000fe200078e0002 */
[----:B------:R-:W-:Y:S01]  /*173e0*/  MOV R47, R0 ;  /* 0x00000000002f7202 */ /* 0x000fe20000000f00 */
[----:B------:R0:W-:Y:S01]  /*173f0*/  STL [R1+0xdb4], R34 ;  /* 0x000db42201007387 */ /* 0x0001e20000100800 */
[----:B------:R-:W-:-:S03]  /*17400*/  IMAD.MOV.U32 R45, RZ, RZ, R3 ;  /* 0x000000ffff2d7224 */ /* 0x000fc600078e0003 */
[----:B------:R1:W-:Y:S01]  /*17410*/  STL [R1+0xdb0], R14 ;  /* 0x000db00e01007387 */ /* 0x0003e20000100800 */
[----:B------:R-:W-:Y:S02]  /*17420*/  IMAD.MOV.U32 R2, RZ, RZ, R54 ;  /* 0x000000ffff027224 */ /* 0x000fe400078e0036 */
[----:B------:R-:W-:Y:S02]  /*17430*/  IMAD.MOV.U32 R0, RZ, RZ, R55 ;  /* 0x000000ffff007224 */ /* 0x000fe400078e0037 */
[----:B------:R-:W-:Y:S02]  /*17440*/  IMAD.MOV.U32 R15, RZ, RZ, R52 ;  /* 0x000000ffff0f7224 */ /* 0x000fe400078e0034 */
[----:B------:R-:W-:Y:S01]  /*17450*/  IMAD.MOV.U32 R3, RZ, RZ, R53 ;  /* 0x000000ffff037224 */ /* 0x000fe200078e0035 */
[----:B------:R-:W4:Y:S04]  /*17460*/  LDL.LU.64 R54, [R1+0xe80] ;  /* 0x000e800001367983 */ /* 0x000f280000300a00 */
[----:B------:R-:W2:Y:S04]  /*17470*/  LDL.LU.64 R52, [R1+0xe78] ;  /* 0x000e780001347983 */ /* 0x000ea80000300a00 */
[----:B------:R-:W-:Y:S04]  /*17480*/  STL.64 [R1+0xe50], R30 ;  /* 0x000e501e01007387 */ /* 0x000fe80000100a00 */
[----:B------:R1:W-:Y:S01]  /*17490*/  STL.64 [R1+0xe48], R28 ;  /* 0x000e481c01007387 */ /* 0x0003e20000100a00 */
[----:B0-----:R-:W-:-:S02]  /*174a0*/  IMAD.MOV.U32 R34, RZ, RZ, R20 ;  /* 0x000000ffff227224 */ /* 0x001fc400078e0014 */
[----:B-1----:R-:W-:Y:S01]  /*174b0*/  IMAD.MOV.U32 R14, RZ, RZ, R21 ;  /* 0x000000ffff0e7224 */ /* 0x002fe200078e0015 */
[----:B------:R-:W3:Y:S04]  /*174c0*/  LDL.LU R28, [R1+0x2e0] ;  /* 0x0002e000011c7983 */ /* 0x000ee80000300800 */
[----:B------:R-:W3:Y:S04]  /*174d0*/  LDL.LU R29, [R1+0x2e4] ;  /* 0x0002e400011d7983 */ /* 0x000ee80000300800 */
[----:B------:R-:W3:Y:S04]  /*174e0*/  LDL.LU R30, [R1+0x2e8] ;  /* 0x0002e800011e7983 */ /* 0x000ee80000300800 */
[----:B------:R-:W3:Y:S04]  /*174f0*/  LDL.LU R31, [R1+0x2ec] ;  /* 0x0002ec00011f7983 */ /* 0x000ee80000300800 */
[----:B------:R-:W-:Y:S04]  /*17500*/  STL.64 [R1+0x1b8], R22 ;  /* 0x0001b81601007387 */ /* 0x000fe80000100a00 */
[----:B------:R-:W2:Y:S01]  /*17510*/  LDL.LU.64 R20, [R1+0xe70] ;  /* 0x000e700001147983 */ /* 0x000ea20000300a00 */
[C---:B------:R-:W-:Y:S08]  /*17520*/  HMMA.16816.F32.BF16 R8, R40.reuse, R16, R8 ;  /* 0x000000102808723c */ /* 0x040ff00000041808 */
[----:B--2---:R-:W-:-:S15]  /*17530*/  HMMA.16816.F32.BF16 R36, R40, R20, R36 ;  /* 0x000000142824723c */ /* 0x004fde0000041824 */
[----:B------:R-:W-:-:S04]  /*17540*/  NOP ;  /* 0x0000000000007918 */ /* 0x000fc80000000000 */
[----:B------:R-:W-:Y:S04]  /*17550*/  STL.64 [R1+0x1a0], R36 ;  /* 0x0001a02401007387 */ /* 0x000fe80000100a00 */
[----:B------:R0:W-:Y:S04]  /*17560*/  STL.64 [R1+0x1a8], R38 ;  /* 0x0001a82601007387 */ /* 0x0001e80000100a00 */
[----:B0-----:R-:W2:Y:S04]  /*17570*/  LDL.LU.64 R38, [R1+0xe68] ;  /* 0x000e680001267983 */ /* 0x001ea80000300a00 */
[----:B------:R-:W2:Y:S04]  /*17580*/  LDL.LU.64 R36, [R1+0xe60] ;  /* 0x000e600001247983 */ /* 0x000ea80000300a00 */
[----:B------:R0:W-:Y:S04]  /*17590*/  STL.64 [R1+0x190], R8 ;  /* 0x0001900801007387 */ /* 0x0001e80000100a00 */
[----:B------:R-:W-:Y:S04]  /*175a0*/  STL.64 [R1+0x198], R10 ;  /* 0x0001980a01007387 */ /* 0x000fe80000100a00 */
[----:B0-----:R-:W2:Y:S01]  /*175b0*/  LDL.LU.64 R8, [R1+0xe58] ;  /* 0x000e580001087983 */ /* 0x001ea20000300a00 */
[----:B---3--:R-:W-:-:S15]  /*175c0*/  HMMA.16816.F32.BF16 R28, R40, R12, R28 ;  /* 0x0000000c281c723c */ /* 0x008fde000004181c */
[----:B------:R-:W-:-:S04]  /*175d0*/  NOP ;  /* 0x0000000000007918 */ /* 0x000fc80000000000 */
[----:B------:R-:W-:Y:S01]  /*175e0*/  MOV R22, R31 ;  /* 0x0000001f00167202 */ /* 0x000fe20000000f00 */
[----:B------:R-:W-:Y:S04]  /*175f0*/  STL.64 [R1+0x180], R28 ;  /* 0x0001801c01007387 */ /* 0x000fe80000100a00 */
[----:B------:R-:W-:Y:S04]  /*17600*/  STL [R1+0x188], R30 ;  /* 0x0001881e01007387 */ /* 0x000fe80000100800 */
[----:B------:R-:W-:Y:S04]  /*17610*/  STL.64 [R1+0xe20], R14 ;  /* 0x000e200e01007387 */ /* 0x000fe80000100a00 */
[----:B------:R-:W-:Y:S04]  /*17620*/  STL.64 [R1+0xe18], R12 ;  /* 0x000e180c01007387 */ /* 0x000fe80000100a00 */
[----:B------:R-:W-:Y:S01]  /*17630*/  STL [R1+0xd38], R22 ;  /* 0x000d381601007387 */ /* 0x000fe20000100800 */
[----:B--2---:R-:W-:-:S15]  /*17640*/  HMMA.16816.F32.BF16 R4, R40, R8, R4 ;  /* 0x000000082804723c */ /* 0x004fde0000041804 */
[----:B------:R-:W-:-:S04]  /*17650*/  NOP ;  /* 0x0000000000007918 */ /* 0x000fc80000000000 */
[----:B------:R-:W-:Y:S04]  /*17660*/  STL [R1+0x164], R5 ;  /* 0x0001640501007387 */ /* 0x000fe80000100800 */
[----:B------:R0:W-:Y:S04]  /*17670*/  STL [R1+0x168], R6 ;  /* 0x0001680601007387 */ /* 0x0001e80000100800 */
[----:B------:R-:W2:Y:S01]  /*17680*/  LDL R59, [R1+0xbb4] ;  /* 0x000bb400013b7983 */ /* 0x000ea20000100800 */
[----:B------:R-:W-:Y:S02]  /*17690*/  IMAD.MOV.U32 R23, RZ, RZ, R4 ;  /* 0x000000ffff177224 */ /* 0x000fe400078e0004 */
[----:B------:R-:W-:-:S02]  /*176a0*/  IMAD.MOV.U32 R18, RZ, RZ, R7 ;  /* 0x000000ffff127224 */ /* 0x000fc400078e0007 */
[----:B0-----:R-:W-:Y:S01]  /*176b0*/  HMMA.16816.F32.BF16 R4, R36, R48, R44 ;  /* 0x000000302404723c */ /* 0x001fe2000004182c */
[----:B--2---:R-:W-:Y:S04]  /*176c0*/  STL [R1+0xe30], R59 ;  /* 0x000e303b01007387 */ /* 0x004fe80000100800 */
[----:B------:R-:W-:Y:S04]  /*176d0*/  STL.64 [R1+0xe28], R56 ;  /* 0x000e283801007387 */ /* 0x000fe80000100a00 */
[----:B------:R-:W-:Y:S04]  /*176e0*/  STL [R1+0xd34], R23 ;  /* 0x000d341701007387 */ /* 0x000fe80000100800 */
[----:B------:R-:W-:Y:S06]  /*176f0*/  STL [R1+0xd30], R18 ;  /* 0x000d301201007387 */ /* 0x000fec0000100800 */
[----:B------:R-:W-:Y:S04]  /*17700*/  STL.64 [R1+0x158], R6 ;  /* 0x0001580601007387 */ /* 0x000fe80000100a00 */
[----:B------:R-:W2:Y:S04]  /*17710*/  LDL.LU R48, [R1+0x80] ;  /* 0x0000800001307983 */ /* 0x000ea80000300800 */
[----:B------:R-:W2:Y:S04]  /*17720*/  LDL.LU R49, [R1+0x84] ;  /* 0x0000840001317983 */ /* 0x000ea80000300800 */
[----:B------:R-:W3:Y:S04]  /*17730*/  LDL.LU R50, [R1+0x88] ;  /* 0x0000880001327983 */ /* 0x000ee80000300800 */
[----:B------:R-:W3:Y:S04]  /*17740*/  LDL.LU R51, [R1+0x8c] ;  /* 0x00008c0001337983 */ /* 0x000ee80000300800 */
[----:B---3--:R0:W-:Y:S04]  /*17750*/  STL.64 [R1+0xdd8], R50 ;  /* 0x000dd83201007387 */ /* 0x0081e80000100a00 */
[----:B--2---:R4:W-:Y:S01]  /*17760*/  STL.64 [R1+0xdd0], R48 ;  /* 0x000dd03001007387 */ /* 0x0049e20000100a00 */
[----:B0-----:R-:W-:-:S02]  /*17770*/  IMAD.MOV.U32 R51, RZ, RZ, R52 ;  /* 0x000000ffff337224 */ /* 0x001fc400078e0034 */
[----:B------:R-:W-:Y:S01]  /*17780*/  IMAD.MOV.U32 R50, RZ, RZ, R53 ;  /* 0x000000ffff327224 */ /* 0x000fe200078e0035 */
[----:B------:R-:W2:Y:S01]  /*17790*/  LDL.LU R52, [R1+0xb0] ;  /* 0x0000b00001347983 */ /* 0x000ea20000300800 */
[----:B----4-:R-:W-:-:S03]  /*177a0*/  IMAD.MOV.U32 R49, RZ, RZ, R54 ;  /* 0x000000ffff317224 */ /* 0x010fc600078e0036 */
[----:B------:R-:W2:Y:S01]  /*177b0*/  LDL.LU R53, [R1+0xb4] ;  /* 0x0000b40001357983 */ /* 0x000ea20000300800 */
[----:B------:R-:W-:-:S03]  /*177c0*/  IMAD.MOV.U32 R48, RZ, RZ, R55 ;  /* 0x000000ffff307224 */ /* 0x000fc600078e0037 */
[----:B------:R-:W3:Y:S04]  /*177d0*/  LDL.LU R54, [R1+0xb8] ;  /* 0x0000b80001367983 */ /* 0x000ee80000300800 */
[----:B------:R-:W3:Y:S04]  /*177e0*/  LDL.LU R55, [R1+0xbc] ;  /* 0x0000bc0001377983 */ /* 0x000ee80000300800 */
[----:B------:R-:W4:Y:S04]  /*177f0*/  LDL.LU R12, [R1+0x250] ;  /* 0x00025000010c7983 */ /* 0x000f280000300800 */
[----:B------:R-:W4:Y:S04]  /*17800*/  LDL.LU R13, [R1+0x254] ;  /* 0x00025400010d7983 */ /* 0x000f280000300800 */
[----:B------:R-:W2:Y:S04]  /*17810*/  LDL.LU R14, [R1+0x258] ;  /* 0x00025800010e7983 */ /* 0x000ea80000300800 */
[----:B------:R-:W2:Y:S04]  /*17820*/  LDL.LU R15, [R1+0x25c] ;  /* 0x00025c00010f7983 */ /* 0x000ea80000300800 */
[----:B------:R-:W3:Y:S04]  /*17830*/  LDL.LU R28, [R1+0x290] ;  /* 0x00029000011c7983 */ /* 0x000ee80000300800 */
[----:B------:R-:W3:Y:S04]  /*17840*/  LDL.LU R29, [R1+0x294] ;  /* 0x00029400011d7983 */ /* 0x000ee80000300800 */
[----:B------:R-:W3:Y:S04]  /*17850*/  LDL.LU R30, [R1+0x298] ;  /* 0x00029800011e7983 */ /* 0x000ee80000300800 */
[----:B------:R-:W3:Y:S04]  /*17860*/  LDL.LU R31, [R1+0x29c] ;  /* 0x00029c00011f7983 */ /* 0x000ee80000300800 */
[----:B------:R-:W3:Y:S04]  /*17870*/  LDL.LU R40, [R1+0x280] ;  /* 0x0002800001287983 */ /* 0x000ee80000300800 */
[----:B------:R-:W3:Y:S04]  /*17880*/  LDL.LU R41, [R1+0x284] ;  /* 0x0002840001297983 */ /* 0x000ee80000300800 */
[----:B------:R-:W3:Y:S04]  /*17890*/  LDL.LU R42, [R1+0x288] ;  /* 0x00028800012a7983 */ /* 0x000ee80000300800 */
[----:B------:R-:W3:Y:S01]  /*178a0*/  LDL.LU R43, [R1+0x28c] ;  /* 0x00028c00012b7983 */ /* 0x000ee20000300800 */
[----:B------:R-:W-:-:S02]  /*178b0*/  IMAD.MOV.U32 R10, RZ, RZ, R4 ;  /* 0x000000ffff0a7224 */ /* 0x000fc400078e0004 */
[----:B------:R-:W-:Y:S01]  /*178c0*/  IMAD.MOV.U32 R11, RZ, RZ, R5 ;  /* 0x000000ffff0b7224 */ /* 0x000fe200078e0005 */
[----:B--2---:R-:W-:Y:S04]  /*178d0*/  STL.64 [R1+0xe40], R14 ;  /* 0x000e400e01007387 */ /* 0x004fe80000100a00 */
[----:B----4-:R0:W-:Y:S01]  /*178e0*/  STL.64 [R1+0xe38], R12 ;  /* 0x000e380c01007387 */ /* 0x0101e20000100a00 */
[C---:B---3--:R-:W-:Y:S03]  /*178f0*/  HMMA.16816.F32.BF16 R28, R36.reuse, R32, R28 ;  /* 0x00000020241c723c */ /* 0x048fe6000004181c */
[----:B0-----:R-:W2:Y:S04]  /*17900*/  LDL.LU R12, [R1+0x270] ;  /* 0x00027000010c7983 */ /* 0x001ea80000300800 */
[----:B------:R-:W2:Y:S04]  /*17910*/  LDL.LU R13, [R1+0x274] ;  /* 0x00027400010d7983 */ /* 0x000ea80000300800 */
[----:B------:R-:W2:Y:S04]  /*17920*/  LDL.LU R14, [R1+0x278] ;  /* 0x00027800010e7983 */ /* 0x000ea80000300800 */
[----:B------:R-:W2:Y:S04]  /*17930*/  LDL.LU R15, [R1+0x27c] ;  /* 0x00027c00010f7983 */ /* 0x000ea80000300800 */
[----:B------:R-:W3:Y:S04]  /*17940*/  LDL.LU R56, [R1+0x260] ;  /* 0x0002600001387983 */ /* 0x000ee80000300800 */
[----:B------:R-:W3:Y:S04]  /*17950*/  LDL.LU R57, [R1+0x264] ;  /* 0x0002640001397983 */ /* 0x000ee80000300800 */
[----:B------:R-:W3:Y:S04]  /*17960*/  LDL.LU R58, [R1+0x268] ;  /* 0x00026800013a7983 */ /* 0x000ee80000300800 */
[----:B------:R-:W3:Y:S04]  /*17970*/  LDL.LU R59, [R1+0x26c] ;  /* 0x00026c00013b7983 */ /* 0x000ee80000300800 */
[----:B------:R-:W-:Y:S04]  /*17980*/  STL.64 [R1+0xe10], R54 ;  /* 0x000e103601007387 */ /* 0x000fe80000100a00 */
[----:B------:R0:W-:Y:S04]  /*17990*/  STL.64 [R1+0xe08], R52 ;  /* 0x000e083401007387 */ /* 0x0001e80000100a00 */
[----:B0-----:R-:W4:Y:S04]  /*179a0*/  LDL.LU R52, [R1+0xc0] ;  /* 0x0000c00001347983 */ /* 0x001f280000300800 */
[----:B------:R-:W4:Y:S04]  /*179b0*/  LDL.LU R53, [R1+0xc4] ;  /* 0x0000c40001357983 */ /* 0x000f280000300800 */
[----:B------:R-:W4:Y:S04]  /*179c0*/  LDL.LU R54, [R1+0xc8] ;  /* 0x0000c80001367983 */ /* 0x000f280000300800 */
[----:B------:R-:W4:Y:S04]  /*179d0*/  LDL.LU R55, [R1+0xcc] ;  /* 0x0000cc0001377983 */ /* 0x000f280000300800 */
[----:B------:R-:W3:Y:S04]  /*179e0*/  LDL.LU R4, [R1+0xa0] ;  /* 0x0000a00001047983 */ /* 0x000ee80000300800 */
[----:B------:R-:W3:Y:S04]  /*179f0*/  LDL.LU R5, [R1+0xa4] ;  /* 0x0000a40001057983 */ /* 0x000ee80000300800 */
[----:B------:R-:W3:Y:S04]  /*17a00*/  LDL.LU R6, [R1+0xa8] ;  /* 0x0000a80001067983 */ /* 0x000ee80000300800 */
[----:B------:R-:W3:Y:S04]  /*17a10*/  LDL.LU R7, [R1+0xac] ;  /* 0x0000ac0001077983 */ /* 0x000ee80000300800 */
[----:B------:R-:W-:Y:S04]  /*17a20*/  STL.64 [R1+0xde8], R50 ;  /* 0x000de83201007387 */ /* 0x000fe80000100a00 */
[----:B------:R0:W-:Y:S01]  /*17a30*/  STL.64 [R1+0xde0], R48 ;  /* 0x000de03001007387 */ /* 0x0001e20000100a00 */
[----:B------:R-:W-:Y:S01]  /*17a40*/  IMAD.MOV.U32 R23, RZ, RZ, R30 ;  /* 0x000000ffff177224 */ /* 0x000fe200078e001e */
[----:B------:R-:W-:Y:S01]  /*17a50*/  MOV R18, R31 ;  /* 0x0000001f00127202 */ /* 0x000fe20000000f00 */
[----:B------:R-:W-:Y:S01]  /*17a60*/  IMAD.MOV.U32 R22, RZ, RZ, R29 ;  /* 0x000000ffff167224 */ /* 0x000fe200078e001d */
[----:B0-----:R-:W3:Y:S04]  /*17a70*/  LDL.LU.64 R48, [R1+0x50] ;  /* 0x0000500001307983 */ /* 0x001ee80000300a00 */
[----:B------:R-:W3:Y:S04]  /*17a80*/  LDL.LU R44, [R1+0x70] ;  /* 0x00007000012c7983 */ /* 0x000ee80000300800 */
[----:B------:R-:W3:Y:S04]  /*17a90*/  LDL.LU R45, [R1+0x74] ;  /* 0x00007400012d7983 */ /* 0x000ee80000300800 */
[----:B------:R-:W3:Y:S04]  /*17aa0*/  LDL.LU R46, [R1+0x78] ;  /* 0x00007800012e7983 */ /* 0x000ee80000300800 */
[----:B------:R-:W3:Y:S04]  /*17ab0*/  LDL.LU R47, [R1+0x7c] ;  /* 0x00007c00012f7983 */ /* 0x000ee80000300800 */
[----:B------:R-:W-:Y:S04]  /*17ac0*/  STL [R1+0xd1c], R11 ;  /* 0x000d1c0b01007387 */ /* 0x000fe80000100800 */
[----:B------:R-:W-:Y:S04]  /*17ad0*/  STL [R1+0xd18], R10 ;  /* 0x000d180a01007387 */ /* 0x000fe80000100800 */
[----:B------:R0:W-:Y:S04]  /*17ae0*/  STL [R1+0x140], R28 ;  /* 0x0001401c01007387 */ /* 0x0001e80000100800 */
[----:B------:R-:W3:Y:S04]  /*17af0*/  LDL.LU.64 R30, [R1+0xe50] ;  /* 0x000e5000011e7983 */ /* 0x000ee80000300a00 */
[----:B0-----:R-:W3:Y:S01]  /*17b00*/  LDL.LU.64 R28, [R1+0xe48] ;  /* 0x000e4800011c7983 */ /* 0x001ee20000300a00 */
[----:B--2---:R-:W-:-:S15]  /*17b10*/  HMMA.16816.F32.BF16 R12, R36, R24, R12 ;  /* 0x00000018240c723c */ /* 0x004fde000004180c */
[----:B------:R-:W-:-:S04]  /*17b20*/  NOP ;  /* 0x0000000000007918 */ /* 0x000fc80000000000 */
[----:B------:R-:W-:Y:S02]  /*17b30*/  IMAD.MOV.U32 R11, RZ, RZ, R14 ;  /* 0x000000ffff0b7224 */ /* 0x000fe400078e000e */
[----:B------:R-:W-:Y:S01]  /*17b40*/  IMAD.MOV.U32 R10, RZ, RZ, R15 ;  /* 0x000000ffff0a7224 */ /* 0x000fe200078e000f */
[----:B---3--:R-:W-:-:S15]  /*17b50*/  HMMA.16816.F32.BF16 R40, R36, R28, R40 ;  /* 0x0000001c2428723c */ /* 0x008fde0000041828 */
[----:B------:R-:W-:-:S04]  /*17b60*/  NOP ;  /* 0x0000000000007918 */ /* 0x000fc80000000000 */
[----:B------:R0:W-:Y:S04]  /*17b70*/  STL.64 [R1+0x130], R40 ;  /* 0x0001302801007387 */ /* 0x0001e80000100a00 */
[----:B------:R1:W-:Y:S04]  /*17b80*/  STL.64 [R1+0x138], R42 ;  /* 0x0001382a01007387 */ /* 0x0003e80000100a00 */
[----:B0-----:R-:W2:Y:S04]  /*17b90*/  LDL.LU R40, [R1+0x240] ;  /* 0x0002400001287983 */ /* 0x001ea80000300800 */
[----:B------:R-:W2:Y:S04]  /*17ba0*/  LDL.LU R41, [R1+0x244] ;  /* 0x0002440001297983 */ /* 0x000ea80000300800 */
[----:B-1----:R-:W2:Y:S01]  /*17bb0*/  LDL.LU R42, [R1+0x248] ;  /* 0x00024800012a7983 */ /* 0x002ea20000300800 */
[----:B------:R-:W-:-:S03]  /*17bc0*/  IMAD.MOV.U32 R43, RZ, RZ, R19 ;  /* 0x000000ffff2b7224 */ /* 0x000fc600078e0013 */
[----:B------:R0:W-:Y:S01]  /*17bd0*/  STL [R1+0x124], R13 ;  /* 0x0001240d01007387 */ /* 0x0001e20000100800 */
[----:B------:R-:W-:-:S03]  /*17be0*/  IMAD.MOV.U32 R19, RZ, RZ, R12 ;  /* 0x000000ffff137224 */ /* 0x000fc600078e000c */
[----:B------:R-:W3:Y:S04]  /*17bf0*/  LDL.LU.64 R14, [R1+0xe40] ;  /* 0x000e4000010e7983 */ /* 0x000ee80000300a00 */
[----:B0-----:R-:W3:Y:S01]  /*17c00*/  LDL.LU.64 R12, [R1+0xe38] ;  /* 0x000e3800010c7983 */ /* 0x001ee20000300a00 */
[----:B------:R-:W-:-:S15]  /*17c10*/  HMMA.16816.F32.BF16 R56, R36, R20, R56 ;  /* 0x000000142438723c */ /* 0x000fde0000041838 */
[----:B------:R-:W-:-:S04]  /*17c20*/  NOP ;  /* 0x0000000000007918 */ /* 0x000fc80000000000 */
[----:B------:R-:W-:Y:S04]  /*17c30*/  STL.64 [R1+0x110], R56 ;  /* 0x0001103801007387 */ /* 0x000fe80000100a00 */
[----:B------:R0:W-:Y:S04]  /*17c40*/  STL.64 [R1+0x118], R58 ;  /* 0x0001183a01007387 */ /* 0x0001e80000100a00 */
[----:B0-----:R-:W2:Y:S04]  /*17c50*/  LDL.LU R59, [R1+0xe30] ;  /* 0x000e3000013b7983 */ /* 0x001ea80000300800 */
[----:B------:R-:W2:Y:S01]  /*17c60*/  LDL.LU.64 R56, [R1+0xe28] ;  /* 0x000e280001387983 */ /* 0x000ea20000300a00 */
[----:B---3--:R-:W-:-:S15]  /*17c70*/  HMMA.16816.F32.BF16 R12, R36, R16, R12 ;  /* 0x00000010240c723c */ /* 0x008fde000004180c */
[----:B------:R-:W-:-:S04]  /*17c80*/  NOP ;  /* 0x0000000000007918 */ /* 0x000fc80000000000 */
[----:B------:R-:W-:Y:S04]  /*17c90*/  STL.64 [R1+0x100], R12 ;  /* 0x0001000c01007387 */ /* 0x000fe80000100a00 */
[----:B------:R0:W-:Y:S04]  /*17ca0*/  STL.64 [R1+0x108], R14 ;  /* 0x0001080e01007387 */ /* 0x0001e80000100a00 */
[----:B0-----:R-:W3:Y:S04]  /*17cb0*/  LDL.LU.64 R14, [R1+0xe20] ;  /* 0x000e2000010e7983 */ /* 0x001ee80000300a00 */
[----:B------:R-:W4:Y:S04]  /*17cc0*/  LDL.LU.64 R12, [R1+0xe18] ;  /* 0x000e1800010c7983 */ /* 0x000f280000300a00 */
[----:B------:R-:W2:Y:S01]  /*17cd0*/  LDL R58, [R1+0x37c] ;  /* 0x00037c00013a7983 */ /* 0x000ea20000100800 */
[----:B----4-:R-:W-:-:S15]  /*17ce0*/  HMMA.16816.F32.BF16 R52, R36, R12, R52 ;  /* 0x0000000c2434723c */ /* 0x010fde0000041834 */
[----:B------:R-:W-:-:S04]  /*17cf0*/  NOP ;  /* 0x0000000000007918 */ /* 0x000fc80000000000 */
[----:B------:R-:W-:Y:S04]  /*17d00*/  STL.64 [R1+0xf0], R52 ;  /* 0x0000f03401007387 */ /* 0x000fe80000100a00 */
[----:B------:R0:W-:Y:S04]  /*17d10*/  STL.64 [R1+0xf8], R54 ;  /* 0x0000f83601007387 */ /* 0x0001e80000100a00 */
[----:B0-----:R-:W4:Y:S04]  /*17d20*/  LDL.LU.64 R54, [R1+0xe10] ;  /* 0x000e100001367983 */ /* 0x001f280000300a00 */
[----:B------:R-:W4:Y:S02]  /*17d30*/  LDL.LU.64 R52, [R1+0xe08] ;  /* 0x000e080001347983 */ /* 0x000f240000300a00 */
[----:B----4-:R-:W-:Y:S02]  /*17d40*/  HMMA.16816.F32.BF16 R36, R36, R8, R52 ;  /* 0x000000082424723c */ /* 0x010fe40000041834 */
[----:B------:R-:W4:Y:S04]  /*17d50*/  LDL.LU.64 R54, [R1+0xe00] ;  /* 0x000e000001367983 */ /* 0x000f280000300a00 */
[----:B------:R-:W4:-:S13]  /*17d60*/  LDL.LU.64 R52, [R1+0xdf8] ;  /* 0x000df80001347983 */ /* 0x000f1a0000300a00 */
[----:B------:R0:W-:Y:S04]  /*17d70*/  STL.64 [R1+0xe0], R36 ;  /* 0x0000e02401007387 */ /* 0x0001e80000100a00 */
[----:B------:R1:W-:Y:S04]  /*17d80*/  STL.64 [R1+0xe8], R38 ;  /* 0x0000e82601007387 */ /* 0x0003e80000100a00 */
[----:B0-----:R-:W2:Y:S04]  /*17d90*/  LDL.LU R36, [R1+0x2d0] ;  /* 0x0002d00001247983 */ /* 0x001ea80000300800 */
[----:B------:R-:W2:Y:S04]  /*17da0*/  LDL.LU R37, [R1+0x2d4] ;  /* 0x0002d40001257983 */ /* 0x000ea80000300800 */
[----:B-1----:R-:W2:Y:S04]  /*17db0*/  LDL.LU R38, [R1+0x2d8] ;  /* 0x0002d80001267983 */ /* 0x002ea80000300800 */
[----:B------:R-:W2:Y:S01]  /*17dc0*/  LDL.LU R39, [R1+0x2dc] ;  /* 0x0002dc0001277983 */ /* 0x000ea20000300800 */
[----:B----4-:R-:W-:-:S15]  /*17dd0*/  HMMA.16816.F32.BF16 R4, R52, R48, R4 ;  /* 0x000000303404723c */ /* 0x010fde0000041804 */
[----:B------:R-:W-:-:S04]  /*17de0*/  NOP ;  /* 0x0000000000007918 */ /* 0x000fc80000000000 */
[----:B------:R0:W-:Y:S04]  /*17df0*/  STL.64 [R1+0xd0], R4 ;  /* 0x0000d00401007387 */ /* 0x0001e80000100a00 */
[----:B------:R1:W-:Y:S04]  /*17e00*/  STL.64 [R1+0xd8], R6 ;  /* 0x0000d80601007387 */ /* 0x0003e80000100a00 */
[----:B0-----:R-:W4:Y:S01]  /*17e10*/  LDL.LU.64 R4, [R1+0xdf0] ;  /* 0x000df00001047983 */ /* 0x001f220000300a00 */
[----:B-1----:R-:W-:Y:S02]  /*17e20*/  IMAD.MOV.U32 R7, RZ, RZ, R48 ;  /* 0x000000ffff077224 */ /* 0x002fe400078e0030 */
[----:B------:R-:W-:Y:S01]  /*17e30*/  IMAD.MOV.U32 R6, RZ, RZ, R49 ;  /* 0x000000ffff067224 */ /* 0x000fe200078e0031 */
[----:B------:R-:W2:Y:S04]  /*17e40*/  LDL.LU.64 R50, [R1+0xde8] ;  /* 0x000de80001327983 */ /* 0x000ea80000300a00 */
[----:B------:R-:W2:Y:S02]  /*17e50*/  LDL.LU.64 R48, [R1+0xde0] ;  /* 0x000de00001307983 */ /* 0x000ea40000300a00 */
[----:B--2---:R-:W-:-:S15]  /*17e60*/  HMMA.16816.F32.BF16 R48, R52, R32, R48 ;  /* 0x000000203430723c */ /* 0x004fde0000041830 */
[----:B------:R-:W-:-:S04]  /*17e70*/  NOP ;  /* 0x0000000000007918 */ /* 0x000fc80000000000 */
[----:B------:R-:W-:Y:S04]  /*17e80*/  STL.64 [R1+0xc0], R48 ;  /* 0x0000c03001007387 */ /* 0x000fe80000100a00 */
[----:B------:R0:W-:Y:S04]  /*17e90*/  STL.64 [R1+0xc8], R50 ;  /* 0x0000c83201007387 */ /* 0x0001e80000100a00 */
[----:B0-----:R-:W2:Y:S04]  /*17ea0*/  LDL.LU.64 R50, [R1+0xdd8] ;  /* 0x000dd80001327983 */ /* 0x001ea80000300a00 */
[----:B------:R-:W2:Y:S01]  /*17eb0*/  LDL.LU.64 R48, [R1+0xdd0] ;  /* 0x000dd00001307983 */ /* 0x000ea20000300a00 */
        /* <DEDUP_REMOVED lines=9> */
[----:B------:R1:W-:Y:S01]  /*17f50*/  STL.64 [R1+0xd90], R28 ;  /* 0x000d901c01007387 */ /* 0x0003e20000100a00 */
[----:B0-----:R-:W-:-:S03]  /*17f60*/  IMAD.MOV.U32 R31, RZ, RZ, R61 ;  /* 0x000000ffff1f7224 */ /* 0x001fc600078e003d */
[----:B-1----:R-:W2:Y:S04]  /*17f70*/  LDL.LU R28, [R1+0x350] ;  /* 0x00035000011c7983 */ /* 0x002ea80000300800 */
[----:B------:R-:W2:Y:S04]  /*17f80*/  LDL.LU R29, [R1+0x354] ;  /* 0x00035400011d7983 */ /* 0x000ea80000300800 */
[----:B------:R-:W2:Y:S01]  /*17f90*/  LDL.LU R30, [R1+0x358] ;  /* 0x00035800011e7983 */ /* 0x000ea20000300800 */
[----:B------:R-:W-:-:S03]  /*17fa0*/  IMAD.MOV.U32 R61, RZ, RZ, R47 ;  /* 0x000000ffff3d7224 */ /* 0x000fc600078e002f */
[----:B------:R-:W-:Y:S04]  /*17fb0*/  STL.64 [R1+0xa0], R44 ;  /* 0x0000a02c01007387 */ /* 0x000fe80000100a00 */
[----:B------:R-:W-:Y:S04]  /*17fc0*/  STL [R1+0xa8], R46 ;  /* 0x0000a82e01007387 */ /* 0x000fe80000100800 */
[----:B------:R-:W-:Y:S04]  /*17fd0*/  STL.64 [R1+0xd80], R26 ;  /* 0x000d801a01007387 */ /* 0x000fe80000100a00 */
[----:B------:R-:W-:Y:S04]  /*17fe0*/  STL.64 [R1+0xd78], R24 ;  /* 0x000d781801007387 */ /* 0x000fe80000100a00 */
[----:B------:R-:W-:Y:S04]  /*17ff0*/  STL [R1+0xcc0], R61 ;  /* 0x000cc03d01007387 */ /* 0x000fe80000100800 */
[----:B------:R-:W-:Y:S04]  /*18000*/  STL.64 [R1+0xd70], R22 ;  /* 0x000d701601007387 */ /* 0x000fe80000100a00 */
[----:B------:R4:W-:Y:S04]  /*18010*/  STL.64 [R1+0xd68], R20 ;  /* 0x000d681401007387 */ /* 0x0009e80000100a00 */
[----:B------:R-:W-:Y:S04]  /*18020*/  STL.64 [R1+0x90], R40 ;  /* 0x0000902801007387 */ /* 0x000fe80000100a00 */
[----:B------:R-:W-:Y:S04]  /*18030*/  STL.64 [R1+0x98], R42 ;  /* 0x0000982a01007387 */ /* 0x000fe80000100a00 */
[----:B------:R-:W0:Y:S04]  /*18040*/  LDSM.16.MT88.4 R40, [R58+UR5+0x1800] ;  /* 0x001800053a28783b */ /* 0x000e280008004200 */
[----:B------:R-:W-:Y:S01]  /*18050*/  LDSM.16.MT88.4 R44, [R59+UR5+0x1000] ;  /* 0x001000053b2c783b */ /* 0x000fe20008004200 */
[----:B----4-:R-:W-:-:S03]  /*18060*/  MOV R20, R4 ;  /* 0x0000000400147202 */ /* 0x010fc60000000f00 */
[----:B------:R-:W4:Y:S04]  /*18070*/  LDL.LU R4, [R1+0xdbc] ;  /* 0x000dbc0001047983 */ /* 0x000f280000300800 */
[----:B------:R-:W2:Y:S04]  /*18080*/  LDL.LU R21, [R1+0x344] ;  /* 0x0003440001157983 */ /* 0x000ea80000300800 */
[----:B------:R-:W2:Y:S01]  /*18090*/  LDL.LU R22, [R1+0x348] ;  /* 0x0003480001167983 */ /* 0x000ea20000300800 */
[----:B------:R-:W-:-:S03]  /*180a0*/  IMAD.MOV.U32 R23, RZ, RZ, R5 ;  /* 0x000000ffff177224 */ /* 0x000fc600078e0005 */
[----:B------:R-:W2:Y:S01]  /*180b0*/  LDL.LU R5, [R1+0xdb8] ;  /* 0x000db80001057983 */ /* 0x000ea20000300800 */
[----:B------:R-:W-:Y:S02]  /*180c0*/  IMAD.MOV.U32 R24, RZ, RZ, R7 ;  /* 0x000000ffff187224 */ /* 0x000fe400078e0007 */
[----:B------:R-:W-:Y:S01]  /*180d0*/  IMAD.MOV.U32 R25, RZ, RZ, R6 ;  /* 0x000000ffff197224 */ /* 0x000fe200078e0006 */
[----:B0-----:R-:W-:Y:S04]  /*180e0*/  STL.64 [R1+0xd60], R42 ;  /* 0x000d602a01007387 */ /* 0x001fe80000100a00 */
[----:B------:R0:W-:Y:S02]  /*180f0*/  STL.64 [R1+0xd58], R40 ;  /* 0x000d582801007387 */ /* 0x0001e40000100a00 */
[C---:B0-----:R-:W-:Y:S02]  /*18100*/  HMMA.16816.F32.BF16 R40, R52.reuse, R16, R36 ;  /* 0x000000103428723c */ /* 0x041fe40000041824 */
[----:B----4-:R-:W0:Y:S04]  /*18110*/  LDSM.16.MT88.4 R36, [R4+UR5+0x1800] ;  /* 0x001800050424783b */ /* 0x010e280008004200 */
[----:B--2---:R-:W1:Y:S02]  /*18120*/  LDSM.16.MT88.4 R4, [R5+UR5+0x1800] ;  /* 0x001800050504783b */ /* 0x004e640008004200 */
[C---:B------:R-:W-:Y:S02]  /*18130*/  HMMA.16816.F32.BF16 R28, R52.reuse, R12, R28 ;  /* 0x0000000c341c723c */ /* 0x040fe4000004181c */
[----:B0-----:R-:W-:Y:S09]  /*18140*/  STL.64 [R1+0xcf0], R38 ;  /* 0x000cf02601007387 */ /* 0x001ff20000100a00 */
[----:B------:R-:W-:Y:S04]  /*18150*/  STL.64 [R1+0x80], R40 ;  /* 0x0000802801007387 */ /* 0x000fe80000100a00 */
[----:B------:R-:W-:Y:S04]  /*18160*/  STL.64 [R1+0x88], R42 ;  /* 0x0000882a01007387 */ /* 0x000fe80000100a00 */
[----:B------:R-:W-:Y:S04]  /*18170*/  STL.64 [R1+0xce8], R36 ;  /* 0x000ce82401007387 */ /* 0x000fe80000100a00 */
[----:B-1----:R-:W-:Y:S04]  /*18180*/  STL.64 [R1+0xca8], R6 ;  /* 0x000ca80601007387 */ /* 0x002fe80000100a00 */
[----:B------:R-:W-:Y:S04]  /*18190*/  STL.64 [R1+0x70], R28 ;  /* 0x0000701c01007387 */ /* 0x000fe80000100a00 */
[----:B------:R0:W-:Y:S02]  /*181a0*/  STL.64 [R1+0x78], R30 ;  /* 0x0000781e01007387 */ /* 0x0001e40000100a00 */
[----:B0-----:R-:W-:Y:S02]  /*181b0*/  HMMA.16816.F32.BF16 R28, R52, R8, R48 ;  /* 0x00000008341c723c */ /* 0x001fe40000041830 */
[----:B------:R-:W0:Y:S04]  /*181c0*/  LDSM.16.MT88.4 R48, [R59+UR5+0x1800] ;  /* 0x001800053b30783b */ /* 0x000e280008004200 */
[----:B------:R1:W-:-:S13]  /*181d0*/  STL.64 [R1+0xca0], R4 ;  /* 0x000ca00401007387 */ /* 0x0003da0000100a00 */
[----:B-1----:R-:W-:Y:S02]  /*181e0*/  IMAD.MOV.U32 R4, RZ, RZ, R31 ;  /* 0x000000ffff047224 */ /* 0x002fe400078e001f */
[----:B------:R-:W-:Y:S02]  /*181f0*/  IMAD.MOV.U32 R7, RZ, RZ, R28 ;  /* 0x000000ffff077224 */ /* 0x000fe400078e001c */
[----:B------:R-:W-:Y:S02]  /*18200*/  IMAD.MOV.U32 R6, RZ, RZ, R29 ;  /* 0x000000ffff067224 */ /* 0x000fe400078e001d */
[----:B------:R-:W-:Y:S01]  /*18210*/  IMAD.MOV.U32 R5, RZ, RZ, R30 ;  /* 0x000000ffff057224 */ /* 0x000fe200078e001e */
[----:B------:R-:W-:Y:S04]  /*18220*/  STL [R1+0xce4], R4 ;  /* 0x000ce40401007387 */ /* 0x000fe80000100800 */
[----:B------:R-:W-:Y:S04]  /*18230*/  STL [R1+0xce0], R7 ;  /* 0x000ce00701007387 */ /* 0x000fe80000100800 */
[----:B------:R-:W-:Y:S04]  /*18240*/  STL [R1+0xcdc], R6 ;  /* 0x000cdc0601007387 */ /* 0x000fe80000100800 */
[----:B------:R1:W-:Y:S04]  /*18250*/  STL [R1+0xcd8], R5 ;  /* 0x000cd80501007387 */ /* 0x0003e80000100800 */
[----:B------:R-:W2:Y:S04]  /*18260*/  LDL.LU R28, [R1+0x2c0] ;  /* 0x0002c000011c7983 */ /* 0x000ea80000300800 */
[----:B------:R-:W2:Y:S04]  /*18270*/  LDL.LU R29, [R1+0x2c4] ;  /* 0x0002c400011d7983 */ /* 0x000ea80000300800 */
[----:B------:R-:W2:Y:S04]  /*18280*/  LDL.LU R30, [R1+0x2c8] ;  /* 0x0002c800011e7983 */ /* 0x000ea80000300800 */
[----:B------:R-:W2:Y:S01]  /*18290*/  LDL.LU R31, [R1+0x2cc] ;  /* 0x0002cc00011f7983 */ /* 0x000ea20000300800 */
[----:B-1----:R-:W-:Y:S03]  /*182a0*/  HMMA.16816.F32.BF16 R4, R44, R24, R20 ;  /* 0x000000182c04723c */ /* 0x002fe60000041814 */
[----:B0-----:R-:W-:Y:S04]  /*182b0*/  STL.64 [R1+0xc50], R50 ;  /* 0x000c503201007387 */ /* 0x001fe80000100a00 */
[----:B------:R0:W-:Y:S04]  /*182c0*/  STL.64 [R1+0xc48], R48 ;  /* 0x000c483001007387 */ /* 0x0001e80000100a00 */
[----:B------:R-:W4:Y:S08]  /*182d0*/  LDL.LU R20, [R1+0x220] ;  /* 0x0002200001147983 */ /* 0x000f300000300800 */
[----:B------:R-:W-:Y:S04]  /*182e0*/  STL.64 [R1+0x40], R4 ;  /* 0x0000400401007387 */ /* 0x000fe80000100a00 */
[----:B------:R1:W-:Y:S04]  /*182f0*/  STL.64 [R1+0x48], R6 ;  /* 0x0000480601007387 */ /* 0x0003e80000100a00 */
        /* <DEDUP_REMOVED lines=18> */
[----:B---3--:R-:W-:Y:S01]  /*18420*/  IMAD.MOV.U32 R37, RZ, RZ, R14 ;  /* 0x000000ffff257224 */ /* 0x008fe200078e000e */
[----:B------:R-:W3:Y:S04]  /*18430*/  LDL.LU R34, [R1+0xdb4] ;  /* 0x000db40001227983 */ /* 0x000ee80000300800 */
[----:B------:R-:W4:Y:S04]  /*18440*/  LDL.LU R14, [R1+0xdb0] ;  /* 0x000db000010e7983 */ /* 0x000f280000300800 */
[----:B------:R-:W4:Y:S04]  /*18450*/  LDL.LU R38, [R1+0x1b8] ;  /* 0x0001b80001267983 */ /* 0x000f280000300800 */
[----:B------:R-:W4:Y:S01]  /*18460*/  LDL.LU R39, [R1+0x1bc] ;  /* 0x0001bc0001277983 */ /* 0x000f220000300800 */
[----:B0-----:R-:W-:-:S02]  /*18470*/  IMAD.MOV.U32 R48, RZ, RZ, R60 ;  /* 0x000000ffff307224 */ /* 0x001fc400078e003c */
[----:B------:R-:W-:Y:S01]  /*18480*/  IMAD.MOV.U32 R49, RZ, RZ, R35 ;  /* 0x000000ffff317224 */ /* 0x000fe200078e0023 */
[----:B------:R-:W4:Y:S04]  /*18490*/  LDL.LU R60, [R1+0xdac] ;  /* 0x000dac00013c7983 */ /* 0x000f280000300800 */
[----:B------:R-:W4:Y:S01]  /*184a0*/  LDL.LU R35, [R1+0xda8] ;  /* 0x000da80001237983 */ /* 0x000f220000300800 */
[----:B--2---:R-:W-:-:S15]  /*184b0*/  HMMA.16816.F32.BF16 R28, R44, R32, R28 ;  /* 0x000000202c1c723c */ /* 0x004fde000004181c */
[----:B------:R-:W-:-:S04]  /*184c0*/  NOP ;  /* 0x0000000000007918 */ /* 0x000fc80000000000 */
[----:B-1----:R-:W-:Y:S02]  /*184d0*/  IMAD.MOV.U32 R6, RZ, RZ, R30 ;  /* 0x000000ffff067224 */ /* 0x002fe400078e001e */
[----:B------:R-:W-:Y:S02]  /*184e0*/  IMAD.MOV.U32 R5, RZ, RZ, R31 ;  /* 0x000000ffff057224 */ /* 0x000fe400078e001f */
[----:B------:R-:W-:Y:S02]  /*184f0*/  IMAD.MOV.U32 R4, RZ, RZ, R28 ;  /* 0x000000ffff047224 */ /* 0x000fe400078e001c */
[----:B------:R-:W-:Y:S02]  /*18500*/  IMAD.MOV.U32 R7, RZ, RZ, R29 ;  /* 0x000000ffff077224 */ /* 0x000fe400078e001d */
[----:B---3--:R-:W-:Y:S01]  /*18510*/  IMAD.MOV.U32 R50, RZ, RZ, R34 ;  /* 0x000000ffff327224 */ /* 0x008fe200078e0022 */
[----:B----4-:R-:W-:Y:S01]  /*18520*/  MOV R51, R14 ;  /* 0x0000000e00337202 */ /* 0x010fe20000000f00 */
[----:B------:R-:W2:Y:S04]  /*18530*/  LDL.LU R34, [R1+0xda4] ;  /* 0x000da40001227983 */ /* 0x000ea80000300800 */
[----:B------:R-:W3:Y:S04]  /*18540*/  LDL.LU R14, [R1+0xda0] ;  /* 0x000da000010e7983 */ /* 0x000ee80000300800 */
[----:B------:R-:W4:Y:S04]  /*18550*/  LDL.LU.64 R30, [R1+0xd98] ;  /* 0x000d9800011e7983 */ /* 0x000f280000300a00 */
[----:B------:R-:W2:Y:S04]  /*18560*/  LDL.LU.64 R28, [R1+0xd90] ;  /* 0x000d9000011c7983 */ /* 0x000ea80000300a00 */
[----:B------:R-:W-:Y:S04]  /*18570*/  STL.64 [R1+0xd00], R6 ;  /* 0x000d000601007387 */ /* 0x000fe80000100a00 */
[----:B------:R0:W-:Y:S02]  /*18580*/  STL.64 [R1+0xcf8], R4 ;  /* 0x000cf80401007387 */ /* 0x0001e40000100a00 */
[----:B0-----:R-:W-:-:S02]  /*18590*/  IMAD.MOV.U32 R4, RZ, RZ, R15 ;  /* 0x000000ffff047224 */ /* 0x001fc400078e000f */
[----:B------:R-:W3:Y:S01]  /*185a0*/  LDL.LU R15, [R1+0xd88] ;  /* 0x000d8800010f7983 */ /* 0x000ee20000300800 */
[----:B--2---:R-:W-:-:S15]  /*185b0*/  HMMA.16816.F32.BF16 R24, R44, R28, R24 ;  /* 0x0000001c2c18723c */ /* 0x004fde0000041818 */
[----:B------:R-:W-:-:S04]  /*185c0*/  NOP ;  /* 0x0000000000007918 */ /* 0x000fc80000000000 */
[----:B------:R-:W-:Y:S04]  /*185d0*/  STL.64 [R1+0x20], R24 ;  /* 0x0000201801007387 */ /* 0x000fe80000100a00 */
[----:B------:R0:W-:Y:S04]  /*185e0*/  STL.64 [R1+0x28], R26 ;  /* 0x0000281a01007387 */ /* 0x0001e80000100a00 */
[----:B0-----:R-:W2:Y:S04]  /*185f0*/  LDL.LU.64 R26, [R1+0xd80] ;  /* 0x000d8000011a7983 */ /* 0x001ea80000300a00 */
[----:B------:R-:W2:Y:S01]  /*18600*/  LDL.LU.64 R24, [R1+0xd78] ;  /* 0x000d780001187983 */ /* 0x000ea20000300a00 */
[----:B------:R-:W-:-:S02]  /*18610*/  IMAD.MOV.U32 R5, RZ, RZ, R3 ;  /* 0x000000ffff057224 */ /* 0x000fc400078e0003 */
[----:B------:R-:W-:Y:S02]  /*18620*/  IMAD.MOV.U32 R6, RZ, RZ, R2 ;  /* 0x000000ffff067224 */ /* 0x000fe400078e0002 */
[----:B------:R-:W-:Y:S01]  /*18630*/  IMAD.MOV.U32 R7, RZ, RZ, R0 ;  /* 0x000000ffff077224 */ /* 0x000fe200078e0000 */
[----:B--2---:R-:W-:-:S15]  /*18640*/  HMMA.16816.F32.BF16 R20, R44, R24, R20 ;  /* 0x000000182c14723c */ /* 0x004fde0000041814 */
[----:B------:R-:W-:-:S04]  /*18650*/  NOP ;  /* 0x0000000000007918 */ /* 0x000fc80000000000 */
[----:B------:R-:W-:Y:S01]  /*18660*/  IMAD.MOV.U32 R2, RZ, RZ, R22 ;  /* 0x000000ffff027224 */ /* 0x000fe200078e0016 */
[----:B------:R0:W-:Y:S01]  /*18670*/  STL [R1+0x10], R20 ;  /* 0x0000101401007387 */ /* 0x0001e20000100800 */
[----:B------:R-:W-:Y:S01]  /*18680*/  MOV R3, R23 ;  /* 0x0000001700037202 */ /* 0x000fe20000000f00 */
[----:B------:R-:W-:Y:S02]  /*18690*/  IMAD.MOV.U32 R0, RZ, RZ, R21 ;  /* 0x000000ffff007224 */ /* 0x000fe400078e0015 */
[----:B------:R-:W2:Y:S04]  /*186a0*/  LDL.LU.64 R22, [R1+0xd70] ;  /* 0x000d700001167983 */ /* 0x000ea80000300a00 */
[----:B0-----:R-:W2:Y:S01]  /*186b0*/  LDL.LU.64 R20, [R1+0xd68] ;  /* 0x000d680001147983 */ /* 0x001ea20000300a00 */
[C---:B------:R-:W-:Y:S08]  /*186c0*/  HMMA.16816.F32.BF16 R56, R44.reuse, R16, R56 ;  /* 0x000000102c38723c */ /* 0x040ff00000041838 */
[----:B------:R-:W-:Y:S01]  /*186d0*/  HMMA.16816.F32.BF16 R52, R44, R12, R52 ;  /* 0x0000000c2c34723c */ /* 0x000fe20000041834 */
[----:B----4-:R-:W-:-:S02]  /*186e0*/  IMAD.MOV.U32 R12, RZ, RZ, R31 ;  /* 0x000000ffff0c7224 */ /* 0x010fc400078e001f */
[----:B------:R-:W-:-:S05]  /*186f0*/  IMAD.MOV.U32 R13, RZ, RZ, R34 ;  /* 0x000000ffff0d7224 */ /* 0x000fca00078e0022 */
[----:B--2---:R-:W-:-:S15]  /*18700*/  HMMA.16816.F32.BF16 R40, R44, R20, R40 ;  /* 0x000000142c28723c */ /* 0x004fde0000041828 */
[----:B------:R-:W-:-:S04]  /*18710*/  NOP ;  /* 0x0000000000007918 */ /* 0x000fc80000000000 */
[----:B------:R-:W-:Y:S04]  /*18720*/  STL.64 [R1], R40 ;  /* 0x0000002801007387 */ /* 0x000fe80000100a00 */
[----:B------:R0:W-:Y:S01]  /*18730*/  STL [R1+0x8], R42 ;  /* 0x0000082a01007387 */ /* 0x0001e20000100800 */
[----:B------:R-:W-:-:S03]  /*18740*/  IMAD.MOV.U32 R61, RZ, RZ, R43 ;  /* 0x000000ffff3d7224 */ /* 0x000fc600078e002b */
[----:B0-----:R-:W2:Y:S04]  /*18750*/  LDL.LU.64 R42, [R1+0xd60] ;  /* 0x000d6000012a7983 */ /* 0x001ea80000300a00 */
[----:B------:R-:W2:Y:S04]  /*18760*/  LDL.LU.64 R40, [R1+0xd58] ;  /* 0x000d580001287983 */ /* 0x000ea80000300a00 */
[----:B------:R0:W-:Y:S04]  /*18770*/  STL.64 [R1+0xbf8], R58 ;  /* 0x000bf83a01007387 */ /* 0x0001e80000100a00 */
[----:B------:R1:W-:Y:S01]  /*18780*/  STL.64 [R1+0xbf0], R56 ;  /* 0x000bf03801007387 */ /* 0x0003e20000100a00 */
[----:B0-----:R-:W-:-:S03]  /*18790*/  IMAD.MOV.U32 R58, RZ, RZ, R27 ;  /* 0x000000ffff3a7224 */ /* 0x001fc600078e001b */
[----:B-1----:R-:W2:Y:S01]  /*187a0*/  LDL.LU R56, [R1+0x1e0] ;  /* 0x0001e00001387983 */ /* 0x002ea20000300800 */
[----:B------:R-:W-:-:S03]  /*187b0*/  IMAD.MOV.U32 R57, RZ, RZ, R26 ;  /* 0x000000ffff397224 */ /* 0x000fc600078e001a */
[----:B------:R-:W4:Y:S04]  /*187c0*/  LDL.LU R26, [R1+0xd50] ;  /* 0x000d5000011a7983 */ /* 0x000f280000300800 */
[----:B------:R-:W4:Y:S01]  /*187d0*/  LDL.LU R27, [R1+0xd4c] ;  /* 0x000d4c00011b7983 */ /* 0x000f220000300800 */
[----:B------:R-:W-:-:S03]  /*187e0*/  IMAD.MOV.U32 R59, RZ, RZ, R30 ;  /* 0x000000ffff3b7224 */ /* 0x000fc600078e001e */
[----:B------:R-:W2:Y:S04]  /*187f0*/  LDL.LU R30, [R1+0xd48] ;  /* 0x000d4800011e7983 */ /* 0x000ea80000300800 */
[----:B---3--:R0:W-:Y:S04]  /*18800*/  STL.64 [R1+0xd10], R14 ;  /* 0x000d100e01007387 */ /* 0x0081e80000100a00 */
[----:B------:R-:W3:Y:S04]  /*18810*/  LDL.LU R31, [R1+0xd44] ;  /* 0x000d4400011f7983 */ /* 0x000ee80000300800 */
[----:B------:R-:W2:Y:S01]  /*18820*/  LDL.LU R34, [R1+0xd40] ;  /* 0x000d400001227983 */ /* 0x000ea20000300800 */
[----:B0-----:R-:W-:-:S02]  /*18830*/  IMAD.MOV.U32 R14, RZ, RZ, R35 ;  /* 0x000000ffff0e7224 */ /* 0x001fc400078e0023 */
[----:B------:R-:W-:Y:S01]  /*18840*/  IMAD.MOV.U32 R15, RZ, RZ, R60 ;  /* 0x000000ffff0f7224 */ /* 0x000fe200078e003c */
[----:B------:R-:W2:Y:S06]  /*18850*/  LDL.LU R35, [R1+0xd3c] ;  /* 0x000d3c0001237983 */ /* 0x000eac0000300800 */
[----:B------:R-:W-:Y:S01]  /*18860*/  HMMA.16816.F32.BF16 R44, R44, R8, R12 ;  /* 0x000000082c2c723c */ /* 0x000fe2000004180c */
[----:B------:R-:W-:Y:S04]  /*18870*/  STL.64 [R1+0xc08], R54 ;  /* 0x000c083601007387 */ /* 0x000fe80000100a00 */
[----:B------:R-:W-:-:S14]  /*18880*/  STL.64 [R1+0xc00], R52 ;  /* 0x000c003401007387 */ /* 0x000fdc0000100a00 */
[----:B------:R0:W-:Y:S04]  /*18890*/  STL.64 [R1+0xc20], R46 ;  /* 0x000c202e01007387 */ /* 0x0001e80000100a00 */
[----:B------:R-:W-:Y:S04]  /*188a0*/  STL.64 [R1+0xc18], R44 ;  /* 0x000c182c01007387 */ /* 0x000fe80000100a00 */
[----:B0-----:R-:W2:Y:S01]  /*188b0*/  LDL.LU.64 R46, [R1+0x58] ;  /* 0x00005800012e7983 */ /* 0x001ea20000300a00 */
[----:B------:R-:W-:Y:S02]  /*188c0*/  IMAD.MOV.U32 R53, RZ, RZ, R22 ;  /* 0x000000ffff357224 */ /* 0x000fe400078e0016 */
[----:B------:R-:W-:Y:S01]  /*188d0*/  IMAD.MOV.U32 R54, RZ, RZ, R23 ;  /* 0x000000ffff367224 */ /* 0x000fe200078e0017 */
[----:B--2---:R-:W-:-:S15]  /*188e0*/  HMMA.16816.F32.BF16 R12, R40, R46, R56 ;  /* 0x0000002e280c723c */ /* 0x004fde0000041838 */
[----:B------:R-:W-:-:S04]  /*188f0*/  NOP ;  /* 0x0000000000007918 */ /* 0x000fc80000000000 */
[----:B------:R-:W-:Y:S04]  /*18900*/  STL.64 [R1+0x270], R12 ;  /* 0x0002700c01007387 */ /* 0x000fe80000100a00 */
[----:B------:R0:W-:Y:S01]  /*18910*/  STL.64 [R1+0x278], R14 ;  /* 0x0002780e01007387 */ /* 0x0001e20000100a00 */
[----:B------:R-:W-:Y:S02]  /*18920*/  IMAD.MOV.U32 R60, RZ, RZ, R12 ;  /* 0x000000ffff3c7224 */ /* 0x000fe400078e000c */
[----:B0-----:R-:W-:Y:S03]  /*18930*/  HMMA.16816.F32.BF16 R12, R40, R34, R48 ;  /* 0x00000022280c723c */ /* 0x001fe60000041830 */
[----:B------:R-:W-:Y:S04]  /*18940*/  STL [R1+0xbc4], R60 ;  /* 0x000bc43c01007387 */ /* 0x000fe80000100800 */
[----:B------:R-:W2:-:S12]  /*18950*/  LDL.LU R48, [R1+0x1a0] ;  /* 0x0001a00001307983 */ /* 0x000e980000300800 */
[----:B------:R-:W-:Y:S04]  /*18960*/  STL.64 [R1+0x260], R12 ;  /* 0x0002600c01007387 */ /* 0x000fe80000100a00 */
[----:B------:R3:W-:Y:S04]  /*18970*/  STL.64 [R1+0x268], R14 ;  /* 0x0002680e01007387 */ /* 0x0007e80000100a00 */
[----:B------:R-:W2:Y:S04]  /*18980*/  LDL.LU R49, [R1+0x1a4] ;  /* 0x0001a40001317983 */ /* 0x000ea80000300800 */
[----:B------:R-:W2:Y:S04]  /*18990*/  LDL.LU R50, [R1+0x1a8] ;  /* 0x0001a80001327983 */ /* 0x000ea80000300800 */
[----:B------:R-:W2:Y:S01]  /*189a0*/  LDL.LU R51, [R1+0x1ac] ;  /* 0x0001ac0001337983 */ /* 0x000ea20000300800 */
[C---:B---3--:R-:W-:Y:S08]  /*189b0*/  HMMA.16816.F32.BF16 R12, R40.reuse, R30, R4 ;  /* 0x0000001e280c723c */ /* 0x048ff00000041804 */
[----:B----4-:R-:W-:Y:S11]  /*189c0*/  HMMA.16816.F32.BF16 R4, R40, R26, R36 ;  /* 0x0000001a2804723c */ /* 0x010ff60000041824 */
[----:B------:R0:W-:Y:S04]  /*189d0*/  STL.64 [R1+0x220], R12 ;  /* 0x0002200c01007387 */ /* 0x0001e80000100a00 */
[----:B------:R1:W-:Y:S04]  /*189e0*/  STL.64 [R1+0x228], R14 ;  /* 0x0002280e01007387 */ /* 0x0003e80000100a00 */
[----:B------:R3:W-:Y:S04]  /*189f0*/  STL.64 [R1+0x1b0], R4 ;  /* 0x0001b00401007387 */ /* 0x0007e80000100a00 */
[----:B------:R4:W-:Y:S04]  /*18a00*/  STL.64 [R1+0x1b8], R6 ;  /* 0x0001b80601007387 */ /* 0x0009e80000100a00 */
[----:B0-----:R-:W2:Y:S04]  /*18a10*/  LDL.LU R12, [R1+0x190] ;  /* 0x00019000010c7983 */ /* 0x001ea80000300800 */
[----:B------:R-:W2:Y:S04]  /*18a20*/  LDL.LU R13, [R1+0x194] ;  /* 0x00019400010d7983 */ /* 0x000ea80000300800 */
[----:B-1----:R-:W2:Y:S04]  /*18a30*/  LDL.LU R14, [R1+0x198] ;  /* 0x00019800010e7983 */ /* 0x002ea80000300800 */
[----:B------:R-:W2:Y:S04]  /*18a40*/  LDL.LU R15, [R1+0x19c] ;  /* 0x00019c00010f7983 */ /* 0x000ea80000300800 */
[----:B------:R-:W2:Y:S04]  /*18a50*/  LDL.LU R56, [R1+0x130] ;  /* 0x0001300001387983 */ /* 0x000ea80000300800 */
[----:B------:R-:W2:Y:S04]  /*18a60*/  LDL.LU R57, [R1+0x134] ;  /* 0x0001340001397983 */ /* 0x000ea80000300800 */
[----:B------:R-:W2:Y:S04]  /*18a70*/  LDL.LU R58, [R1+0x138] ;  /* 0x00013800013a7983 */ /* 0x000ea80000300800 */
[----:B------:R-:W2:Y:S04]  /*18a80*/  LDL.LU R59, [R1+0x13c] ;  /* 0x00013c00013b7983 */ /* 0x000ea80000300800 */
[----:B------:R-:W2:Y:S04]  /*18a90*/  LDL.LU R52, [R1+0x140] ;  /* 0x0001400001347983 */ /* 0x000ea80000300800 */
[----:B------:R-:W2:Y:S04]  /*18aa0*/  LDL.LU R22, [R1+0xd38] ;  /* 0x000d380001167983 */ /* 0x000ea80000300800 */
[----:B------:R-:W2:Y:S01]  /*18ab0*/  LDL.LU R23, [R1+0xd34] ;  /* 0x000d340001177983 */ /* 0x000ea20000300800 */
[----:B------:R-:W-:-:S02]  /*18ac0*/  IMAD.MOV.U32 R55, RZ, RZ, R18 ;  /* 0x000000ffff377224 */ /* 0x000fc400078e0012 */
[----:B------:R-:W-:Y:S01]  /*18ad0*/  IMAD.MOV.U32 R32, RZ, RZ, R4 ;  /* 0x000000ffff207224 */ /* 0x000fe200078e0004 */
[----:B------:R-:W2:Y:S01]  /*18ae0*/  LDL.LU R18, [R1+0xd30] ;  /* 0x000d300001127983 */ /* 0x000ea20000300800 */
[----:B------:R-:W-:-:S03]  /*18af0*/  MOV R28, R5 ;  /* 0x00000005001c7202 */ /* 0x000fc60000000f00 */
[----:B---3--:R-:W3:Y:S01]  /*18b00*/  LDL.LU R4, [R1+0x180] ;  /* 0x0001800001047983 */ /* 0x008ee20000300800 */
[----:B------:R-:W-:Y:S02]  /*18b10*/  IMAD.MOV.U32 R29, RZ, RZ, R7 ;  /* 0x000000ffff1d7224 */ /* 0x000fe400078e0007 */
[----:B------:R-:W-:Y:S01]  /*18b20*/  IMAD.MOV.U32 R33, RZ, RZ, R6 ;  /* 0x000000ffff217224 */ /* 0x000fe200078e0006 */
[----:B------:R-:W3:Y:S04]  /*18b30*/  LDL.LU R5, [R1+0x184] ;  /* 0x0001840001057983 */ /* 0x000ee80000300800 */
[----:B----4-:R-:W3:Y:S01]  /*18b40*/  LDL.LU R6, [R1+0x188] ;  /* 0x0001880001067983 */ /* 0x010ee20000300800 */
[----:B--2---:R-:W-:Y:S02]  /*18b50*/  IMAD.MOV.U32 R7, RZ, RZ, R22 ;  /* 0x000000ffff077224 */ /* 0x004fe400078e0016 */
[----:B------:R-:W-:Y:S01]  /*18b60*/  IMAD.MOV.U32 R36, RZ, RZ, R23 ;  /* 0x000000ffff247224 */ /* 0x000fe200078e0017 */
[----:B------:R-:W2:Y:S04]  /*18b70*/  LDL.LU R22, [R1+0xd2c] ;  /* 0x000d2c0001167983 */ /* 0x000ea80000300800 */
[----:B------:R-:W2:Y:S04]  /*18b80*/  LDL.LU R23, [R1+0xd28] ;  /* 0x000d280001177983 */ /* 0x000ea80000300800 */
[----:B------:R-:W4:Y:S04]  /*18b90*/  LDL.LU R37, [R1+0x164] ;  /* 0x0001640001257983 */ /* 0x000f280000300800 */
[----:B------:R-:W4:Y:S01]  /*18ba0*/  LDL.LU R38, [R1+0x168] ;  /* 0x0001680001267983 */ /* 0x000f220000300800 */
[----:B------:R-:W-:-:S03]  /*18bb0*/  IMAD.MOV.U32 R39, RZ, RZ, R18 ;  /* 0x000000ffff277224 */ /* 0x000fc600078e0012 */
[----:B------:R-:W3:Y:S04]  /*18bc0*/  LDL.LU R18, [R1+0xd24] ;  /* 0x000d240001127983 */ /* 0x000ee80000300800 */
[----:B------:R-:W-:Y:S04]  /*18bd0*/  STL [R1+0xbd4], R32 ;  /* 0x000bd42001007387 */ /* 0x000fe80000100800 */
[----:B------:R-:W-:Y:S04]  /*18be0*/  STL [R1+0xbd0], R33 ;  /* 0x000bd02101007387 */ /* 0x000fe80000100800 */
[----:B------:R-:W-:Y:S04]  /*18bf0*/  STL [R1+0xbcc], R28 ;  /* 0x000bcc1c01007387 */ /* 0x000fe80000100800 */
[----:B------:R-:W-:Y:S01]  /*18c00*/  STL [R1+0xbc8], R29 ;  /* 0x000bc81d01007387 */ /* 0x000fe20000100800 */
[----:B--2---:R-:W-:-:S15]  /*18c10*/  HMMA.16816.F32.BF16 R48, R40, R22, R48 ;  /* 0x000000162830723c */ /* 0x004fde0000041830 */
[----:B------:R-:W-:-:S04]  /*18c20*/  NOP ;  /* 0x0000000000007918 */ /* 0x000fc80000000000 */
[----:B------:R0:W-:Y:S01]  /*18c30*/  STL.64 [R1+0x1a0], R48 ;  /* 0x0001a03001007387 */ /* 0x0001e20000100a00 */
[----:B------:R-:W-:-:S03]  /*18c40*/  IMAD.MOV.U32 R24, RZ, RZ, R48 ;  /* 0x000000ffff187224 */ /* 0x000fc600078e0030 */
[----:B------:R1:W-:Y:S01]  /*18c50*/  STL.64 [R1+0x1a8], R50 ;  /* 0x0001a83201007387 */ /* 0x0003e20000100a00 */
[----:B0-----:R-:W-:-:S03]  /*18c60*/  IMAD.MOV.U32 R48, RZ, RZ, R19 ;  /* 0x000000ffff307224 */ /* 0x001fc600078e0013 */
[----:B------:R-:W3:Y:S01]  /*18c70*/  LDL.LU R19, [R1+0xd20] ;  /* 0x000d200001137983 */ /* 0x000ee20000300800 */
[----:B------:R-:W-:Y:S01]  /*18c80*/  IMAD.MOV.U32 R20, RZ, RZ, R49 ;  /* 0x000000ffff147224 */ /* 0x000fe200078e0031 */
[----:B------:R-:W-:Y:S01]  /*18c90*/  MOV R25, R50 ;  /* 0x0000003200197202 */ /* 0x000fe20000000f00 */
[----:B------:R-:W-:Y:S01]  /*18ca0*/  IMAD.MOV.U32 R21, RZ, RZ, R51 ;  /* 0x000000ffff157224 */ /* 0x000fe200078e0033 */
[----:B------:R-:W2:Y:S01]  /*18cb0*/  LDL.LU R49, [R1+0x124] ;  /* 0x0001240001317983 */ /* 0x000ea20000300800 */
[----:B-1----:R-:W-:-:S03]  /*18cc0*/  IMAD.MOV.U32 R50, RZ, RZ, R11 ;  /* 0x000000ffff327224 */ /* 0x002fc600078e000b */
[----:B------:R-:W2:Y:S01]  /*18cd0*/  LDL.LU R11, [R1+0xd1c] ;  /* 0x000d1c00010b7983 */ /* 0x000ea20000300800 */
[----:B------:R-:W-:-:S03]  /*18ce0*/  IMAD.MOV.U32 R51, RZ, RZ, R10 ;  /* 0x000000ffff337224 */ /* 0x000fc600078e000a */
[----:B------:R-:W2:Y:S04]  /*18cf0*/  LDL.LU R10, [R1+0xd18] ;  /* 0x000d1800010a7983 */ /* 0x000ea80000300800 */
[----:B------:R-:W-:Y:S04]  /*18d00*/  STL [R1+0xbe4], R24 ;  /* 0x000be41801007387 */ /* 0x000fe80000100800 */
[----:B------:R-:W-:Y:S04]  /*18d10*/  STL [R1+0xbe0], R25 ;  /* 0x000be01901007387 */ /* 0x000fe80000100800 */
[----:B------:R-:W-:Y:S04]  /*18d20*/  STL [R1+0xbdc], R20 ;  /* 0x000bdc1401007387 */ /* 0x000fe80000100800 */
[----:B------:R-:W-:Y:S01]  /*18d30*/  STL [R1+0xbd8], R21 ;  /* 0x000bd81501007387 */ /* 0x000fe20000100800 */
[----:B---3--:R-:W-:-:S15]  /*18d40*/  HMMA.16816.F32.BF16 R12, R40, R18, R12 ;  /* 0x00000012280c723c */ /* 0x008fde000004180c */
[----:B------:R-:W-:-:S04]  /*18d50*/  NOP ;  /* 0x0000000000007918 */ /* 0x000fc80000000000 */
[----:B------:R-:W-:Y:S01]  /*18d60*/  STL.64 [R1+0x190], R12 ;  /* 0x0001900c01007387 */ /* 0x000fe20000100a00 */
[----:B------:R-:W-:Y:S02]  /*18d70*/  IMAD.MOV.U32 R9, RZ, RZ, R15 ;  /* 0x000000ffff097224 */ /* 0x000fe400078e000f */
[----:B------:R-:W-:Y:S01]  /*18d80*/  IMAD.MOV.U32 R17, RZ, RZ, R14 ;  /* 0x000000ffff117224 */ /* 0x000fe200078e000e */
[----:B------:R0:W-:Y:S04]  /*18d90*/  STL.64 [R1+0x198], R14 ;  /* 0x0001980e01007387 */ /* 0x0001e80000100a00 */
[----:B0-----:R-:W3:Y:S01]  /*18da0*/  LDL.LU.64 R14, [R1+0xd10] ;  /* 0x000d1000010e7983 */ /* 0x001ee20000300a00 */
[----:B------:R-:W-:-:S03]  /*18db0*/  IMAD.MOV.U32 R16, RZ, RZ, R12 ;  /* 0x000000ffff107224 */ /* 0x000fc600078e000c */
[----:B------:R-:W-:Y:S04]  /*18dc0*/  STL.64 [R1+0xcd0], R18 ;  /* 0x000cd01201007387 */ /* 0x000fe80000100a00 */
[----:B------:R2:W-:Y:S02]  /*18dd0*/  STL.64 [R1+0xcc8], R16 ;  /* 0x000cc81001007387 */ /* 0x0005e40000100a00 */
[----:B--2---:R-:W-:Y:S02]  /*18de0*/  IMAD.MOV.U32 R16, RZ, RZ, R10 ;  /* 0x000000ffff107224 */ /* 0x004fe400078e000a */
[----:B------:R-:W-:Y:S01]  /*18df0*/  IMAD.MOV.U32 R17, RZ, RZ, R11 ;  /* 0x000000ffff117224 */ /* 0x000fe200078e000b */
[----:B------:R-:W4:Y:S04]  /*18e00*/  LDL.LU R10, [R1+0xd0c] ;  /* 0x000d0c00010a7983 */ /* 0x000f280000300800 */
[----:B------:R-:W4:Y:S04]  /*18e10*/  LDL.LU R11, [R1+0xd08] ;  /* 0x000d0800010b7983 */ /* 0x000f280000300800 */
[----:B------:R-:W2:Y:S04]  /*18e20*/  LDL.LU R18, [R1+0x158] ;  /* 0x0001580001127983 */ /* 0x000ea80000300800 */
[----:B------:R-:W2:Y:S01]  /*18e30*/  LDL.LU R19, [R1+0x15c] ;  /* 0x00015c0001137983 */ /* 0x000ea20000300800 */
[----:B------:R-:W-:Y:S01]  /*18e40*/  IMAD.MOV.U32 R8, RZ, RZ, R13 ;  /* 0x000000ffff087224 */ /* 0x000fe200078e000d */
[----:B---3--:R-:W-:-:S15]  /*18e50*/  HMMA.16816.F32.BF16 R4, R40, R14, R4 ;  /* 0x0000000e2804723c */ /* 0x008fde0000041804 */
[----:B------:R-:W-:-:S04]  /*18e60*/  NOP ;  /* 0x0000000000007918 */ /* 0x000fc80000000000 */
[----:B------:R-:W-:Y:S01]  /*18e70*/  STL.64 [R1+0x170], R4 ;  /* 0x0001700401007387 */ /* 0x000fe20000100a00 */
[----:B------:R-:W-:-:S03]  /*18e80*/  MOV R13, R6 ;  /* 0x00000006000d7202 */ /* 0x000fc60000000f00 */
[----:B------:R0:W-:Y:S01]  /*18e90*/  STL.64 [R1+0x178], R6 ;  /* 0x0001780601007387 */ /* 0x0001e20000100a00 */
[----:B------:R-:W-:Y:S01]  /*18ea0*/  IMAD.MOV.U32 R12, RZ, RZ, R4 ;  /* 0x000000ffff0c7224 */ /* 0x000fe200078e0004 */
[----:B----4-:R-:W-:Y:S02]  /*18eb0*/  HMMA.16816.F32.BF16 R40, R40, R10, R36 ;  /* 0x0000000a2828723c */ /* 0x010fe40000041824 */
[----:B0-----:R-:W3:Y:S04]  /*18ec0*/  LDL.LU.64 R6, [R1+0xd00] ;  /* 0x000d000001067983 */ /* 0x001ee80000300a00 */
[----:B------:R-:W4:Y:S04]  /*18ed0*/  LDL.LU.64 R4, [R1+0xcf8] ;  /* 0x000cf80001047983 */ /* 0x000f280000300a00 */
[----:B------:R-:W2:Y:S04]  /*18ee0*/  LDL.LU.64 R38, [R1+0xcf0] ;  /* 0x000cf00001267983 */ /* 0x000ea80000300a00 */
[----:B------:R-:W2:Y:S04]  /*18ef0*/  LDL.LU.64 R36, [R1+0xce8] ;  /* 0x000ce80001247983 */ /* 0x000ea80000300a00 */
[----:B------:R-:W-:Y:S04]  /*18f00*/  STL.64 [R1+0xcb8], R10 ;  /* 0x000cb80a01007387 */ /* 0x000fe80000100a00 */
[----:B------:R0:W-:Y:S04]  /*18f10*/  STL.64 [R1+0xcb0], R8 ;  /* 0x000cb00801007387 */ /* 0x0001e80000100a00 */
[----:B------:R-:W-:Y:S04]  /*18f20*/  STL.64 [R1+0x160], R40 ;  /* 0x0001602801007387 */ /* 0x000fe80000100a00 */
[----:B------:R1:W-:Y:S01]  /*18f30*/  STL.64 [R1+0x168], R42 ;  /* 0x0001682a01007387 */ /* 0x0003e20000100a00 */
[----:B0-----:R-:W-:-:S02]  /*18f40*/  IMAD.MOV.U32 R9, RZ, RZ, R46 ;  /* 0x000000ffff097224 */ /* 0x001fc400078e002e */
[----:B------:R-:W-:Y:S01]  /*18f50*/  IMAD.MOV.U32 R8, RZ, RZ, R47 ;  /* 0x000000ffff087224 */ /* 0x000fe200078e002f */
[C---:B--2---:R-:W-:Y:S08]  /*18f60*/  HMMA.16816.F32.BF16 R16, R36.reuse, R46, R16 ;  /* 0x0000002e2410723c */ /* 0x044ff00000041810 */
[C---:B-1----:R-:W-:Y:S11]  /*18f70*/  HMMA.16816.F32.BF16 R40, R36.reuse, R34, R52 ;  /* 0x000000222428723c */ /* 0x042ff60000041834 */
[----:B------:R-:W-:Y:S04]  /*18f80*/  STL.64 [R1+0x2e0], R16 ;  /* 0x0002e01001007387 */ /* 0x000fe80000100a00 */
[----:B------:R0:W-:Y:S02]  /*18f90*/  STL.64 [R1+0x2e8], R18 ;  /* 0x0002e81201007387 */ /* 0x0001e40000100a00 */
[----:B0-----:R-:W-:Y:S02]  /*18fa0*/  HMMA.16816.F32.BF16 R16, R36, R30, R56 ;  /* 0x0000001e2410723c */ /* 0x001fe40000041838 */
[----:B------:R-:W-:Y:S04]  /*18fb0*/  STL.64 [R1+0xc98], R34 ;  /* 0x000c982201007387 */ /* 0x000fe80000100a00 */
[----:B------:R-:W-:Y:S04]  /*18fc0*/  STL.64 [R1+0x2c0], R40 ;  /* 0x0002c02801007387 */ /* 0x000fe80000100a00 */
[----:B------:R-:W-:Y:S01]  /*18fd0*/  STL.64 [R1+0x2c8], R42 ;  /* 0x0002c82a01007387 */ /* 0x000fe20000100a00 */
[----:B----4-:R-:W-:-:S02]  /*18fe0*/  IMAD.MOV.U32 R44, RZ, RZ, R4 ;  /* 0x000000ffff2c7224 */ /* 0x010fc400078e0004 */
[----:B---3--:R-:W-:Y:S02]  /*18ff0*/  IMAD.MOV.U32 R45, RZ, RZ, R7 ;  /* 0x000000ffff2d7224 */ /* 0x008fe400078e0007 */
[----:B------:R-:W-:Y:S02]  /*19000*/  IMAD.MOV.U32 R46, RZ, RZ, R6 ;  /* 0x000000ffff2e7224 */ /* 0x000fe400078e0006 */
[----:B------:R-:W-:Y:S02]  /*19010*/  IMAD.MOV.U32 R47, RZ, RZ, R5 ;  /* 0x000000ffff2f7224 */ /* 0x000fe400078e0005 */
[----:B------:R-:W-:Y:S04]  /*19020*/  STL.64 [R1+0x290], R16 ;  /* 0x0002901001007387 */ /* 0x000fe80000100a00 */
[----:B------:R-:W-:Y:S04]  /*19030*/  STL.64 [R1+0x298], R18 ;  /* 0x0002981201007387 */ /* 0x000fe80000100a00 */
[----:B------:R-:W-:Y:S04]  /*19040*/  STL.64 [R1+0xc90], R30 ;  /* 0x000c901e01007387 */ /* 0x000fe80000100a00 */
[----:B------:R-:W2:Y:S04]  /*19050*/  LDL.LU R4, [R1+0xce4] ;  /* 0x000ce40001047983 */ /* 0x000ea80000300800 */
[----:B------:R-:W3:Y:S04]  /*19060*/  LDL.LU R7, [R1+0xce0] ;  /* 0x000ce00001077983 */ /* 0x000ee80000300800 */
[----:B------:R-:W4:Y:S04]  /*19070*/  LDL.LU R6, [R1+0xcdc] ;  /* 0x000cdc0001067983 */ /* 0x000f280000300800 */
[----:B------:R-:W4:Y:S04]  /*19080*/  LDL.LU R5, [R1+0xcd8] ;  /* 0x000cd80001057983 */ /* 0x000f280000300800 */
[----:B------:R0:W-:Y:S02]  /*19090*/  STL.64 [R1+0xc30], R46 ;  /* 0x000c302e01007387 */ /* 0x0001e40000100a00 */
[----:B0-----:R-:W-:Y:S01]  /*190a0*/  IMAD.MOV.U32 R46, RZ, RZ, R9 ;  /* 0x000000ffff2e7224 */ /* 0x001fe200078e0009 */
[----:B------:R-:W-:-:S02]  /*190b0*/  MOV R47, R8 ;  /* 0x00000008002f7202 */ /* 0x000fc40000000f00 */
[----:B------:R-:W-:Y:S01]  /*190c0*/  HMMA.16816.F32.BF16 R8, R36, R26, R48 ;  /* 0x0000001a2408723c */ /* 0x000fe20000041830 */
[----:B------:R-:W-:Y:S04]  /*190d0*/  STL.64 [R1+0xc28], R44 ;  /* 0x000c282c01007387 */ /* 0x000fe80000100a00 */
[----:B------:R-:W-:-:S14]  /*190e0*/  STL.64 [R1+0xc88], R26 ;  /* 0x000c881a01007387 */ /* 0x000fdc0000100a00 */
[----:B------:R-:W-:Y:S04]  /*190f0*/  STL.64 [R1+0x250], R8 ;  /* 0x0002500801007387 */ /* 0x000fe80000100a00 */
[----:B------:R-:W-:Y:S01]  /*19100*/  STL.64 [R1+0x258], R10 ;  /* 0x0002580a01007387 */ /* 0x000fe20000100a00 */
[----:B--2---:R-:W-:Y:S02]  /*19110*/  IMAD.MOV.U32 R51, RZ, RZ, R4 ;  /* 0x000000ffff337224 */ /* 0x004fe400078e0004 */
[----:B---3--:R-:W-:Y:S02]  /*19120*/  IMAD.MOV.U32 R48, RZ, RZ, R7 ;  /* 0x000000ffff307224 */ /* 0x008fe400078e0007 */
[----:B----4-:R-:W-:Y:S02]  /*19130*/  IMAD.MOV.U32 R49, RZ, RZ, R6 ;  /* 0x000000ffff317224 */ /* 0x010fe400078e0006 */
[----:B------:R-:W-:-:S05]  /*19140*/  IMAD.MOV.U32 R50, RZ, RZ, R5 ;  /* 0x000000ffff327224 */ /* 0x000fca00078e0005 */
[----:B------:R-:W-:Y:S04]  /*19150*/  STL.64 [R1+0xc60], R50 ;  /* 0x000c603201007387 */ /* 0x000fe80000100a00 */
[----:B------:R0:W-:Y:S04]  /*19160*/  STL.64 [R1+0xc58], R48 ;  /* 0x000c583001007387 */ /* 0x0001e80000100a00 */
[----:B0-----:R-:W2:Y:S04]  /*19170*/  LDL.LU R48, [R1+0x70] ;  /* 0x0000700001307983 */ /* 0x001ea80000300800 */
[----:B------:R-:W2:Y:S04]  /*19180*/  LDL.LU R49, [R1+0x74] ;  /* 0x0000740001317983 */ /* 0x000ea80000300800 */
[----:B------:R-:W3:Y:S04]  /*19190*/  LDL.LU R50, [R1+0x78] ;  /* 0x0000780001327983 */ /* 0x000ee80000300800 */
[----:B------:R-:W3:Y:S01]  /*191a0*/  LDL.LU R51, [R1+0x7c] ;  /* 0x00007c0001337983 */ /* 0x000ee20000300800 */
[----:B------:R-:W-:-:S02]  /*191b0*/  IMAD.MOV.U32 R42, RZ, RZ, R16 ;  /* 0x000000ffff2a7224 */ /* 0x000fc400078e0010 */
[----:B------:R-:W-:Y:S01]  /*191c0*/  IMAD.MOV.U32 R43, RZ, RZ, R18 ;  /* 0x000000ffff2b7224 */ /* 0x000fe200078e0012 */
[----:B---3--:R-:W-:Y:S04]  /*191d0*/  STL.64 [R1+0xc70], R50 ;  /* 0x000c703201007387 */ /* 0x008fe80000100a00 */
[----:B--2---:R0:W-:Y:S04]  /*191e0*/  STL.64 [R1+0xc68], R48 ;  /* 0x000c683001007387 */ /* 0x0041e80000100a00 */
[----:B0-----:R-:W2:Y:S04]  /*191f0*/  LDL.LU R48, [R1+0x80] ;  /* 0x0000800001307983 */ /* 0x001ea80000300800 */
[----:B------:R-:W2:Y:S04]  /*19200*/  LDL.LU R49, [R1+0x84] ;  /* 0x0000840001317983 */ /* 0x000ea80000300800 */
        /* <DEDUP_REMOVED lines=30> */
[----:B---3--:R-:W-:Y:S04]  /*193f0*/  STL.64 [R1+0xc80], R50 ;  /* 0x000c803201007387 */ /* 0x008fe80000100a00 */
[----:B--2---:R0:W-:Y:S04]  /*19400*/  STL.64 [R1+0xc78], R48 ;  /* 0x000c783001007387 */ /* 0x0041e80000100a00 */
[----:B0-----:R-:W2:Y:S04]  /*19410*/  LDL.LU R48, [R1+0x90] ;  /* 0x0000900001307983 */ /* 0x001ea80000300800 */
[----:B------:R-:W2:Y:S04]  /*19420*/  LDL.LU R49, [R1+0x94] ;  /* 0x0000940001317983 */ /* 0x000ea80000300800 */
[----:B------:R-:W2:Y:S04]  /*19430*/  LDL.LU R50, [R1+0x98] ;  /* 0x0000980001327983 */ /* 0x000ea80000300800 */
[----:B------:R-:W2:Y:S04]  /*19440*/  LDL.LU R51, [R1+0x9c] ;  /* 0x00009c0001337983 */ /* 0x000ea80000300800 */
[----:B------:R-:W3:Y:S04]  /*19450*/  LDL.LU R52, [R1+0x20] ;  /* 0x0000200001347983 */ /* 0x000ee80000300800 */
[----:B------:R-:W3:Y:S04]  /*19460*/  LDL.LU R53, [R1+0x24] ;  /* 0x0000240001357983 */ /* 0x000ee80000300800 */
[----:B------:R-:W2:Y:S04]  /*19470*/  LDL.LU R54, [R1+0x28] ;  /* 0x0000280001367983 */ /* 0x000ea80000300800 */
[----:B------:R-:W2:Y:S01]  /*19480*/  LDL.LU R55, [R1+0x2c] ;  /* 0x00002c0001377983 */ /* 0x000ea20000300800 */
[----:B----4-:R-:W-:-:S15]  /*19490*/  HMMA.16816.F32.BF16 R16, R36, R22, R16 ;  /* 0x000000162410723c */ /* 0x010fde0000041810 */
[----:B------:R-:W-:-:S04]  /*194a0*/  NOP ;  /* 0x0000000000007918 */ /* 0x000fc80000000000 */
[----:B------:R-:W-:Y:S01]  /*194b0*/  IMAD.MOV.U32 R41, RZ, RZ, R18 ;  /* 0x000000ffff297224 */ /* 0x000fe200078e0012 */
[----:B--2---:R-:W-:Y:S04]  /*194c0*/  STL.64 [R1+0xc40], R54 ;  /* 0x000c403601007387 */ /* 0x004fe80000100a00 */
[----:B---3--:R0:W-:Y:S04]  /*194d0*/  STL.64 [R1+0xc38], R52 ;  /* 0x000c383401007387 */ /* 0x0081e80000100a00 */
[----:B0-----:R-:W2:Y:S04]  /*194e0*/  LDL.LU R52, [R1+0x40] ;  /* 0x0000400001347983 */ /* 0x001ea80000300800 */
[----:B------:R-:W2:Y:S04]  /*194f0*/  LDL.LU R53, [R1+0x44] ;  /* 0x0000440001357983 */ /* 0x000ea80000300800 */
[----:B------:R-:W2:Y:S04]  /*19500*/  LDL.LU R54, [R1+0x48] ;  /* 0x0000480001367983 */ /* 0x000ea80000300800 */
[----:B------:R-:W2:Y:S04]  /*19510*/  LDL.LU R55, [R1+0x4c] ;  /* 0x00004c0001377983 */ /* 0x000ea80000300800 */
[----:B------:R-:W-:Y:S04]  /*19520*/  STL.64 [R1+0x180], R16 ;  /* 0x0001801001007387 */ /* 0x000fe80000100a00 */
[----:B------:R0:W-:Y:S04]  /*19530*/  STL.64 [R1+0x188], R18 ;  /* 0x0001881201007387 */ /* 0x0001e80000100a00 */
[----:B0-----:R-:W3:Y:S01]  /*19540*/  LDL.LU.64 R18, [R1+0xcd0] ;  /* 0x000cd00001127983 */ /* 0x001ee20000300a00 */
[----:B------:R-:W-:Y:S01]  /*19550*/  HMMA.16816.F32.BF16 R8, R36, R14, R8 ;  /* 0x0000000e2408723c */ /* 0x000fe20000041808 */
[----:B------:R-:W-:-:S02]  /*19560*/  IMAD.MOV.U32 R40, RZ, RZ, R16 ;  /* 0x000000ffff287224 */ /* 0x000fc400078e0010 */
[----:B------:R0:W5:Y:S05]  /*19570*/  LDL.LU.64 R16, [R1+0xcc8] ;  /* 0x000cc80001107983 */ /* 0x00016a0000300a00 */
[----:B---3--:R-:W-:-:S15]  /*19580*/  HMMA.16816.F32.BF16 R56, R36, R18, R56 ;  /* 0x000000122438723c */ /* 0x008fde0000041838 */
[----:B------:R-:W-:-:S04]  /*19590*/  NOP ;  /* 0x0000000000007918 */ /* 0x000fc80000000000 */
[----:B------:R1:W-:Y:S04]  /*195a0*/  STL.64 [R1+0x110], R56 ;  /* 0x0001103801007387 */ /* 0x0003e80000100a00 */
[----:B------:R3:W-:Y:S04]  /*195b0*/  STL.64 [R1+0x118], R58 ;  /* 0x0001183a01007387 */ /* 0x0007e80000100a00 */
[----:B-1----:R-:W4:Y:S04]  /*195c0*/  LDL.LU R56, [R1] ;  /* 0x0000000001387983 */ /* 0x002f280000300800 */
[----:B------:R-:W4:Y:S04]  /*195d0*/  LDL.LU R57, [R1+0x4] ;  /* 0x0000040001397983 */ /* 0x000f280000300800 */
[----:B---3--:R-:W4:Y:S01]  /*195e0*/  LDL.LU R58, [R1+0x8] ;  /* 0x00000800013a7983 */ /* 0x008f220000300800 */
[----:B------:R-:W-:-:S03]  /*195f0*/  IMAD.MOV.U32 R59, RZ, RZ, R61 ;  /* 0x000000ffff3b7224 */ /* 0x000fc600078e003d */
[----:B------:R-:W3:Y:S04]  /*19600*/  LDL.LU R61, [R1+0xcc0] ;  /* 0x000cc000013d7983 */ /* 0x000ee80000300800 */
[----:B------:R-:W-:Y:S04]  /*19610*/  STL.64 [R1+0x100], R8 ;  /* 0x0001000801007387 */ /* 0x000fe80000100a00 */
[----:B------:R1:W-:Y:S04]  /*19620*/  STL.64 [R1+0x108], R10 ;  /* 0x0001080a01007387 */ /* 0x0003e80000100a00 */
[----:B-1----:R-:W2:Y:S04]  /*19630*/  LDL.LU.64 R10, [R1+0xcb8] ;  /* 0x000cb800010a7983 */ /* 0x002ea80000300a00 */
[----:B------:R0:W5:Y:S01]  /*19640*/  LDL.LU.64 R8, [R1+0xcb0] ;  /* 0x000cb00001087983 */ /* 0x0001620000300a00 */
[----:B--2---:R-:W-:Y:S03]  /*19650*/  HMMA.16816.F32.BF16 R36, R36, R10, R4 ;  /* 0x0000000a2424723c */ /* 0x004fe60000041804 */
[----:B------:R-:W2:Y:S04]  /*19660*/  LDL.LU.64 R6, [R1+0xca8] ;  /* 0x000ca80001067983 */ /* 0x000ea80000300a00 */
[----:B------:R-:W2:-:S12]  /*19670*/  LDL.LU.64 R4, [R1+0xca0] ;  /* 0x000ca00001047983 */ /* 0x000e980000300a00 */
[----:B------:R1:W-:Y:S04]  /*19680*/  STL.64 [R1+0xf0], R36 ;  /* 0x0000f02401007387 */ /* 0x0003e80000100a00 */
[----:B------:R0:W-:Y:S04]  /*19690*/  STL.64 [R1+0xf8], R38 ;  /* 0x0000f82601007387 */ /* 0x0001e80000100a00 */
[----:B-1----:R-:W3:Y:S04]  /*196a0*/  LDL.LU R36, [R1+0xa0] ;  /* 0x0000a00001247983 */ /* 0x002ee80000300800 */
[----:B------:R-:W3:Y:S04]  /*196b0*/  LDL.LU R37, [R1+0xa4] ;  /* 0x0000a40001257983 */ /* 0x000ee80000300800 */
[----:B0-----:R-:W3:Y:S01]  /*196c0*/  LDL.LU R38, [R1+0xa8] ;  /* 0x0000a80001267983 */ /* 0x001ee20000300800 */
[----:B--2---:R-:W-:-:S15]  /*196d0*/  HMMA.16816.F32.BF16 R32, R4, R46, R32 ;  /* 0x0000002e0420723c */ /* 0x004fde0000041820 */
[----:B------:R-:W-:-:S04]  /*196e0*/  NOP ;  /* 0x0000000000007918 */ /* 0x000fc80000000000 */
[----:B------:R-:W-:Y:S04]  /*196f0*/  STL.64 [R1+0x2d0], R32 ;  /* 0x0002d02001007387 */ /* 0x000fe80000100a00 */
[----:B------:R0:W-:Y:S04]  /*19700*/  STL.64 [R1+0x2d8], R34 ;  /* 0x0002d82201007387 */ /* 0x0001e80000100a00 */
[----:B0-----:R-:W2:Y:S02]  /*19710*/  LDL.LU.64 R34, [R1+0xc98] ;  /* 0x000c980001227983 */ /* 0x001ea40000300a00 */
        /* <DEDUP_REMOVED lines=9> */
[----:B0-----:R-:W2:Y:S01]  /*197b0*/  LDL.LU.64 R26, [R1+0xc88] ;  /* 0x000c8800011a7983 */ /* 0x001ea20000300a00 */
[----:B---3--:R-:W-:Y:S01]  /*197c0*/  IMAD.MOV.U32 R39, RZ, RZ, R61 ;  /* 0x000000ffff277224 */ /* 0x008fe200078e003d */
[C---:B------:R-:W-:Y:S08]  /*197d0*/  HMMA.16816.F32.BF16 R48, R4.reuse, R22, R48 ;  /* 0x000000160430723c */ /* 0x040ff00000041830 */
[----:B--2---:R-:W-:-:S15]  /*197e0*/  HMMA.16816.F32.BF16 R36, R4, R26, R36 ;  /* 0x0000001a0424723c */ /* 0x004fde0000041824 */
[----:B------:R-:W-:-:S04]  /*197f0*/  NOP ;  /* 0x0000000000007918 */ /* 0x000fc80000000000 */
[----:B------:R0:W-:Y:S04]  /*19800*/  STL.64 [R1+0x240], R36 ;  /* 0x0002402401007387 */ /* 0x0001e80000100a00 */
[----:B------:R1:W-:Y:S04]  /*19810*/  STL.64 [R1+0x248], R38 ;  /* 0x0002482601007387 */ /* 0x0003e80000100a00 */
[----:B------:R-:W-:Y:S04]  /*19820*/  STL.64 [R1+0x210], R48 ;  /* 0x0002103001007387 */ /* 0x000fe80000100a00 */
[----:B------:R2:W-:Y:S01]  /*19830*/  STL.64 [R1+0x218], R50 ;  /* 0x0002183201007387 */ /* 0x0005e20000100a00 */
[----:B0-----:R-:W-:-:S02]  /*19840*/  IMAD.MOV.U32 R37, RZ, RZ, R50 ;  /* 0x000000ffff257224 */ /* 0x001fc400078e0032 */
[----:B-1----:R-:W-:Y:S01]  /*19850*/  IMAD.MOV.U32 R39, RZ, RZ, R51 ;  /* 0x000000ffff277224 */ /* 0x002fe200078e0033 */
[----:B------:R-:W-:Y:S01]  /*19860*/  MOV R38, R49 ;  /* 0x0000003100267202 */ /* 0x000fe20000000f00 */
[----:B------:R-:W-:Y:S01]  /*19870*/  IMAD.MOV.U32 R36, RZ, RZ, R48 ;  /* 0x000000ffff247224 */ /* 0x000fe200078e0030 */
[----:B--2---:R-:W2:Y:S04]  /*19880*/  LDL.LU.64 R50, [R1+0xc80] ;  /* 0x000c800001327983 */ /* 0x004ea80000300a00 */
        /* <DEDUP_REMOVED lines=16> */
[----:B------:R-:W-:Y:S04]  /*19990*/  STL.64 [R1+0x130], R4 ;  /* 0x0001300401007387 */ /* 0x000fe80000100a00 */
[----:B------:R0:W-:Y:S04]  /*199a0*/  STL.64 [R1+0x138], R6 ;  /* 0x0001380601007387 */ /* 0x0001e80000100a00 */
[----:B0-----:R-:W3:Y:S01]  /*199b0*/  LDL.LU.64 R6, [R1+0x368] ;  /* 0x0003680001067983 */ /* 0x001ee20000300a00 */
[----:B--2---:R-:W-:Y:S03]  /*199c0*/  HMMA.16816.F32.BF16 R44, R48, R46, R52 ;  /* 0x0000002e302c723c */ /* 0x004fe60000041834 */
[----:B------:R-:W2:Y:S04]  /*199d0*/  LDL.LU.64 R54, [R1+0xc40] ;  /* 0x000c400001367983 */ /* 0x000ea80000300a00 */
[----:B------:R-:W2:-:S12]  /*199e0*/  LDL.LU.64 R52, [R1+0xc38] ;  /* 0x000c380001347983 */ /* 0x000e980000300a00 */
[----:B------:R-:W-:Y:S04]  /*199f0*/  STL.64 [R1+0x2a0], R44 ;  /* 0x0002a02c01007387 */ /* 0x000fe80000100a00 */
[----:B------:R0:W-:Y:S04]  /*19a00*/  STL.64 [R1+0x2a8], R46 ;  /* 0x0002a82e01007387 */ /* 0x0001e80000100a00 */
[----:B0-----:R-:W2:Y:S04]  /*19a10*/  LDL.LU.64 R46, [R1+0xc30] ;  /* 0x000c3000012e7983 */ /* 0x001ea80000300a00 */
[----:B------:R-:W2:Y:S01]  /*19a20*/  LDL.LU.64 R44, [R1+0xc28] ;  /* 0x000c2800012c7983 */ /* 0x000ea20000300a00 */
[----:B------:R-:W-:-:S02]  /*19a30*/  IMAD.MOV.U32 R61, RZ, RZ, R32 ;  /* 0x000000ffff3d7224 */ /* 0x000fc400078e0020 */
[----:B--2---:R-:W-:Y:S01]  /*19a40*/  HMMA.16816.F32.BF16 R32, R48, R34, R44 ;  /* 0x000000223020723c */ /* 0x004fe2000004182c */
[----:B------:R-:W2:Y:S04]  /*19a50*/  LDL.LU.64 R46, [R1+0xc20] ;  /* 0x000c2000012e7983 */ /* 0x000ea80000300a00 */
[----:B------:R-:W2:-:S14]  /*19a60*/  LDL.LU.64 R44, [R1+0xc18] ;  /* 0x000c1800012c7983 */ /* 0x000e9c0000300a00 */
[----:B------:R0:W-:Y:S04]  /*19a70*/  STL.64 [R1+0x230], R32 ;  /* 0x0002302001007387 */ /* 0x0001e80000100a00 */
[----:B------:R1:W-:Y:S04]  /*19a80*/  STL.64 [R1+0x238], R34 ;  /* 0x0002382201007387 */ /* 0x0003e80000100a00 */
[----:B0-----:R-:W2:Y:S01]  /*19a90*/  LDL.LU R32, [R1+0x10] ;  /* 0x0000100001207983 */ /* 0x001ea20000300800 */
[----:B------:R-:W-:Y:S02]  /*19aa0*/  IMAD.MOV.U32 R33, RZ, RZ, R0 ;  /* 0x000000ffff217224 */ /* 0x000fe400078e0000 */
[----:B-1----:R-:W-:-:S02]  /*19ab0*/  IMAD.MOV.U32 R34, RZ, RZ, R2 ;  /* 0x000000ffff227224 */ /* 0x002fc400078e0002 */
[----:B------:R-:W-:Y:S01]  /*19ac0*/  IMAD.MOV.U32 R35, RZ, RZ, R3 ;  /* 0x000000ffff237224 */ /* 0x000fe200078e0003 */
[C---:B------:R-:W-:Y:S08]  /*19ad0*/  HMMA.16816.F32.BF16 R28, R48.reuse, R30, R52 ;  /* 0x0000001e301c723c */ /* 0x040ff00000041834 */
[----:B----4-:R-:W-:Y:S01]  /*19ae0*/  HMMA.16816.F32.BF16 R56, R48, R22, R56 ;  /* 0x000000163038723c */ /* 0x010fe20000041838 */
[----:B------:R-:W4:Y:S04]  /*19af0*/  LDL.LU R0, [R1+0xc14] ;  /* 0x000c140001007983 */ /* 0x000f280000300800 */
[----:B------:R-:W3:Y:S04]  /*19b00*/  LDL.LU R2, [R1+0xc10] ;  /* 0x000c100001027983 */ /* 0x000ee80000300800 */
[----:B------:R-:W3:Y:S04]  /*19b10*/  LDL.LU.64 R54, [R1+0xc08] ;  /* 0x000c080001367983 */ /* 0x000ee80000300a00 */
[----:B------:R-:W3:Y:S04]  /*19b20*/  LDL.LU.64 R52, [R1+0xc00] ;  /* 0x000c000001347983 */ /* 0x000ee80000300a00 */
[----:B------:R-:W-:Y:S04]  /*19b30*/  STL.64 [R1+0x200], R28 ;  /* 0x0002001c01007387 */ /* 0x000fe80000100a00 */
[----:B------:R0:W-:Y:S04]  /*19b40*/  STL.64 [R1+0x208], R30 ;  /* 0x0002081e01007387 */ /* 0x0001e80000100a00 */
[----:B0-----:R-:W3:Y:S04]  /*19b50*/  LDL.LU R31, [R1+0x3a8] ;  /* 0x0003a800011f7983 */ /* 0x001ee80000300800 */
[----:B------:R-:W3:Y:S01]  /*19b60*/  LDL.LU R60, [R1+0xae4] ;  /* 0x000ae400013c7983 */ /* 0x000ee20000300800 */
[----:B------:R-:W-:-:S02]  /*19b70*/  IMAD.MOV.U32 R23, RZ, RZ, R59 ;  /* 0x000000ffff177224 */ /* 0x000fc400078e003b */
[----:B------:R-:W-:Y:S01]  /*19b80*/  IMAD.MOV.U32 R22, RZ, RZ, R57 ;  /* 0x000000ffff167224 */ /* 0x000fe200078e0039 */
[----:B------:R-:W0:Y:S01]  /*19b90*/  LDC R30, c[0x0][0x3a8] ;  /* 0x0000ea00ff1e7b82 */ /* 0x000e220000000800 */
[----:B--2---:R-:W-:Y:S01]  /*19ba0*/  HMMA.16816.F32.BF16 R24, R48, R26, R32 ;  /* 0x0000001a3018723c */ /* 0x004fe20000041820 */
[----:B------:R-:W2:-:S15]  /*19bb0*/  LDL.LU R34, [R1+0xadc] ;  /* 0x000adc0001227983 */ /* 0x000e9e0000300800 */
[----:B------:R-:W-:-:S03]  /*19bc0*/  NOP ;  /* 0x0000000000007918 */ /* 0x000fc60000000000 */
[----:B------:R1:W-:Y:S04]  /*19bd0*/  STL.64 [R1+0x1f0], R24 ;  /* 0x0001f01801007387 */ /* 0x0003e80000100a00 */
[----:B------:R0:W-:Y:S04]  /*19be0*/  STL.64 [R1+0x1f8], R26 ;  /* 0x0001f81a01007387 */ /* 0x0001e80000100a00 */
[----:B------:R-:W2:Y:S04]  /*19bf0*/  LDL.LU R35, [R1+0xad4] ;  /* 0x000ad40001237983 */ /* 0x000ea80000300800 */
[----:B------:R-:W2:Y:S04]  /*19c00*/  LDL.LU R21, [R1+0xacc] ;  /* 0x000acc0001157983 */ /* 0x000ea80000300800 */
[----:B------:R-:W2:Y:S04]  /*19c10*/  LDL.LU R20, [R1+0xac4] ;  /* 0x000ac40001147983 */ /* 0x000ea80000300800 */
[----:B-1----:R-:W2:Y:S04]  /*19c20*/  LDL.LU R25, [R1+0xabc] ;  /* 0x000abc0001197983 */ /* 0x002ea80000300800 */
[----:B------:R-:W2:Y:S04]  /*19c30*/  LDL.LU R24, [R1+0xae0] ;  /* 0x000ae00001187983 */ /* 0x000ea80000300800 */
[----:B------:R-:W2:Y:S04]  /*19c40*/  LDL.LU R28, [R1+0xab4] ;  /* 0x000ab400011c7983 */ /* 0x000ea80000300800 */
[----:B------:R-:W2:Y:S04]  /*19c50*/  LDL.LU R3, [R1+0xad8] ;  /* 0x000ad80001037983 */ /* 0x000ea80000300800 */
[----:B------:R-:W-:Y:S01]  /*19c60*/  STL.64 [R1+0x120], R56 ;  /* 0x0001203801007387 */ /* 0x000fe20000100a00 */
[----:B0-----:R-:W-:-:S03]  /*19c70*/  IMAD.MOV.U32 R27, RZ, RZ, R58 ;  /* 0x000000ffff1b7224 */ /* 0x001fc600078e003a */
[----:B------:R0:W-:Y:S01]  /*19c80*/  STL.64 [R1+0x128], R58 ;  /* 0x0001283a01007387 */ /* 0x0001e20000100a00 */
[----:B------:R-:W-:-:S03]  /*19c90*/  IMAD.MOV.U32 R26, RZ, RZ, R56 ;  /* 0x000000ffff1a7224 */ /* 0x000fc600078e0038 */
[----:B0-----:R-:W2:Y:S04]  /*19ca0*/  LDL.LU.64 R58, [R1+0xbf8] ;  /* 0x000bf800013a7983 */ /* 0x001ea80000300a00 */
[----:B------:R-:W2:Y:S01]  /*19cb0*/  LDL.LU.64 R56, [R1+0xbf0] ;  /* 0x000bf00001387983 */ /* 0x000ea20000300a00 */
[C---:B---3--:R-:W-:Y:S08]  /*19cc0*/  HMMA.16816.F32.BF16 R52, R48.reuse, R14, R52 ;  /* 0x0000000e3034723c */ /* 0x048ff00000041834 */
[----:B--2---:R-:W-:-:S15]  /*19cd0*/  HMMA.16816.F32.BF16 R56, R48, R18, R56 ;  /* 0x000000123038723c */ /* 0x004fde0000041838 */
[----:B------:R-:W-:-:S04]  /*19ce0*/  NOP ;  /* 0x0000000000007918 */ /* 0x000fc80000000000 */
[----:B------:R-:W-:Y:S01]  /*19cf0*/  STL.64 [R1+0x1c0], R56 ;  /* 0x0001c03801007387 */ /* 0x000fe20000100a00 */
[----:B------:R-:W-:-:S03]  /*19d00*/  IMAD.MOV.U32 R19, RZ, RZ, R58 ;  /* 0x000000ffff137224 */ /* 0x000fc600078e003a */
[----:B------:R0:W-:Y:S04]  /*19d10*/  STL.64 [R1+0x1c8], R58 ;  /* 0x0001c83a01007387 */ /* 0x0001e80000100a00 */
[----:B0-----:R-:W2:Y:S04]  /*19d20*/  LDL.LU.64 R58, [R1+0x360] ;  /* 0x00036000013a7983 */ /* 0x001ea80000300a00 */
[----:B------:R-:W3:Y:S01]  /*19d30*/  LDL.LU R33, [R1+0xaac] ;  /* 0x000aac0001217983 */ /* 0x000ee20000300800 */
[----:B------:R-:W-:Y:S01]  /*19d40*/  HMMA.16816.F32.BF16 R48, R48, R10, R44 ;  /* 0x0000000a3030723c */ /* 0x000fe2000004182c */
[----:B------:R-:W-:-:S02]  /*19d50*/  IMAD.SHL.U32 R30, R30, 0x40, RZ ;  /* 0x000000401e1e7824 */ /* 0x000fc400078e00ff */
[----:B------:R-:W-:Y:S04]  /*19d60*/  STL.64 [R1+0x1e0], R52 ;  /* 0x0001e03401007387 */ /* 0x000fe80000100a00 */
[----:B------:R-:W-:Y:S04]  /*19d70*/  STL.64 [R1+0x1e8], R54 ;  /* 0x0001e83601007387 */ /* 0x000fe80000100a00 */
[----:B------:R-:W3:Y:S01]  /*19d80*/  LDL.LU R29, [R1+0xad0] ;  /* 0x000ad000011d7983 */ /* 0x000ee20000300800 */
[----:B------:R-:W-:Y:S01]  /*19d90*/  VIADD R31, R31, 0x1 ;  /* 0x000000011f1f7836 */ /* 0x000fe20000000000 */
[----:B------:R-:W-:-:S02]  /*19da0*/  SHF.L.U32 R30, R30, 0x1, RZ ;  /* 0x000000011e1e7819 */ /* 0x000fc400000006ff */
[----:B------:R-:W3:Y:S02]  /*19db0*/  LDL.LU R32, [R1+0xaa4] ;  /* 0x000aa40001207983 */ /* 0x000ee40000300800 */
[-C--:B------:R-:W-:Y:S02]  /*19dc0*/  IADD3 R4, P0, PT, R6, R30.reuse, RZ ;  /* 0x0000001e06047210 */ /* 0x080fe40007f1e0ff */
[-C--:B------:R-:W-:Y:S01]  /*19dd0*/  IADD3 R60, P3, PT, R60, R30.reuse, RZ ;  /* 0x0000001e3c3c7210 */ /* 0x080fe20007f7e0ff */
[----:B------:R-:W-:Y:S01]  /*19de0*/  STL [R1+0x3a8], R31 ;  /* 0x0003a81f01007387 */ /* 0x000fe20000100800 */
[-C--:B------:R-:W-:Y:S02]  /*19df0*/  IADD3 R34, P4, PT, R34, R30.reuse, RZ ;  /* 0x0000001e22227210 */ /* 0x080fe40007f9e0ff */
[-C--:B------:R-:W-:Y:S01]  /*19e00*/  IADD3 R35, P5, PT, R35, R30.reuse, RZ ;  /* 0x0000001e23237210 */ /* 0x080fe20007fbe0ff */
[--C-:B------:R-:W-:Y:S01]  /*19e10*/  IMAD.X R6, R7, 0x1, R2.reuse, P0 ;  /* 0x0000000107067824 */ /* 0x100fe200000e0602 */
[-C--:B------:R-:W-:Y:S01]  /*19e20*/  IADD3 R21, P6, PT, R21, R30.reuse, RZ ;  /* 0x0000001e15157210 */ /* 0x080fe20007fde0ff */
[----:B------:R-:W-:Y:S04]  /*19e30*/  STL.64 [R1+0x1d0], R48 ;  /* 0x0001d03001007387 */ /* 0x000fe80000100a00 */
[----:B------:R-:W-:Y:S04]  /*19e40*/  STL.64 [R1+0x1d8], R50 ;  /* 0x0001d83201007387 */ /* 0x000fe80000100a00 */
[----:B------:R0:W-:Y:S01]  /*19e50*/  STL [R1+0xae4], R60 ;  /* 0x000ae43c01007387 */ /* 0x0001e20000100800 */
[-C--:B------:R-:W-:Y:S01]  /*19e60*/  IADD3 R25, P2, PT, R25, R30.reuse, RZ ;  /* 0x0000001e19197210 */ /* 0x080fe20007f5e0ff */
[--C-:B------:R-:W-:Y:S01]  /*19e70*/  IMAD.X R24, R24, 0x1, R2.reuse, P3 ;  /* 0x0000000118187824 */ /* 0x100fe200018e0602 */
[-C--:B------:R-:W-:Y:S01]  /*19e80*/  IADD3 R28, P3, PT, R28, R30.reuse, RZ ;  /* 0x0000001e1c1c7210 */ /* 0x080fe20007f7e0ff */
[----:B0-----:R-:W3:Y:S04]  /*19e90*/  LDL.LU R60, [R1+0xac8] ;  /* 0x000ac800013c7983 */ /* 0x001ee80000300800 */
[----:B------:R-:W-:Y:S04]  /*19ea0*/  STL [R1+0xadc], R34 ;  /* 0x000adc2201007387 */ /* 0x000fe80000100800 */
[----:B------:R-:W-:Y:S04]  /*19eb0*/  STL [R1+0xad4], R35 ;  /* 0x000ad42301007387 */ /* 0x000fe80000100800 */
[----:B------:R-:W-:Y:S01]  /*19ec0*/  STL [R1+0xacc], R21 ;  /* 0x000acc1501007387 */ /* 0x000fe20000100800 */
[----:B------:R-:W-:Y:S01]  /*19ed0*/  IMAD.X R3, R3, 0x1, R2, P4 ;  /* 0x0000000103037824 */ /* 0x000fe200020e0602 */
[----:B--2---:R-:W-:-:S05]  /*19ee0*/  IADD3 R5, P1, PT, R58, R30, RZ ;  /* 0x0000001e3a057210 */ /* 0x004fca0007f3e0ff */
[----:B------:R-:W-:Y:S01]  /*19ef0*/  IMAD.X R7, R59, 0x1, R2, P1 ;  /* 0x000000013b077824 */ /* 0x000fe200008e0602 */
[----:B------:R-:W-:-:S05]  /*19f00*/  IADD3 R20, P1, PT, R20, R30, RZ ;  /* 0x0000001e14147210 */ /* 0x000fca0007f3e0ff */
[----:B------:R-:W-:Y:S04]  /*19f10*/  STL [R1+0xac4], R20 ;  /* 0x000ac41401007387 */ /* 0x000fe80000100800 */
[----:B------:R-:W-:Y:S04]  /*19f20*/  STL [R1+0xabc], R25 ;  /* 0x000abc1901007387 */ /* 0x000fe80000100800 */
[----:B------:R-:W2:Y:S04]  /*19f30*/  LDL.LU R10, [R1+0xa9c] ;  /* 0x000a9c00010a7983 */ /* 0x000ea80000300800 */
[----:B------:R-:W-:Y:S04]  /*19f40*/  STL [R1+0xae0], R24 ;  /* 0x000ae01801007387 */ /* 0x000fe80000100800 */
[----:B------:R-:W4:Y:S04]  /*19f50*/  LDL.LU R11, [R1+0xac0] ;  /* 0x000ac000010b7983 */ /* 0x000f280000300800 */
[----:B------:R-:W-:Y:S04]  /*19f60*/  STL [R1+0xab4], R28 ;  /* 0x000ab41c01007387 */ /* 0x000fe80000100800 */
[----:B------:R-:W4:Y:S04]  /*19f70*/  LDL.LU R44, [R1+0xa94] ;  /* 0x000a9400012c7983 */ /* 0x000f280000300800 */
[----:B------:R0:W-:Y:S04]  /*19f80*/  STL [R1+0xad8], R3 ;  /* 0x000ad80301007387 */ /* 0x0001e80000100800 */
[----:B------:R-:W4:Y:S04]  /*19f90*/  LDL.LU R45, [R1+0xab8] ;  /* 0x000ab800012d7983 */ /* 0x000f280000300800 */
[----:B------:R-:W4:Y:S04]  /*19fa0*/  LDL.LU R46, [R1+0xa8c] ;  /* 0x000a8c00012e7983 */ /* 0x000f280000300800 */
[----:B------:R-:W4:Y:S04]  /*19fb0*/  LDL.LU R14, [R1+0xab0] ;  /* 0x000ab000010e7983 */ /* 0x000f280000300800 */
[----:B------:R-:W4:Y:S04]  /*19fc0*/  LDL.LU R15, [R1+0xa84] ;  /* 0x000a8400010f7983 */ /* 0x000f280000300800 */
[----:B------:R-:W4:Y:S04]  /*19fd0*/  LDL.LU R52, [R1+0xaa8] ;  /* 0x000aa80001347983 */ /* 0x000f280000300800 */
[----:B------:R-:W4:Y:S04]  /*19fe0*/  LDL.LU R53, [R1+0xa7c] ;  /* 0x000a7c0001357983 */ /* 0x000f280000300800 */
[----:B------:R-:W4:Y:S01]  /*19ff0*/  LDL.LU R54, [R1+0xaa0] ;  /* 0x000aa00001367983 */ /* 0x000f220000300800 */
[----:B---3--:R-:W-:-:S03]  /*1a000*/  IADD3 R33, P4, PT, R33, R30, RZ ;  /* 0x0000001e21217210 */ /* 0x008fc60007f9e0ff */
[----:B0-----:R-:W3:Y:S04]  /*1a010*/  LDL.LU R3, [R1+0xa74] ;  /* 0x000a740001037983 */ /* 0x001ee80000300800 */
[----:B------:R-:W3:Y:S04]  /*1a020*/  LDL.LU R28, [R1+0xa98] ;  /* 0x000a9800011c7983 */ /* 0x000ee80000300800 */
[----:B------:R0:W-:Y:S04]  /*1a030*/  STL [R1+0xaac], R33 ;  /* 0x000aac2101007387 */ /* 0x0001e80000100800 */
[----:B0-----:R-:W3:Y:S01]  /*1a040*/  LDL.LU R33, [R1+0xa6c] ;  /* 0x000a6c0001217983 */ /* 0x001ee20000300800 */
[----:B------:R-:W-:Y:S01]  /*1a050*/  IMAD.X R29, R29, 0x1, R2, P5 ;  /* 0x000000011d1d7824 */ /* 0x000fe200028e0602 */
[----:B------:R-:W-:Y:S01]  /*1a060*/  IADD3 R32, P5, PT, R32, R30, RZ ;  /* 0x0000001e20207210 */ /* 0x000fe20007fbe0ff */
[----:B------:R-:W-:Y:S01]  /*1a070*/  IMAD.MOV.U32 R18, RZ, RZ, R56 ;  /* 0x000000ffff127224 */ /* 0x000fe200078e0038 */
[----:B------:R-:W3:Y:S04]  /*1a080*/  LDL.LU R55, [R1+0xa90] ;  /* 0x000a900001377983 */ /* 0x000ee80000300800 */
[----:B------:R-:W3:Y:S04]  /*1a090*/  LDL.LU R56, [R1+0xa64] ;  /* 0x000a640001387983 */ /* 0x000ee80000300800 */
[----:B------:R-:W-:Y:S04]  /*1a0a0*/  STL [R1+0xad0], R29 ;  /* 0x000ad01d01007387 */ /* 0x000fe80000100800 */
[----:B------:R-:W3:Y:S04]  /*1a0b0*/  LDL.LU R58, [R1+0xa88] ;  /* 0x000a8800013a7983 */ /* 0x000ee80000300800 */
[----:B------:R0:W-:Y:S01]  /*1a0c0*/  STL [R1+0xaa4], R32 ;  /* 0x000aa42001007387 */ /* 0x0001e20000100800 */
[----:B------:R-:W-:-:S03]  /*1a0d0*/  ISETP.NE.U32.AND P0, PT, R31, UR6, PT ;  /* 0x000000061f007c0c */ /* 0x000fc6000bf05070 */
[----:B------:R-:W3:Y:S04]  /*1a0e0*/  LDL.LU R59, [R1+0xa5c] ;  /* 0x000a5c00013b7983 */ /* 0x000ee80000300800 */
[----:B------:R-:W3:Y:S01]  /*1a0f0*/  LDL.LU R31, [R1+0xa80] ;  /* 0x000a8000011f7983 */ /* 0x000ee20000300800 */
[----:B------:R-:W-:-:S03]  /*1a100*/  IADD3.X R60, PT, PT, R60, R2, RZ, P6, !PT ;  /* 0x000000023c3c7210 */ /* 0x000fc600037fe4ff */
[----:B0-----:R-:W3:Y:S04]  /*1a110*/  LDL.LU R32, [R1+0xa54] ;  /* 0x000a540001207983 */ /* 0x001ee80000300800 */
[----:B------:R-:W3:Y:S04]  /*1a120*/  LDL.LU R34, [R1+0xa78] ;  /* 0x000a780001227983 */ /* 0x000ee80000300800 */
[----:B------:R-:W3:Y:S04]  /*1a130*/  LDL.LU R35, [R1+0xa4c] ;  /* 0x000a4c0001237983 */ /* 0x000ee80000300800 */
[----:B------:R-:W3:Y:S04]  /*1a140*/  LDL.LU R21, [R1+0xa70] ;  /* 0x000a700001157983 */ /* 0x000ee80000300800 */
[----:B------:R0:W-:Y:S04]  /*1a150*/  STL [R1+0xac8], R60 ;  /* 0x000ac83c01007387 */ /* 0x0001e80000100800 */
[----:B------:R-:W3:Y:S04]  /*1a160*/  LDL.LU R20, [R1+0xa44] ;  /* 0x000a440001147983 */ /* 0x000ee80000300800 */
[----:B------:R-:W3:Y:S04]  /*1a170*/  LDL.LU R25, [R1+0xa68] ;  /* 0x000a680001197983 */ /* 0x000ee80000300800 */
[----:B------:R-:W3:Y:S04]  /*1a180*/  LDL.LU R24, [R1+0xa3c] ;  /* 0x000a3c0001187983 */ /* 0x000ee80000300800 */
[----:B------:R-:W3:Y:S04]  /*1a190*/  LDL.LU R29, [R1+0xa60] ;  /* 0x000a6000011d7983 */ /* 0x000ee80000300800 */
[----:B0-----:R-:W3:Y:S01]  /*1a1a0*/  LDL.LU R60, [R1+0xa34] ;  /* 0x000a3400013c7983 */ /* 0x001ee20000300800 */
[-C--:B--2---:R-:W-:Y:S01]  /*1a1b0*/  IADD3 R10, P6, PT, R10, R30.reuse, RZ ;  /* 0x0000001e0a0a7210 */ /* 0x084fe20007fde0ff */
[--C-:B----4-:R-:W-:Y:S01]  /*1a1c0*/  IMAD.X R11, R11, 0x1, R2.reuse, P1 ;  /* 0x000000010b0b7824 */ /* 0x110fe200008e0602 */
[-C--:B------:R-:W-:Y:S01]  /*1a1d0*/  IADD3 R44, P1, PT, R44, R30.reuse, RZ ;  /* 0x0000001e2c2c7210 */ /* 0x080fe20007f3e0ff */
[--C-:B------:R-:W-:Y:S01]  /*1a1e0*/  IMAD.X R45, R45, 0x1, R2.reuse, P2 ;  /* 0x000000012d2d7824 */ /* 0x100fe200010e0602 */
[----:B------:R-:W-:Y:S01]  /*1a1f0*/  IADD3 R46, P2, PT, R46, R30, RZ ;  /* 0x0000001e2e2e7210 */ /* 0x000fe20007f5e0ff */
[----:B------:R-:W-:Y:S01]  /*1a200*/  STL [R1+0xa9c], R10 ;  /* 0x000a9c0a01007387 */ /* 0x000fe20000100800 */
[----:B------:R-:W-:-:S03]  /*1a210*/  IMAD.X R14, R14, 0x1, R2, P3 ;  /* 0x000000010e0e7824 */ /* 0x000fc600018e0602 */
[----:B------:R-:W-:Y:S01]  /*1a220*/  STL [R1+0xac0], R11 ;  /* 0x000ac00b01007387 */ /* 0x000fe20000100800 */
[----:B------:R-:W-:-:S03]  /*1a230*/  IADD3 R15, P3, PT, R15, R30, RZ ;  /* 0x0000001e0f0f7210 */ /* 0x000fc60007f7e0ff */
[----:B------:R-:W-:Y:S01]  /*1a240*/  STL [R1+0xa94], R44 ;  /* 0x000a942c01007387 */ /* 0x000fe20000100800 */
[--C-:B------:R-:W-:Y:S02]  /*1a250*/  IMAD.X R52, R52, 0x1, R2.reuse, P4 ;  /* 0x0000000134347824 */ /* 0x100fe400020e0602 */
[----:B------:R-:W-:Y:S01]  /*1a260*/  IMAD.X R54, R54, 0x1, R2, P5 ;  /* 0x0000000136367824 */ /* 0x000fe200028e0602 */
[----:B------:R-:W-:Y:S01]  /*1a270*/  STL [R1+0xab8], R45 ;  /* 0x000ab82d01007387 */ /* 0x000fe20000100800 */
[----:B---3--:R-:W-:-:S03]  /*1a280*/  IADD3 R3, P5, PT, R3, R30, RZ ;  /* 0x0000001e03037210 */ /* 0x008fc60007fbe0ff */
[----:B------:R-:W-:Y:S01]  /*1a290*/  STL [R1+0xa8c], R46 ;  /* 0x000a8c2e01007387 */ /* 0x000fe20000100800 */
[----:B------:R-:W-:-:S03]  /*1a2a0*/  IADD3 R53, P4, PT, R53, R30, RZ ;  /* 0x0000001e35357210 */ /* 0x000fc60007f9e0ff */
[----:B------:R-:W-:Y:S04]  /*1a2b0*/  STL [R1+0xab0], R14 ;  /* 0x000ab00e01007387 */ /* 0x000fe80000100800 */
[----:B------:R-:W-:Y:S04]  /*1a2c0*/  STL [R1+0xa84], R15 ;  /* 0x000a840f01007387 */ /* 0x000fe80000100800 */
[----:B------:R-:W-:Y:S04]  /*1a2d0*/  STL [R1+0xaa8], R52 ;  /* 0x000aa83401007387 */ /* 0x000fe80000100800 */
[----:B------:R0:W-:Y:S01]  /*1a2e0*/  STL [R1+0xa74], R3 ;  /* 0x000a740301007387 */ /* 0x0001e20000100800 */
[----:B------:R-:W-:-:S03]  /*1a2f0*/  IMAD.X R28, R28, 0x1, R2, P6 ;  /* 0x000000011c1c7824 */ /* 0x000fc600030e0602 */
[----:B------:R-:W-:Y:S01]  /*1a300*/  STL [R1+0xa7c], R53 ;  /* 0x000a7c3501007387 */ /* 0x000fe20000100800 */
[----:B------:R-:W-:-:S03]  /*1a310*/  IADD3 R33, P6, PT, R33, R30, RZ ;  /* 0x0000001e21217210 */ /* 0x000fc60007fde0ff */
[----:B0-----:R-:W2:Y:S04]  /*1a320*/  LDL.LU R3, [R1+0xa58] ;  /* 0x000a580001037983 */ /* 0x001ea80000300800 */
[----:B------:R-:W-:Y:S04]  /*1a330*/  STL [R1+0xaa0], R54 ;  /* 0x000aa03601007387 */ /* 0x000fe80000100800 */
[----:B------:R0:W-:Y:S04]  /*1a340*/  STL [R1+0xa98], R28 ;  /* 0x000a981c01007387 */ /* 0x0001e80000100800 */
[----:B0-----:R-:W3:Y:S04]  /*1a350*/  LDL.LU R28, [R1+0xa2c] ;  /* 0x000a2c00011c7983 */ /* 0x001ee80000300800 */
[----:B------:R0:W-:Y:S04]  /*1a360*/  STL [R1+0xa6c], R33 ;  /* 0x000a6c2101007387 */ /* 0x0001e80000100800 */
[----:B0-----:R-:W4:Y:S01]  /*1a370*/  LDL.LU R33, [R1+0xa50] ;  /* 0x000a500001217983 */ /* 0x001f220000300800 */
[--C-:B------:R-:W-:Y:S01]  /*1a380*/  IMAD.X R55, R55, 0x1, R2.reuse, P1 ;  /* 0x0000000137377824 */ /* 0x100fe200008e0602 */
[----:B------:R-:W-:Y:S01]  /*1a390*/  IADD3 R56, P1, PT, R56, R30, RZ ;  /* 0x0000001e38387210 */ /* 0x000fe20007f3e0ff */
[----:B------:R-:W-:-:S02]  /*1a3a0*/  IMAD.X R58, R58, 0x1, R2, P2 ;  /* 0x000000013a3a7824 */ /* 0x000fc400010e0602 */
[--C-:B------:R-:W-:Y:S01]  /*1a3b0*/  IMAD.X R31, R31, 0x1, R2.reuse, P3 ;  /* 0x000000011f1f7824 */ /* 0x100fe200018e0602 */
[-C--:B------:R-:W-:Y:S02]  /*1a3c0*/  IADD3 R32, P3, PT, R32, R30.reuse, RZ ;  /* 0x0000001e20207210 */ /* 0x080fe40007f7e0ff */
[----:B------:R-:W-:Y:S01]  /*1a3d0*/  IADD3 R59, P2, PT, R59, R30, RZ ;  /* 0x0000001e3b3b7210 */ /* 0x000fe20007f5e0ff */
[----:B------:R-:W-:Y:S04]  /*1a3e0*/  STL [R1+0xa90], R55 ;  /* 0x000a903701007387 */ /* 0x000fe80000100800 */
[----:B------:R-:W-:Y:S04]  /*1a3f0*/  STL [R1+0xa64], R56 ;  /* 0x000a643801007387 */ /* 0x000fe80000100800 */
[----:B------:R-:W-:Y:S01]  /*1a400*/  STL [R1+0xa88], R58 ;  /* 0x000a883a01007387 */ /* 0x000fe20000100800 */
[----:B------:R-:W-:-:S03]  /*1a410*/  IMAD.X R34, R34, 0x1, R2, P4 ;  /* 0x0000000122227824 */ /* 0x000fc600020e0602 */
[----:B------:R0:W-:Y:S01]  /*1a420*/  STL [R1+0xa54], R32 ;  /* 0x000a542001007387 */ /* 0x0001e20000100800 */
[----:B------:R-:W-:-:S03]  /*1a430*/  IADD3 R35, P4, PT, R35, R30, RZ ;  /* 0x0000001e23237210 */ /* 0x000fc60007f9e0ff */
[----:B------:R-:W-:Y:S01]  /*1a440*/  STL [R1+0xa5c], R59 ;  /* 0x000a5c3b01007387 */ /* 0x000fe20000100800 */
[----:B------:R-:W-:Y:S02]  /*1a450*/  IADD3.X R21, PT, PT, R21, R2, RZ, P5, !PT ;  /* 0x0000000215157210 */ /* 0x000fe40002ffe4ff */
[-C--:B------:R-:W-:Y:S01]  /*1a460*/  IADD3 R20, P5, PT, R20, R30.reuse, RZ ;  /* 0x0000001e14147210 */ /* 0x080fe20007fbe0ff */
[--C-:B------:R-:W-:Y:S01]  /*1a470*/  IMAD.X R25, R25, 0x1, R2.reuse, P6 ;  /* 0x0000000119197824 */ /* 0x100fe200030e0602 */
[----:B------:R-:W-:Y:S01]  /*1a480*/  IADD3 R24, P6, PT, R24, R30, RZ ;  /* 0x0000001e18187210 */ /* 0x000fe20007fde0ff */
[----:B0-----:R-:W4:Y:S04]  /*1a490*/  LDL.LU R32, [R1+0xa24] ;  /* 0x000a240001207983 */ /* 0x001f280000300800 */
[----:B------:R-:W-:Y:S04]  /*1a4a0*/  STL [R1+0xa80], R31 ;  /* 0x000a801f01007387 */ /* 0x000fe80000100800 */
[----:B------:R-:W-:Y:S04]  /*1a4b0*/  STL [R1+0xa78], R34 ;  /* 0x000a782201007387 */ /* 0x000fe80000100800 */
[----:B------:R-:W-:Y:S04]  /*1a4c0*/  STL [R1+0xa4c], R35 ;  /* 0x000a4c2301007387 */ /* 0x000fe80000100800 */
[----:B------:R-:W-:Y:S01]  /*1a4d0*/  STL [R1+0xa70], R21 ;  /* 0x000a701501007387 */ /* 0x000fe20000100800 */
[----:B------:R-:W-:-:S03]  /*1a4e0*/  IMAD.X R29, R29, 0x1, R2, P1 ;  /* 0x000000011d1d7824 */ /* 0x000fc600008e0602 */
[----:B------:R-:W-:Y:S04]  /*1a4f0*/  STL [R1+0xa44], R20 ;  /* 0x000a441401007387 */ /* 0x000fe80000100800 */
[----:B------:R-:W-:Y:S01]  /*1a500*/  STL [R1+0xa68], R25 ;  /* 0x000a681901007387 */ /* 0x000fe20000100800 */
[----:B------:R-:W-:-:S03]  /*1a510*/  IADD3 R60, P1, PT, R60, R30, RZ ;  /* 0x0000001e3c3c7210 */ /* 0x000fc60007f3e0ff */
[----:B------:R-:W4:Y:S04]  /*1a520*/  LDL.LU R10, [R1+0xa48] ;  /* 0x000a4800010a7983 */ /* 0x000f280000300800 */
        /* <DEDUP_REMOVED lines=11> */
[----:B------:R-:W4:Y:S04]  /*1a5e0*/  LDL.LU R54, [R1+0x9fc] ;  /* 0x0009fc0001367983 */ /* 0x000f280000300800 */
[----:B0-----:R-:W4:Y:S04]  /*1a5f0*/  LDL.LU R60, [R1+0xa20] ;  /* 0x000a2000013c7983 */ /* 0x001f280000300800 */
[----:B------:R-:W4:Y:S01]  /*1a600*/  LDL.LU R29, [R1+0x9f4] ;  /* 0x0009f400011d7983 */ /* 0x000f220000300800 */
[----:B--2---:R-:W-:-:S05]  /*1a610*/  IMAD.X R3, R3, 0x1, R2, P2 ;  /* 0x0000000103037824 */ /* 0x004fca00010e0602 */
[----:B------:R0:W-:Y:S01]  /*1a620*/  STL [R1+0xa58], R3 ;  /* 0x000a580301007387 */ /* 0x0001e20000100800 */
[----:B---3--:R-:W-:-:S03]  /*1a630*/  IADD3 R28, P2, PT, R28, R30, RZ ;  /* 0x0000001e1c1c7210 */ /* 0x008fc60007f5e0ff */
[----:B0-----:R-:W2:Y:S04]  /*1a640*/  LDL.LU R3, [R1+0xa18] ;  /* 0x000a180001037983 */ /* 0x001ea80000300800 */
[----:B------:R-:W3:Y:S04]  /*1a650*/  LDL.LU R55, [R1+0x9ec] ;  /* 0x0009ec0001377983 */ /* 0x000ee80000300800 */
[----:B------:R-:W3:Y:S04]  /*1a660*/  LDL.LU R56, [R1+0xa10] ;  /* 0x000a100001387983 */ /* 0x000ee80000300800 */
[----:B------:R-:W-:Y:S04]  /*1a670*/  STL [R1+0xa2c], R28 ;  /* 0x000a2c1c01007387 */ /* 0x000fe80000100800 */
[----:B------:R-:W3:Y:S01]  /*1a680*/  LDL.LU R58, [R1+0x9e4] ;  /* 0x0009e400013a7983 */ /* 0x000ee20000300800 */
[----:B----4-:R-:W-:-:S05]  /*1a690*/  IMAD.X R33, R33, 0x1, R2, P3 ;  /* 0x0000000121217824 */ /* 0x010fca00018e0602 */
[----:B------:R0:W-:Y:S04]  /*1a6a0*/  STL [R1+0xa50], R33 ;  /* 0x000a502101007387 */ /* 0x0001e80000100800 */
[----:B------:R-:W4:Y:S04]  /*1a6b0*/  LDL.LU R59, [R1+0xa08] ;  /* 0x000a0800013b7983 */ /* 0x000f280000300800 */
[----:B------:R-:W4:Y:S04]  /*1a6c0*/  LDL.LU R31, [R1+0x9dc] ;  /* 0x0009dc00011f7983 */ /* 0x000f280000300800 */
[----:B0-----:R-:W4:Y:S04]  /*1a6d0*/  LDL.LU R33, [R1+0xa00] ;  /* 0x000a000001217983 */ /* 0x001f280000300800 */
[----:B------:R-:W4:Y:S04]  /*1a6e0*/  LDL.LU R34, [R1+0x9d4] ;  /* 0x0009d40001227983 */ /* 0x000f280000300800 */
[----:B------:R-:W4:Y:S04]  /*1a6f0*/  LDL.LU R35, [R1+0x9f8] ;  /* 0x0009f80001237983 */ /* 0x000f280000300800 */
[----:B------:R-:W4:Y:S01]  /*1a700*/  LDL.LU R21, [R1+0x9cc] ;  /* 0x0009cc0001157983 */ /* 0x000f220000300800 */
[----:B------:R-:W-:-:S05]  /*1a710*/  IADD3 R32, P3, PT, R32, R30, RZ ;  /* 0x0000001e20207210 */ /* 0x000fca0007f7e0ff */
[----:B------:R0:W-:Y:S04]  /*1a720*/  STL [R1+0xa24], R32 ;  /* 0x000a242001007387 */ /* 0x0001e80000100800 */
[----:B------:R-:W4:Y:S04]  /*1a730*/  LDL.LU R20, [R1+0x9f0] ;  /* 0x0009f00001147983 */ /* 0x000f280000300800 */
[----:B------:R-:W4:Y:S04]  /*1a740*/  LDL.LU R25, [R1+0x9c4] ;  /* 0x0009c40001197983 */ /* 0x000f280000300800 */
[----:B------:R-:W4:Y:S04]  /*1a750*/  LDL.LU R24, [R1+0x9e8] ;  /* 0x0009e80001187983 */ /* 0x000f280000300800 */
[----:B------:R-:W4:Y:S01]  /*1a760*/  LDL.LU R28, [R1+0x9bc] ;  /* 0x0009bc00011c7983 */ /* 0x000f220000300800 */
[--C-:B------:R-:W-:Y:S01]  /*1a770*/  IMAD.X R10, R10, 0x1, R2.reuse, P4 ;  /* 0x000000010a0a7824 */ /* 0x100fe200020e0602 */
[-C--:B------:R-:W-:Y:S01]  /*1a780*/  IADD3 R11, P4, PT, R11, R30.reuse, RZ ;  /* 0x0000001e0b0b7210 */ /* 0x080fe20007f9e0ff */
[--C-:B------:R-:W-:Y:S01]  /*1a790*/  IMAD.X R44, R44, 0x1, R2.reuse, P5 ;  /* 0x000000012c2c7824 */ /* 0x100fe200028e0602 */
[----:B0-----:R-:W4:Y:S01]  /*1a7a0*/  LDL.LU R32, [R1+0x9e0] ;  /* 0x0009e00001207983 */ /* 0x001f220000300800 */
[----:B------:R-:W-:Y:S01]  /*1a7b0*/  IADD3 R45, P5, PT, R45, R30, RZ ;  /* 0x0000001e2d2d7210 */ /* 0x000fe20007fbe0ff */
[----:B------:R-:W-:-:S02]  /*1a7c0*/  IMAD.X R46, R46, 0x1, R2, P6 ;  /* 0x000000012e2e7824 */ /* 0x000fc400030e0602 */
[----:B------:R-:W-:Y:S01]  /*1a7d0*/  STL [R1+0xa48], R10 ;  /* 0x000a480a01007387 */ /* 0x000fe20000100800 */
[----:B------:R-:W-:-:S03]  /*1a7e0*/  IADD3 R14, P6, PT, R14, R30, RZ ;  /* 0x0000001e0e0e7210 */ /* 0x000fc60007fde0ff */
[----:B------:R-:W-:Y:S01]  /*1a7f0*/  STL [R1+0xa1c], R11 ;  /* 0x000a1c0b01007387 */ /* 0x000fe20000100800 */
[----:B------:R-:W-:-:S03]  /*1a800*/  IMAD.X R15, R15, 0x1, R2, P1 ;  /* 0x000000010f0f7824 */ /* 0x000fc600008e0602 */
[----:B------:R-:W-:Y:S01]  /*1a810*/  STL [R1+0xa40], R44 ;  /* 0x000a402c01007387 */ /* 0x000fe20000100800 */
[----:B------:R-:W-:-:S03]  /*1a820*/  IADD3 R52, P1, PT, R52, R30, RZ ;  /* 0x0000001e34347210 */ /* 0x000fc60007f3e0ff */
[----:B------:R-:W-:Y:S01]  /*1a830*/  STL [R1+0xa14], R45 ;  /* 0x000a142d01007387 */ /* 0x000fe20000100800 */
[----:B------:R-:W-:-:S03]  /*1a840*/  IMAD.X R60, R60, 0x1, R2, P3 ;  /* 0x000000013c3c7824 */ /* 0x000fc600018e0602 */
[----:B------:R-:W-:Y:S01]  /*1a850*/  STL [R1+0xa38], R46 ;  /* 0x000a382e01007387 */ /* 0x000fe20000100800 */
[----:B------:R-:W-:-:S03]  /*1a860*/  IMAD.X R53, R53, 0x1, R2, P2 ;  /* 0x0000000135357824 */ /* 0x000fc600010e0602 */
[----:B------:R-:W-:Y:S04]  /*1a870*/  STL [R1+0xa0c], R14 ;  /* 0x000a0c0e01007387 */ /* 0x000fe80000100800 */
[----:B------:R-:W-:Y:S01]  /*1a880*/  STL [R1+0xa30], R15 ;  /* 0x000a300f01007387 */ /* 0x000fe20000100800 */
[----:B------:R-:W-:-:S03]  /*1a890*/  IADD3 R54, P2, PT, R54, R30, RZ ;  /* 0x0000001e36367210 */ /* 0x000fc60007f5e0ff */
[----:B------:R-:W-:Y:S04]  /*1a8a0*/  STL [R1+0xa04], R52 ;  /* 0x000a043401007387 */ /* 0x000fe80000100800 */
[----:B------:R0:W-:Y:S01]  /*1a8b0*/  STL [R1+0xa20], R60 ;  /* 0x000a203c01007387 */ /* 0x0001e20000100800 */
[----:B------:R-:W-:-:S03]  /*1a8c0*/  IADD3 R29, P3, PT, R29, R30, RZ ;  /* 0x0000001e1d1d7210 */ /* 0x000fc60007f7e0ff */
[----:B------:R-:W-:Y:S04]  /*1a8d0*/  STL [R1+0xa28], R53 ;  /* 0x000a283501007387 */ /* 0x000fe80000100800 */
[----:B0-----:R-:W4:Y:S04]  /*1a8e0*/  LDL.LU R60, [R1+0x9b4] ;  /* 0x0009b400013c7983 */ /* 0x001f280000300800 */
[----:B------:R-:W-:Y:S04]  /*1a8f0*/  STL [R1+0x9fc], R54 ;  /* 0x0009fc3601007387 */ /* 0x000fe80000100800 */
[----:B------:R0:W-:Y:S04]  /*1a900*/  STL [R1+0x9f4], R29 ;  /* 0x0009f41d01007387 */ /* 0x0001e80000100800 */
[----:B0-----:R-:W4:Y:S01]  /*1a910*/  LDL.LU R29, [R1+0x9d8] ;  /* 0x0009d800011d7983 */ /* 0x001f220000300800 */
[----:B--2---:R-:W-:-:S02]  /*1a920*/  IADD3.X R3, PT, PT, R3, R2, RZ, P4, !PT ;  /* 0x0000000203037210 */ /* 0x004fc400027fe4ff */
[-C--:B---3--:R-:W-:Y:S01]  /*1a930*/  IADD3 R55, P4, PT, R55, R30.reuse, RZ ;  /* 0x0000001e37377210 */ /* 0x088fe20007f9e0ff */
[----:B------:R-:W-:Y:S02]  /*1a940*/  IMAD.X R56, R56, 0x1, R2, P5 ;  /* 0x0000000138387824 */ /* 0x000fe400028e0602 */
[----:B------:R0:W-:Y:S01]  /*1a950*/  STL [R1+0xa18], R3 ;  /* 0x000a180301007387 */ /* 0x0001e20000100800 */
[----:B------:R-:W-:-:S03]  /*1a960*/  IADD3 R58, P5, PT, R58, R30, RZ ;  /* 0x0000001e3a3a7210 */ /* 0x000fc60007fbe0ff */
[----:B0-----:R-:W2:Y:S01]  /*1a970*/  LDL.LU R3, [R1+0x9ac] ;  /* 0x0009ac0001037983 */ /* 0x001ea20000300800 */
[----:B----4-:R-:W-:-:S03]  /*1a980*/  IMAD.X R59, R59, 0x1, R2, P6 ;  /* 0x000000013b3b7824 */ /* 0x010fc600030e0602 */
[----:B------:R-:W-:Y:S04]  /*1a990*/  STL [R1+0x9ec], R55 ;  /* 0x0009ec3701007387 */ /* 0x000fe80000100800 */
[----:B------:R-:W-:Y:S04]  /*1a9a0*/  STL [R1+0xa10], R56 ;  /* 0x000a103801007387 */ /* 0x000fe80000100800 */
[----:B------:R-:W-:Y:S01]  /*1a9b0*/  STL [R1+0x9e4], R58 ;  /* 0x0009e43a01007387 */ /* 0x000fe20000100800 */
[----:B------:R-:W-:-:S05]  /*1a9c0*/  IMAD.X R33, R33, 0x1, R2, P1 ;  /* 0x0000000121217824 */ /* 0x000fca00008e0602 */
[----:B------:R0:W-:Y:S04]  /*1a9d0*/  STL [R1+0xa00], R33 ;  /* 0x000a002101007387 */ /* 0x0001e80000100800 */
[----:B------:R-:W-:Y:S04]  /*1a9e0*/  STL [R1+0xa08], R59 ;  /* 0x000a083b01007387 */ /* 0x000fe80000100800 */
[----:B0-----:R-:W3:Y:S01]  /*1a9f0*/  LDL.LU R33, [R1+0x9d0] ;  /* 0x0009d00001217983 */ /* 0x001ee20000300800 */
[-C--:B------:R-:W-:Y:S02]  /*1aa00*/  IADD3 R31, P6, PT, R31, R30.reuse, RZ ;  /* 0x0000001e1f1f7210 */ /* 0x080fe40007fde0ff */
[-C--:B------:R-:W-:Y:S01]  /*1aa10*/  IADD3 R34, P1, PT, R34, R30.reuse, RZ ;  /* 0x0000001e22227210 */ /* 0x080fe20007f3e0ff */
[--C-:B------:R-:W-:Y:S01]  /*1aa20*/  IMAD.X R35, R35, 0x1, R2.reuse, P2 ;  /* 0x0000000123237824 */ /* 0x100fe200010e0602 */
[-C--:B------:R-:W-:Y:S01]  /*1aa30*/  IADD3 R21, P2, PT, R21, R30.reuse, RZ ;  /* 0x0000001e15157210 */ /* 0x080fe20007f5e0ff */
[----:B------:R-:W-:Y:S01]  /*1aa40*/  IMAD.X R20, R20, 0x1, R2, P3 ;  /* 0x0000000114147824 */ /* 0x000fe200018e0602 */
[----:B------:R-:W-:Y:S01]  /*1aa50*/  STL [R1+0x9dc], R31 ;  /* 0x0009dc1f01007387 */ /* 0x000fe20000100800 */
[----:B------:R-:W-:-:S03]  /*1aa60*/  IADD3 R25, P3, PT, R25, R30, RZ ;  /* 0x0000001e19197210 */ /* 0x000fc60007f7e0ff */
[----:B------:R-:W-:Y:S04]  /*1aa70*/  STL [R1+0x9d4], R34 ;  /* 0x0009d42201007387 */ /* 0x000fe80000100800 */
[----:B------:R-:W-:Y:S01]  /*1aa80*/  STL [R1+0x9f8], R35 ;  /* 0x0009f82301007387 */ /* 0x000fe20000100800 */
[----:B------:R-:W-:-:S03]  /*1aa90*/  IMAD.X R24, R24, 0x1, R2, P4 ;  /* 0x0000000118187824 */ /* 0x000fc600020e0602 */
[----:B------:R-:W-:Y:S01]  /*1aaa0*/  STL [R1+0x9cc], R21 ;  /* 0x0009cc1501007387 */ /* 0x000fe20000100800 */
[----:B------:R-:W-:-:S03]  /*1aab0*/  IADD3 R28, P4, PT, R28, R30, RZ ;  /* 0x0000001e1c1c7210 */ /* 0x000fc60007f9e0ff */
[----:B------:R-:W-:Y:S04]  /*1aac0*/  STL [R1+0x9f0], R20 ;  /* 0x0009f01401007387 */ /* 0x000fe80000100800 */
[----:B------:R-:W-:Y:S01]  /*1aad0*/  STL [R1+0x9c4], R25 ;  /* 0x0009c41901007387 */ /* 0x000fe20000100800 */
[----:B------:R-:W-:-:S03]  /*1aae0*/  IMAD.X R32, R32, 0x1, R2, P5 ;  /* 0x0000000120207824 */ /* 0x000fc600028e0602 */
        /* <DEDUP_REMOVED lines=15> */
[----:B------:R-:W-:-:S05]  /*1abe0*/  IADD3 R60, P5, PT, R60, R30, RZ ;  /* 0x0000001e3c3c7210 */ /* 0x000fca0007fbe0ff */
[----:B------:R0:W-:Y:S01]  /*1abf0*/  STL [R1+0x9b4], R60 ;  /* 0x0009b43c01007387 */ /* 0x0001e20000100800 */
[----:B------:R-:W-:-:S03]  /*1ac00*/  IMAD.X R29, R29, 0x1, R2, P6 ;  /* 0x000000011d1d7824 */ /* 0x000fc600030e0602 */
[----:B0-----:R-:W4:Y:S04]  /*1ac10*/  LDL.LU R60, [R1+0x974] ;  /* 0x00097400013c7983 */ /* 0x001f280000300800 */
[----:B------:R-:W4:Y:S04]  /*1ac20*/  LDL.LU R55, [R1+0x998] ;  /* 0x0009980001377983 */ /* 0x000f280000300800 */
[----:B------:R-:W4:Y:S04]  /*1ac30*/  LDL.LU R56, [R1+0x96c] ;  /* 0x00096c0001387983 */ /* 0x000f280000300800 */
[----:B------:R-:W-:Y:S04]  /*1ac40*/  STL [R1+0x9d8], R29 ;  /* 0x0009d81d01007387 */ /* 0x000fe80000100800 */
[----:B------:R-:W4:Y:S01]  /*1ac50*/  LDL.LU R58, [R1+0x990] ;  /* 0x00099000013a7983 */ /* 0x000f220000300800 */
[----:B--2---:R-:W-:-:S05]  /*1ac60*/  IADD3 R3, P6, PT, R3, R30, RZ ;  /* 0x0000001e03037210 */ /* 0x004fca0007fde0ff */
[----:B------:R0:W-:Y:S04]  /*1ac70*/  STL [R1+0x9ac], R3 ;  /* 0x0009ac0301007387 */ /* 0x0001e80000100800 */
[----:B------:R-:W2:Y:S04]  /*1ac80*/  LDL.LU R59, [R1+0x964] ;  /* 0x00096400013b7983 */ /* 0x000ea80000300800 */
[----:B------:R-:W2:Y:S04]  /*1ac90*/  LDL.LU R31, [R1+0x988] ;  /* 0x00098800011f7983 */ /* 0x000ea80000300800 */
[----:B0-----:R-:W2:Y:S04]  /*1aca0*/  LDL.LU R3, [R1+0x95c] ;  /* 0x00095c0001037983 */ /* 0x001ea80000300800 */
[----:B------:R-:W2:Y:S04]  /*1acb0*/  LDL.LU R34, [R1+0x980] ;  /* 0x0009800001227983 */ /* 0x000ea80000300800 */
[----:B------:R-:W2:Y:S04]  /*1acc0*/  LDL.LU R35, [R1+0x954] ;  /* 0x0009540001237983 */ /* 0x000ea80000300800 */
[----:B------:R-:W2:Y:S01]  /*1acd0*/  LDL.LU R21, [R1+0x978] ;  /* 0x0009780001157983 */ /* 0x000ea20000300800 */
[----:B---3--:R-:W-:-:S05]  /*1ace0*/  IMAD.X R33, R33, 0x1, R2, P1 ;  /* 0x0000000121217824 */ /* 0x008fca00008e0602 */
[----:B------:R0:W-:Y:S04]  /*1acf0*/  STL [R1+0x9d0], R33 ;  /* 0x0009d02101007387 */ /* 0x0001e80000100800 */
[----:B------:R-:W3:Y:S04]  /*1ad00*/  LDL.LU R20, [R1+0x94c] ;  /* 0x00094c0001147983 */ /* 0x000ee80000300800 */
[----:B------:R-:W3:Y:S04]  /*1ad10*/  LDL.LU R25, [R1+0x970] ;  /* 0x0009700001197983 */ /* 0x000ee80000300800 */
[----:B------:R-:W3:Y:S04]  /*1ad20*/  LDL.LU R24, [R1+0x944] ;  /* 0x0009440001187983 */ /* 0x000ee80000300800 */
[----:B------:R-:W3:Y:S04]  /*1ad30*/  LDL.LU R29, [R1+0x968] ;  /* 0x00096800011d7983 */ /* 0x000ee80000300800 */
[----:B0-----:R-:W3:Y:S01]  /*1ad40*/  LDL.LU R33, [R1+0x93c] ;  /* 0x00093c0001217983 */ /* 0x001ee20000300800 */
[-C--:B----4-:R-:W-:Y:S01]  /*1ad50*/  IADD3 R10, P1, PT, R10, R30.reuse, RZ ;  /* 0x0000001e0a0a7210 */ /* 0x090fe20007f3e0ff */
[----:B------:R-:W-:Y:S01]  /*1ad60*/  IMAD.X R11, R11, 0x1, R2, P2 ;  /* 0x000000010b0b7824 */ /* 0x000fe200010e0602 */
[----:B------:R-:W-:-:S02]  /*1ad70*/  IADD3 R44, P2, PT, R44, R30, RZ ;  /* 0x0000001e2c2c7210 */ /* 0x000fc40007f5e0ff */
[----:B------:R-:W-:Y:S02]  /*1ad80*/  IADD3.X R45, PT, PT, R45, R2, RZ, P3, !PT ;  /* 0x000000022d2d7210 */ /* 0x000fe40001ffe4ff */
        /* <DEDUP_REMOVED lines=9> */
[----:B------:R-:W-:-:S03]  /*1ae20*/  IADD3 R32, P6, PT, R32, R30, RZ ;  /* 0x0000001e20207210 */ /* 0x000fc60007fde0ff */
[----:B------:R-:W-:Y:S01]  /*1ae30*/  STL [R1+0x994], R46 ;  /* 0x0009942e01007387 */ /* 0x000fe20000100800 */
[----:B------:R-:W-:-:S03]  /*1ae40*/  IADD3 R53, P5, PT, R53, R30, RZ ;  /* 0x0000001e35357210 */ /* 0x000fc60007fbe0ff */
[----:B------:R-:W-:Y:S04]  /*1ae50*/  STL [R1+0x9b8], R14 ;  /* 0x0009b80e01007387 */ /* 0x000fe80000100800 */
[----:B------:R-:W-:Y:S04]  /*1ae60*/  STL [R1+0x98c], R15 ;  /* 0x00098c0f01007387 */ /* 0x000fe80000100800 */
[----:B------:R-:W-:Y:S04]  /*1ae70*/  STL [R1+0x9b0], R52 ;  /* 0x0009b03401007387 */ /* 0x000fe80000100800 */
[----:B------:R0:W-:Y:S01]  /*1ae80*/  STL [R1+0x97c], R32 ;  /* 0x00097c2001007387 */ /* 0x0001e20000100800 */
[----:B------:R-:W-:-:S03]  /*1ae90*/  IMAD.X R28, R28, 0x1, R2, P1 ;  /* 0x000000011c1c7824 */ /* 0x000fc600008e0602 */
[----:B------:R-:W-:Y:S04]  /*1aea0*/  STL [R1+0x984], R53 ;  /* 0x0009843501007387 */ /* 0x000fe80000100800 */
[----:B0-----:R-:W4:Y:S01]  /*1aeb0*/  LDL.LU R32, [R1+0x960] ;  /* 0x0009600001207983 */ /* 0x001f220000300800 */
[----:B------:R-:W-:-:S03]  /*1aec0*/  IADD3 R60, P1, PT, R60, R30, RZ ;  /* 0x0000001e3c3c7210 */ /* 0x000fc60007f3e0ff */
[----:B------:R-:W-:Y:S04]  /*1aed0*/  STL [R1+0x9a8], R54 ;  /* 0x0009a83601007387 */ /* 0x000fe80000100800 */
[----:B------:R0:W-:Y:S01]  /*1aee0*/  STL [R1+0x9a0], R28 ;  /* 0x0009a01c01007387 */ /* 0x0001e20000100800 */
[--C-:B------:R-:W-:Y:S01]  /*1aef0*/  IMAD.X R55, R55, 0x1, R2.reuse, P2 ;  /* 0x0000000137377824 */ /* 0x100fe200010e0602 */
[-C--:B------:R-:W-:Y:S01]  /*1af00*/  IADD3 R56, P2, PT, R56, R30.reuse, RZ ;  /* 0x0000001e38387210 */ /* 0x080fe20007f5e0ff */
[--C-:B------:R-:W-:Y:S01]  /*1af10*/  IMAD.X R58, R58, 0x1, R2.reuse, P3 ;  /* 0x000000013a3a7824 */ /* 0x100fe200018e0602 */
[----:B0-----:R-:W4:Y:S04]  /*1af20*/  LDL.LU R28, [R1+0x934] ;  /* 0x00093400011c7983 */ /* 0x001f280000300800 */
[----:B------:R0:W-:Y:S04]  /*1af30*/  STL [R1+0x974], R60 ;  /* 0x0009743c01007387 */ /* 0x0001e80000100800 */
[----:B0-----:R-:W4:Y:S04]  /*1af40*/  LDL.LU R60, [R1+0x958] ;  /* 0x00095800013c7983 */ /* 0x001f280000300800 */
[----:B------:R-:W-:Y:S04]  /*1af50*/  STL [R1+0x998], R55 ;  /* 0x0009983701007387 */ /* 0x000fe80000100800 */
[----:B------:R-:W-:Y:S04]  /*1af60*/  STL [R1+0x96c], R56 ;  /* 0x00096c3801007387 */ /* 0x000fe80000100800 */
[----:B------:R-:W-:Y:S01]  /*1af70*/  STL [R1+0x990], R58 ;  /* 0x0009903a01007387 */ /* 0x000fe20000100800 */
[----:B--2---:R-:W-:Y:S01]  /*1af80*/  IMAD.X R31, R31, 0x1, R2, P4 ;  /* 0x000000011f1f7824 */ /* 0x004fe200020e0602 */
[----:B------:R-:W-:-:S02]  /*1af90*/  IADD3 R59, P3, PT, R59, R30, RZ ;  /* 0x0000001e3b3b7210 */ /* 0x000fc40007f7e0ff */
[-C--:B------:R-:W-:Y:S01]  /*1afa0*/  IADD3 R3, P4, PT, R3, R30.reuse, RZ ;  /* 0x0000001e03037210 */ /* 0x080fe20007f9e0ff */
[--C-:B------:R-:W-:Y:S01]  /*1afb0*/  IMAD.X R34, R34, 0x1, R2.reuse, P5 ;  /* 0x0000000122227824 */ /* 0x100fe200028e0602 */
[-C--:B------:R-:W-:Y:S01]  /*1afc0*/  IADD3 R35, P5, PT, R35, R30.reuse, RZ ;  /* 0x0000001e23237210 */ /* 0x080fe20007fbe0ff */
[----:B------:R-:W-:Y:S02]  /*1afd0*/  IMAD.X R21, R21, 0x1, R2, P6 ;  /* 0x0000000115157824 */ /* 0x000fe400030e0602 */
[----:B------:R0:W-:Y:S04]  /*1afe0*/  STL [R1+0x95c], R3 ;  /* 0x00095c0301007387 */ /* 0x0001e80000100800 */
[----:B------:R-:W-:Y:S01]  /*1aff0*/  STL [R1+0x964], R59 ;  /* 0x0009643b01007387 */ /* 0x000fe20000100800 */
[----:B---3--:R-:W-:-:S03]  /*1b000*/  IADD3 R20, P6, PT, R20, R30, RZ ;  /* 0x0000001e14147210 */ /* 0x008fc60007fde0ff */
[----:B0-----:R-:W2:Y:S04]  /*1b010*/  LDL.LU R3, [R1+0x92c] ;  /* 0x00092c0001037983 */ /* 0x001ea80000300800 */
[----:B------:R-:W-:Y:S01]  /*1b020*/  STL [R1+0x988], R31 ;  /* 0x0009881f01007387 */ /* 0x000fe20000100800 */
[----:B------:R-:W-:-:S03]  /*1b030*/  IMAD.X R25, R25, 0x1, R2, P1 ;  /* 0x0000000119197824 */ /* 0x000fc600008e0602 */
[----:B------:R-:W-:Y:S04]  /*1b040*/  STL [R1+0x980], R34 ;  /* 0x0009802201007387 */ /* 0x000fe80000100800 */
[----:B------:R-:W-:Y:S01]  /*1b050*/  STL [R1+0x954], R35 ;  /* 0x0009542301007387 */ /* 0x000fe20000100800 */
[----:B------:R-:W-:-:S03]  /*1b060*/  IADD3 R24, P1, PT, R24, R30, RZ ;  /* 0x0000001e18187210 */ /* 0x000fc60007f3e0ff */
[----:B------:R-:W-:Y:S01]  /*1b070*/  STL [R1+0x978], R21 ;  /* 0x0009781501007387 */ /* 0x000fe20000100800 */
[----:B------:R-:W-:-:S03]  /*1b080*/  IADD3.X R29, PT, PT, R29, R2, RZ, P2, !PT ;  /* 0x000000021d1d7210 */ /* 0x000fc600017fe4ff */
[----:B------:R-:W-:Y:S04]  /*1b090*/  STL [R1+0x94c], R20 ;  /* 0x00094c1401007387 */ /* 0x000fe80000100800 */
[----:B------:R-:W-:Y:S01]  /*1b0a0*/  STL [R1+0x970], R25 ;  /* 0x0009701901007387 */ /* 0x000fe20000100800 */
[----:B------:R-:W-:-:S03]  /*1b0b0*/  IADD3 R33, P2, PT, R33, R30, RZ ;  /* 0x0000001e21217210 */ /* 0x000fc60007f5e0ff */
[----:B------:R-:W3:Y:S04]  /*1b0c0*/  LDL.LU R10, [R1+0x950] ;  /* 0x00095000010a7983 */ /* 0x000ee80000300800 */
[----:B------:R-:W-:Y:S04]  /*1b0d0*/  STL [R1+0x944], R24 ;  /* 0x0009441801007387 */ /* 0x000fe80000100800 */
[----:B------:R-:W3:Y:S04]  /*1b0e0*/  LDL.LU R11, [R1+0x924] ;  /* 0x00092400010b7983 */ /* 0x000ee80000300800 */
[----:B------:R-:W-:Y:S04]  /*1b0f0*/  STL [R1+0x968], R29 ;  /* 0x0009681d01007387 */ /* 0x000fe80000100800 */
[----:B------:R-:W3:Y:S04]  /*1b100*/  LDL.LU R44, [R1+0x948] ;  /* 0x00094800012c7983 */ /* 0x000ee80000300800 */
[----:B------:R0:W-:Y:S04]  /*1b110*/  STL [R1+0x93c], R33 ;  /* 0x00093c2101007387 */ /* 0x0001e80000100800 */
[----:B------:R-:W3:Y:S04]  /*1b120*/  LDL.LU R45, [R1+0x91c] ;  /* 0x00091c00012d7983 */ /* 0x000ee80000300800 */
[----:B------:R-:W3:Y:S04]  /*1b130*/  LDL.LU R46, [R1+0x940] ;  /* 0x00094000012e7983 */ /* 0x000ee80000300800 */
[----:B------:R-:W3:Y:S04]  /*1b140*/  LDL.LU R14, [R1+0x914] ;  /* 0x00091400010e7983 */ /* 0x000ee80000300800 */
[----:B------:R-:W3:Y:S04]  /*1b150*/  LDL.LU R15, [R1+0x938] ;  /* 0x00093800010f7983 */ /* 0x000ee80000300800 */
[----:B------:R-:W3:Y:S04]  /*1b160*/  LDL.LU R52, [R1+0x90c] ;  /* 0x00090c0001347983 */ /* 0x000ee80000300800 */
[----:B------:R-:W3:Y:S04]  /*1b170*/  LDL.LU R53, [R1+0x930] ;  /* 0x0009300001357983 */ /* 0x000ee80000300800 */
[----:B------:R-:W3:Y:S04]  /*1b180*/  LDL.LU R54, [R1+0x904] ;  /* 0x0009040001367983 */ /* 0x000ee80000300800 */
[----:B0-----:R-:W3:Y:S04]  /*1b190*/  LDL.LU R33, [R1+0x928] ;  /* 0x0009280001217983 */ /* 0x001ee80000300800 */
[----:B------:R-:W3:Y:S01]  /*1b1a0*/  LDL.LU R29, [R1+0x8fc] ;  /* 0x0008fc00011d7983 */ /* 0x000ee20000300800 */
[----:B----4-:R-:W-:-:S05]  /*1b1b0*/  IMAD.X R32, R32, 0x1, R2, P3 ;  /* 0x0000000120207824 */ /* 0x010fca00018e0602 */
[----:B------:R0:W-:Y:S01]  /*1b1c0*/  STL [R1+0x960], R32 ;  /* 0x0009602001007387 */ /* 0x0001e20000100800 */
[----:B------:R-:W-:-:S03]  /*1b1d0*/  IADD3 R28, P3, PT, R28, R30, RZ ;  /* 0x0000001e1c1c7210 */ /* 0x000fc60007f7e0ff */
[----:B0-----:R-:W4:Y:S04]  /*1b1e0*/  LDL.LU R32, [R1+0x920] ;  /* 0x0009200001207983 */ /* 0x001f280000300800 */
[----:B------:R-:W4:Y:S04]  /*1b1f0*/  LDL.LU R55, [R1+0x8f4] ;  /* 0x0008f40001377983 */ /* 0x000f280000300800 */
[----:B------:R-:W4:Y:S04]  /*1b200*/  LDL.LU R56, [R1+0x918] ;  /* 0x0009180001387983 */ /* 0x000f280000300800 */
[----:B------:R-:W-:Y:S04]  /*1b210*/  STL [R1+0x934], R28 ;  /* 0x0009341c01007387 */ /* 0x000fe80000100800 */
[----:B------:R-:W4:Y:S01]  /*1b220*/  LDL.LU R58, [R1+0x8ec] ;  /* 0x0008ec00013a7983 */ /* 0x000f220000300800 */
[----:B------:R-:W-:-:S05]  /*1b230*/  IMAD.X R60, R60, 0x1, R2, P4 ;  /* 0x000000013c3c7824 */ /* 0x000fca00020e0602 */
[----:B------:R0:W-:Y:S04]  /*1b240*/  STL [R1+0x958], R60 ;  /* 0x0009583c01007387 */ /* 0x0001e80000100800 */
[----:B------:R-:W4:Y:S04]  /*1b250*/  LDL.LU R59, [R1+0x910] ;  /* 0x00091000013b7983 */ /* 0x000f280000300800 */
[----:B------:R-:W4:Y:S04]  /*1b260*/  LDL.LU R31, [R1+0x8e4] ;  /* 0x0008e400011f7983 */ /* 0x000f280000300800 */
[----:B0-----:R-:W4:Y:S04]  /*1b270*/  LDL.LU R60, [R1+0x908] ;  /* 0x00090800013c7983 */ /* 0x001f280000300800 */
[----:B------:R-:W4:Y:S04]  /*1b280*/  LDL.LU R34, [R1+0x8dc] ;  /* 0x0008dc0001227983 */ /* 0x000f280000300800 */
[----:B------:R-:W4:Y:S04]  /*1b290*/  LDL.LU R35, [R1+0x900] ;  /* 0x0009000001237983 */ /* 0x000f280000300800 */
[----:B------:R-:W4:Y:S01]  /*1b2a0*/  LDL.LU R21, [R1+0x8d4] ;  /* 0x0008d40001157983 */ /* 0x000f220000300800 */
[----:B--2---:R-:W-:-:S05]  /*1b2b0*/  IADD3 R3, P4, PT, R3, R30, RZ ;  /* 0x0000001e03037210 */ /* 0x004fca0007f9e0ff */
[----:B------:R0:W-:Y:S04]  /*1b2c0*/  STL [R1+0x92c], R3 ;  /* 0x00092c0301007387 */ /* 0x0001e80000100800 */
[----:B------:R-:W2:Y:S04]  /*1b2d0*/  LDL.LU R20, [R1+0x8f8] ;  /* 0x0008f80001147983 */ /* 0x000ea80000300800 */
[----:B------:R-:W2:Y:S04]  /*1b2e0*/  LDL.LU R25, [R1+0x8cc] ;  /* 0x0008cc0001197983 */ /* 0x000ea80000300800 */
[----:B------:R-:W2:Y:S04]  /*1b2f0*/  LDL.LU R24, [R1+0x8f0] ;  /* 0x0008f00001187983 */ /* 0x000ea80000300800 */
[----:B------:R-:W2:Y:S01]  /*1b300*/  LDL.LU R28, [R1+0x8c4] ;  /* 0x0008c400011c7983 */ /* 0x000ea20000300800 */
[----:B---3--:R-:W-:Y:S01]  /*1b310*/  IMAD.X R10, R10, 0x1, R2, P5 ;  /* 0x000000010a0a7824 */ /* 0x008fe200028e0602 */
[----:B------:R-:W-:-:S02]  /*1b320*/  IADD3 R11, P5, PT, R11, R30, RZ ;  /* 0x0000001e0b0b7210 */ /* 0x000fc40007fbe0ff */
[----:B0-----:R-:W3:Y:S01]  /*1b330*/  LDL.LU R3, [R1+0x8e8] ;  /* 0x0008e80001037983 */ /* 0x001ee20000300800 */
[--C-:B------:R-:W-:Y:S01]  /*1b340*/  IMAD.X R44, R44, 0x1, R2.reuse, P6 ;  /* 0x000000012c2c7824 */ /* 0x100fe200030e0602 */
[-C--:B------:R-:W-:Y:S01]  /*1b350*/  IADD3 R45, P6, PT, R45, R30.reuse, RZ ;  /* 0x0000001e2d2d7210 */ /* 0x080fe20007fde0ff */
[----:B------:R-:W-:Y:S01]  /*1b360*/  IMAD.X R46, R46, 0x1, R2, P1 ;  /* 0x000000012e2e7824 */ /* 0x000fe200008e0602 */
        /* <DEDUP_REMOVED lines=11> */
[----:B------:R-:W-:Y:S04]  /*1b420*/  STL [R1+0x938], R15 ;  /* 0x0009380f01007387 */ /* 0x000fe80000100800 */
[----:B------:R-:W-:Y:S04]  /*1b430*/  STL [R1+0x90c], R52 ;  /* 0x00090c3401007387 */ /* 0x000fe80000100800 */
[----:B------:R0:W-:Y:S04]  /*1b440*/  STL [R1+0x928], R33 ;  /* 0x0009282101007387 */ /* 0x0001e80000100800 */
[----:B------:R-:W-:Y:S04]  /*1b450*/  STL [R1+0x930], R53 ;  /* 0x0009303501007387 */ /* 0x000fe80000100800 */
[----:B0-----:R-:W3:Y:S01]  /*1b460*/  LDL.LU R33, [R1+0x8bc] ;  /* 0x0008bc0001217983 */ /* 0x001ee20000300800 */
[----:B------:R-:W-:-:S02]  /*1b470*/  IADD3 R54, P3, PT, R54, R30, RZ ;  /* 0x0000001e36367210 */ /* 0x000fc40007f7e0ff */
[----:B------:R-:W-:-:S03]  /*1b480*/  IADD3 R29, P4, PT, R29, R30, RZ ;  /* 0x0000001e1d1d7210 */ /* 0x000fc60007f9e0ff */
[----:B------:R-:W-:Y:S04]  /*1b490*/  STL [R1+0x904], R54 ;  /* 0x0009043601007387 */ /* 0x000fe80000100800 */
[----:B------:R0:W-:Y:S01]  /*1b4a0*/  STL [R1+0x8fc], R29 ;  /* 0x0008fc1d01007387 */ /* 0x0001e20000100800 */
[--C-:B----4-:R-:W-:Y:S01]  /*1b4b0*/  IMAD.X R32, R32, 0x1, R2.reuse, P5 ;  /* 0x0000000120207824 */ /* 0x110fe200028e0602 */
[-C--:B------:R-:W-:Y:S02]  /*1b4c0*/  IADD3 R55, P5, PT, R55, R30.reuse, RZ ;  /* 0x0000001e37377210 */ /* 0x080fe40007fbe0ff */
[----:B0-----:R-:W4:Y:S04]  /*1b4d0*/  LDL.LU R29, [R1+0x8e0] ;  /* 0x0008e000011d7983 */ /* 0x001f280000300800 */
[----:B------:R0:W-:Y:S01]  /*1b4e0*/  STL [R1+0x920], R32 ;  /* 0x0009202001007387 */ /* 0x0001e20000100800 */
[----:B------:R-:W-:Y:S01]  /*1b4f0*/  IMAD.X R56, R56, 0x1, R2, P6 ;  /* 0x0000000138387824 */ /* 0x000fe200030e0602 */
[----:B------:R-:W-:-:S02]  /*1b500*/  IADD3 R58, P6, PT, R58, R30, RZ ;  /* 0x0000001e3a3a7210 */ /* 0x000fc40007fde0ff */
[----:B0-----:R-:W4:Y:S01]  /*1b510*/  LDL.LU R32, [R1+0x8b4] ;  /* 0x0008b40001207983 */ /* 0x001f220000300800 */
[----:B------:R-:W-:-:S03]  /*1b520*/  IADD3.X R59, PT, PT, R59, R2, RZ, P1, !PT ;  /* 0x000000023b3b7210 */ /* 0x000fc60000ffe4ff */
[----:B------:R-:W-:Y:S01]  /*1b530*/  STL [R1+0x8f4], R55 ;  /* 0x0008f43701007387 */ /* 0x000fe20000100800 */
[----:B------:R-:W-:-:S03]  /*1b540*/  IADD3 R31, P1, PT, R31, R30, RZ ;  /* 0x0000001e1f1f7210 */ /* 0x000fc60007f3e0ff */
[----:B------:R-:W-:Y:S04]  /*1b550*/  STL [R1+0x918], R56 ;  /* 0x0009183801007387 */ /* 0x000fe80000100800 */
[----:B------:R-:W-:Y:S01]  /*1b560*/  STL [R1+0x8ec], R58 ;  /* 0x0008ec3a01007387 */ /* 0x000fe20000100800 */
[--C-:B------:R-:W-:Y:S01]  /*1b570*/  IMAD.X R60, R60, 0x1, R2.reuse, P2 ;  /* 0x000000013c3c7824 */ /* 0x100fe200010e0602 */
[-C--:B------:R-:W-:Y:S01]  /*1b580*/  IADD3 R34, P2, PT, R34, R30.reuse, RZ ;  /* 0x0000001e22227210 */ /* 0x080fe20007f5e0ff */
[--C-:B------:R-:W-:Y:S01]  /*1b590*/  IMAD.X R35, R35, 0x1, R2.reuse, P3 ;  /* 0x0000000123237824 */ /* 0x100fe200018e0602 */
[-C--:B------:R-:W-:Y:S02]  /*1b5a0*/  IADD3 R21, P3, PT, R21, R30.reuse, RZ ;  /* 0x0000001e15157210 */ /* 0x080fe40007f7e0ff */
[----:B------:R0:W-:Y:S04]  /*1b5b0*/  STL [R1+0x908], R60 ;  /* 0x0009083c01007387 */ /* 0x0001e80000100800 */
[----:B------:R-:W-:Y:S04]  /*1b5c0*/  STL [R1+0x910], R59 ;  /* 0x0009103b01007387 */ /* 0x000fe80000100800 */
[----:B0-----:R-:W4:Y:S04]  /*1b5d0*/  LDL.LU R60, [R1+0x8d8] ;  /* 0x0008d800013c7983 */ /* 0x001f280000300800 */
[----:B------:R-:W-:Y:S04]  /*1b5e0*/  STL [R1+0x8e4], R31 ;  /* 0x0008e41f01007387 */ /* 0x000fe80000100800 */
[----:B------:R-:W-:Y:S04]  /*1b5f0*/  STL [R1+0x8dc], R34 ;  /* 0x0008dc2201007387 */ /* 0x000fe80000100800 */
[----:B------:R-:W-:Y:S04]  /*1b600*/  STL [R1+0x900], R35 ;  /* 0x0009002301007387 */ /* 0x000fe80000100800 */
[----:B------:R-:W-:Y:S01]  /*1b610*/  STL [R1+0x8d4], R21 ;  /* 0x0008d41501007387 */ /* 0x000fe20000100800 */
[--C-:B--2---:R-:W-:Y:S01]  /*1b620*/  IMAD.X R20, R20, 0x1, R2.reuse, P4 ;  /* 0x0000000114147824 */ /* 0x104fe200020e0602 */
[-C--:B------:R-:W-:Y:S01]  /*1b630*/  IADD3 R25, P4, PT, R25, R30.reuse, RZ ;  /* 0x0000001e19197210 */ /* 0x080fe20007f9e0ff */
[----:B------:R-:W-:Y:S01]  /*1b640*/  IMAD.X R24, R24, 0x1, R2, P5 ;  /* 0x0000000118187824 */ /* 0x000fe200028e0602 */
[----:B------:R-:W-:-:S02]  /*1b650*/  IADD3 R28, P5, PT, R28, R30, RZ ;  /* 0x0000001e1c1c7210 */ /* 0x000fc40007fbe0ff */
[----:B------:R-:W-:Y:S04]  /*1b660*/  STL [R1+0x8f8], R20 ;  /* 0x0008f81401007387 */ /* 0x000fe80000100800 */
[----:B------:R-:W-:Y:S01]  /*1b670*/  STL [R1+0x8cc], R25 ;  /* 0x0008cc1901007387 */ /* 0x000fe20000100800 */
[----:B---3--:R-:W-:-:S03]  /*1b680*/  IMAD.X R3, R3, 0x1, R2, P6 ;  /* 0x0000000103037824 */ /* 0x008fc600030e0602 */
[----:B------:R-:W2:Y:S04]  /*1b690*/  LDL.LU R10, [R1+0x8ac] ;  /* 0x0008ac00010a7983 */ /* 0x000ea80000300800 */
        /* <DEDUP_REMOVED lines=14> */
[----:B------:R-:W-:-:S05]  /*1b780*/  IADD3 R33, P6, PT, R33, R30, RZ ;  /* 0x0000001e21217210 */ /* 0x000fca0007fde0ff */
[----:B------:R0:W-:Y:S04]  /*1b790*/  STL [R1+0x8bc], R33 ;  /* 0x0008bc2101007387 */ /* 0x0001e80000100800 */
[----:B0-----:R-:W3:Y:S04]  /*1b7a0*/  LDL.LU R33, [R1+0x87c] ;  /* 0x00087c0001217983 */ /* 0x001ee80000300800 */
[----:B------:R-:W3:Y:S01]  /*1b7b0*/  LDL.LU R55, [R1+0x8a0] ;  /* 0x0008a00001377983 */ /* 0x000ee20000300800 */
[----:B----4-:R-:W-:-:S03]  /*1b7c0*/  IMAD.X R29, R29, 0x1, R2, P1 ;  /* 0x000000011d1d7824 */ /* 0x010fc600008e0602 */
[----:B------:R-:W4:Y:S04]  /*1b7d0*/  LDL.LU R56, [R1+0x874] ;  /* 0x0008740001387983 */ /* 0x000f280000300800 */
[----:B------:R-:W-:Y:S04]  /*1b7e0*/  STL [R1+0x8e0], R29 ;  /* 0x0008e01d01007387 */ /* 0x000fe80000100800 */
[----:B------:R-:W4:Y:S01]  /*1b7f0*/  LDL.LU R58, [R1+0x898] ;  /* 0x00089800013a7983 */ /* 0x000f220000300800 */
[----:B------:R-:W-:-:S05]  /*1b800*/  IADD3 R32, P1, PT, R32, R30, RZ ;  /* 0x0000001e20207210 */ /* 0x000fca0007f3e0ff */
[----:B------:R0:W-:Y:S04]  /*1b810*/  STL [R1+0x8b4], R32 ;  /* 0x0008b42001007387 */ /* 0x0001e80000100800 */
[----:B------:R-:W4:Y:S04]  /*1b820*/  LDL.LU R59, [R1+0x86c] ;  /* 0x00086c00013b7983 */ /* 0x000f280000300800 */
[----:B------:R-:W4:Y:S04]  /*1b830*/  LDL.LU R31, [R1+0x890] ;  /* 0x00089000011f7983 */ /* 0x000f280000300800 */
[----:B0-----:R-:W4:Y:S04]  /*1b840*/  LDL.LU R32, [R1+0x864] ;  /* 0x0008640001207983 */ /* 0x001f280000300800 */
[----:B------:R-:W4:Y:S04]  /*1b850*/  LDL.LU R34, [R1+0x888] ;  /* 0x0008880001227983 */ /* 0x000f280000300800 */
[----:B------:R-:W4:Y:S04]  /*1b860*/  LDL.LU R35, [R1+0x85c] ;  /* 0x00085c0001237983 */ /* 0x000f280000300800 */
[----:B------:R-:W4:Y:S01]  /*1b870*/  LDL.LU R21, [R1+0x880] ;  /* 0x0008800001157983 */ /* 0x000f220000300800 */
[----:B------:R-:W-:-:S05]  /*1b880*/  IMAD.X R60, R60, 0x1, R2, P2 ;  /* 0x000000013c3c7824 */ /* 0x000fca00010e0602 */
[----:B------:R0:W-:Y:S04]  /*1b890*/  STL [R1+0x8d8], R60 ;  /* 0x0008d83c01007387 */ /* 0x0001e80000100800 */
[----:B------:R-:W4:Y:S04]  /*1b8a0*/  LDL.LU R20, [R1+0x854] ;  /* 0x0008540001147983 */ /* 0x000f280000300800 */
[----:B------:R-:W4:Y:S04]  /*1b8b0*/  LDL.LU R25, [R1+0x878] ;  /* 0x0008780001197983 */ /* 0x000f280000300800 */
[----:B------:R-:W4:Y:S04]  /*1b8c0*/  LDL.LU R24, [R1+0x84c] ;  /* 0x00084c0001187983 */ /* 0x000f280000300800 */
[----:B------:R-:W4:Y:S04]  /*1b8d0*/  LDL.LU R29, [R1+0x870] ;  /* 0x00087000011d7983 */ /* 0x000f280000300800 */
[----:B0-----:R-:W4:Y:S01]  /*1b8e0*/  LDL.LU R60, [R1+0x844] ;  /* 0x00084400013c7983 */ /* 0x001f220000300800 */
[-C--:B--2---:R-:W-:Y:S01]  /*1b8f0*/  IADD3 R10, P2, PT, R10, R30.reuse, RZ ;  /* 0x0000001e0a0a7210 */ /* 0x084fe20007f5e0ff */
[--C-:B---3--:R-:W-:Y:S01]  /*1b900*/  IMAD.X R11, R11, 0x1, R2.reuse, P3 ;  /* 0x000000010b0b7824 */ /* 0x108fe200018e0602 */
        /* <DEDUP_REMOVED lines=8> */
[----:B------:R-:W-:Y:S01]  /*1b990*/  IADD3.X R52, PT, PT, R52, R2, RZ, P6, !PT ;  /* 0x0000000234347210 */ /* 0x000fe200037fe4ff */
[----:B------:R-:W-:Y:S02]  /*1b9a0*/  IMAD.X R54, R54, 0x1, R2, P1 ;  /* 0x0000000136367824 */ /* 0x000fe400008e0602 */
        /* <DEDUP_REMOVED lines=10> */
[----:B0-----:R-:W2:Y:S04]  /*1ba50*/  LDL.LU R3, [R1+0x868] ;  /* 0x0008680001037983 */ /* 0x001ea80000300800 */
[----:B------:R-:W-:Y:S04]  /*1ba60*/  STL [R1+0x8b0], R54 ;  /* 0x0008b03601007387 */ /* 0x000fe80000100800 */
[----:B------:R0:W-:Y:S01]  /*1ba70*/  STL [R1+0x8a8], R28 ;  /* 0x0008a81c01007387 */ /* 0x0001e20000100800 */
[----:B------:R-:W-:-:S03]  /*1ba80*/  IADD3 R33, P2, PT, R33, R30, RZ ;  /* 0x0000001e21217210 */ /* 0x000fc60007f5e0ff */
[----:B0-----:R-:W3:Y:S04]  /*1ba90*/  LDL.LU R28, [R1+0x83c] ;  /* 0x00083c00011c7983 */ /* 0x001ee80000300800 */
[----:B------:R0:W-:Y:S04]  /*1baa0*/  STL [R1+0x87c], R33 ;  /* 0x00087c2101007387 */ /* 0x0001e80000100800 */
[----:B0-----:R-:W3:Y:S01]  /*1bab0*/  LDL.LU R33, [R1+0x860] ;  /* 0x0008600001217983 */ /* 0x001ee20000300800 */
[--C-:B------:R-:W-:Y:S01]  /*1bac0*/  IMAD.X R55, R55, 0x1, R2.reuse, P3 ;  /* 0x0000000137377824 */ /* 0x100fe200018e0602 */
[----:B----4-:R-:W-:Y:S01]  /*1bad0*/  IADD3 R56, P3, PT, R56, R30, RZ ;  /* 0x0000001e38387210 */ /* 0x010fe20007f7e0ff */
[----:B------:R-:W-:-:S02]  /*1bae0*/  IMAD.X R58, R58, 0x1, R2, P4 ;  /* 0x000000013a3a7824 */ /* 0x000fc400020e0602 */
[--C-:B------:R-:W-:Y:S01]  /*1baf0*/  IMAD.X R31, R31, 0x1, R2.reuse, P5 ;  /* 0x000000011f1f7824 */ /* 0x100fe200028e0602 */
[-C--:B------:R-:W-:Y:S01]  /*1bb00*/  IADD3 R59, P4, PT, R59, R30.reuse, RZ ;  /* 0x0000001e3b3b7210 */ /* 0x080fe20007f9e0ff */
[----:B------:R-:W-:Y:S04]  /*1bb10*/  STL [R1+0x8a0], R55 ;  /* 0x0008a03701007387 */ /* 0x000fe80000100800 */
[----:B------:R-:W-:Y:S04]  /*1bb20*/  STL [R1+0x874], R56 ;  /* 0x0008743801007387 */ /* 0x000fe80000100800 */
[----:B------:R-:W-:Y:S01]  /*1bb30*/  STL [R1+0x898], R58 ;  /* 0x0008983a01007387 */ /* 0x000fe20000100800 */
[-C--:B------:R-:W-:Y:S01]  /*1bb40*/  IADD3 R32, P5, PT, R32, R30.reuse, RZ ;  /* 0x0000001e20207210 */ /* 0x080fe20007fbe0ff */
[--C-:B------:R-:W-:Y:S01]  /*1bb50*/  IMAD.X R34, R34, 0x1, R2.reuse, P6 ;  /* 0x0000000122227824 */ /* 0x100fe200030e0602 */
[----:B------:R-:W-:Y:S01]  /*1bb60*/  IADD3 R35, P6, PT, R35, R30, RZ ;  /* 0x0000001e23237210 */ /* 0x000fe20007fde0ff */
[----:B------:R-:W-:-:S02]  /*1bb70*/  IMAD.X R21, R21, 0x1, R2, P1 ;  /* 0x0000000115157824 */ /* 0x000fc400008e0602 */
[----:B------:R0:W-:Y:S04]  /*1bb80*/  STL [R1+0x864], R32 ;  /* 0x0008642001007387 */ /* 0x0001e80000100800 */
[----:B------:R-:W-:Y:S04]  /*1bb90*/  STL [R1+0x86c], R59 ;  /* 0x00086c3b01007387 */ /* 0x000fe80000100800 */
[----:B0-----:R-:W4:Y:S01]  /*1bba0*/  LDL.LU R32, [R1+0x834] ;  /* 0x0008340001207983 */ /* 0x001f220000300800 */
[----:B------:R-:W-:-:S03]  /*1bbb0*/  IADD3 R20, P1, PT, R20, R30, RZ ;  /* 0x0000001e14147210 */ /* 0x000fc60007f3e0ff */
[----:B------:R-:W-:Y:S01]  /*1bbc0*/  STL [R1+0x890], R31 ;  /* 0x0008901f01007387 */ /* 0x000fe20000100800 */
[----:B------:R-:W-:-:S03]  /*1bbd0*/  IMAD.X R25, R25, 0x1, R2, P2 ;  /* 0x0000000119197824 */ /* 0x000fc600010e0602 */
[----:B------:R-:W-:Y:S04]  /*1bbe0*/  STL [R1+0x888], R34 ;  /* 0x0008882201007387 */ /* 0x000fe80000100800 */
[----:B------:R-:W-:Y:S01]  /*1bbf0*/  STL [R1+0x85c], R35 ;  /* 0x00085c2301007387 */ /* 0x000fe20000100800 */
[----:B------:R-:W-:-:S03]  /*1bc00*/  IADD3 R24, P2, PT, R24, R30, RZ ;  /* 0x0000001e18187210 */ /* 0x000fc60007f5e0ff */
        /* <DEDUP_REMOVED lines=26> */
[----:B------:R0:W-:Y:S04]  /*1bdb0*/  STL [R1+0x83c], R28 ;  /* 0x00083c1c01007387 */ /* 0x0001e80000100800 */
[----:B------:R-:W3:Y:S01]  /*1bdc0*/  LDL.LU R58, [R1+0x7f4] ;  /* 0x0007f400013a7983 */ /* 0x000ee20000300800 */
[----:B------:R-:W-:-:S05]  /*1bdd0*/  IADD3.X R33, PT, PT, R33, R2, RZ, P5, !PT ;  /* 0x0000000221217210 */ /* 0x000fca0002ffe4ff */
[----:B------:R1:W-:Y:S04]  /*1bde0*/  STL [R1+0x860], R33 ;  /* 0x0008602101007387 */ /* 0x0003e80000100800 */
[----:B------:R-:W3:Y:S04]  /*1bdf0*/  LDL.LU R59, [R1+0x818] ;  /* 0x00081800013b7983 */ /* 0x000ee80000300800 */
[----:B------:R-:W3:Y:S04]  /*1be00*/  LDL.LU R31, [R1+0x7ec] ;  /* 0x0007ec00011f7983 */ /* 0x000ee80000300800 */
[----:B0-----:R-:W3:Y:S04]  /*1be10*/  LDL.LU R28, [R1+0x810] ;  /* 0x00081000011c7983 */ /* 0x001ee80000300800 */
[----:B------:R-:W3:Y:S04]  /*1be20*/  LDL.LU R34, [R1+0x7e4] ;  /* 0x0007e40001227983 */ /* 0x000ee80000300800 */
[----:B------:R-:W3:Y:S04]  /*1be30*/  LDL.LU R35, [R1+0x808] ;  /* 0x0008080001237983 */ /* 0x000ee80000300800 */
[----:B------:R-:W3:Y:S01]  /*1be40*/  LDL.LU R21, [R1+0x7dc] ;  /* 0x0007dc0001157983 */ /* 0x000ee20000300800 */
[----:B----4-:R-:W-:-:S05]  /*1be50*/  IADD3 R32, P5, PT, R32, R30, RZ ;  /* 0x0000001e20207210 */ /* 0x010fca0007fbe0ff */
[----:B------:R0:W-:Y:S04]  /*1be60*/  STL [R1+0x834], R32 ;  /* 0x0008342001007387 */ /* 0x0001e80000100800 */
[----:B------:R-:W4:Y:S04]  /*1be70*/  LDL.LU R20, [R1+0x800] ;  /* 0x0008000001147983 */ /* 0x000f280000300800 */
[----:B------:R-:W4:Y:S04]  /*1be80*/  LDL.LU R25, [R1+0x7d4] ;  /* 0x0007d40001197983 */ /* 0x000f280000300800 */
[----:B------:R-:W4:Y:S04]  /*1be90*/  LDL.LU R24, [R1+0x7f8] ;  /* 0x0007f80001187983 */ /* 0x000f280000300800 */
[----:B-1----:R-:W4:Y:S01]  /*1bea0*/  LDL.LU R33, [R1+0x7cc] ;  /* 0x0007cc0001217983 */ /* 0x002f220000300800 */
[----:B------:R-:W-:Y:S01]  /*1beb0*/  IMAD.X R10, R10, 0x1, R2, P6 ;  /* 0x000000010a0a7824 */ /* 0x000fe200030e0602 */
[----:B------:R-:W-:-:S02]  /*1bec0*/  IADD3 R11, P6, PT, R11, R30, RZ ;  /* 0x0000001e0b0b7210 */ /* 0x000fc40007fde0ff */
[----:B0-----:R-:W4:Y:S01]  /*1bed0*/  LDL.LU R32, [R1+0x7f0] ;  /* 0x0007f00001207983 */ /* 0x001f220000300800 */
        /* <DEDUP_REMOVED lines=24> */
[--C-:B--2---:R-:W-:Y:S01]  /*1c060*/  IMAD.X R3, R3, 0x1, R2.reuse, P6 ;  /* 0x0000000103037824 */ /* 0x104fe200030e0602 */
[----:B---3--:R-:W-:Y:S01]  /*1c070*/  IADD3 R55, P6, PT, R55, R30, RZ ;  /* 0x0000001e37377210 */ /* 0x008fe20007fde0ff */
[----:B------:R-:W-:-:S03]  /*1c080*/  IMAD.X R56, R56, 0x1, R2, P1 ;  /* 0x0000000138387824 */ /* 0x000fc600008e0602 */
[----:B------:R0:W-:Y:S01]  /*1c090*/  STL [R1+0x828], R3 ;  /* 0x0008280301007387 */ /* 0x0001e20000100800 */
[----:B------:R-:W-:-:S03]  /*1c0a0*/  IADD3 R58, P1, PT, R58, R30, RZ ;  /* 0x0000001e3a3a7210 */ /* 0x000fc60007f3e0ff */
[----:B0-----:R-:W2:Y:S04]  /*1c0b0*/  LDL.LU R3, [R1+0x7bc] ;  /* 0x0007bc0001037983 */ /* 0x001ea80000300800 */
[----:B------:R-:W-:Y:S01]  /*1c0c0*/  STL [R1+0x7fc], R55 ;  /* 0x0007fc3701007387 */ /* 0x000fe20000100800 */
[--C-:B------:R-:W-:Y:S02]  /*1c0d0*/  IMAD.X R28, R28, 0x1, R2.reuse, P3 ;  /* 0x000000011c1c7824 */ /* 0x100fe400018e0602 */
[----:B------:R-:W-:Y:S01]  /*1c0e0*/  IMAD.X R59, R59, 0x1, R2, P2 ;  /* 0x000000013b3b7824 */ /* 0x000fe200010e0602 */
[----:B------:R-:W-:Y:S04]  /*1c0f0*/  STL [R1+0x820], R56 ;  /* 0x0008203801007387 */ /* 0x000fe80000100800 */
[----:B------:R-:W-:Y:S04]  /*1c100*/  STL [R1+0x7f4], R58 ;  /* 0x0007f43a01007387 */ /* 0x000fe80000100800 */
[----:B------:R0:W-:Y:S04]  /*1c110*/  STL [R1+0x810], R28 ;  /* 0x0008101c01007387 */ /* 0x0001e80000100800 */
[----:B------:R-:W-:Y:S04]  /*1c120*/  STL [R1+0x818], R59 ;  /* 0x0008183b01007387 */ /* 0x000fe80000100800 */
[----:B0-----:R-:W3:Y:S01]  /*1c130*/  LDL.LU R28, [R1+0x7e0] ;  /* 0x0007e000011c7983 */ /* 0x001ee20000300800 */
[----:B------:R-:W-:-:S02]  /*1c140*/  IADD3 R31, P2, PT, R31, R30, RZ ;  /* 0x0000001e1f1f7210 */ /* 0x000fc40007f5e0ff */
[----:B------:R-:W-:Y:S02]  /*1c150*/  IADD3 R34, P3, PT, R34, R30, RZ ;  /* 0x0000001e22227210 */ /* 0x000fe40007f7e0ff */
[----:B------:R-:W-:Y:S02]  /*1c160*/  IADD3.X R35, PT, PT, R35, R2, RZ, P4, !PT ;  /* 0x0000000223237210 */ /* 0x000fe400027fe4ff */
[-C--:B------:R-:W-:Y:S01]  /*1c170*/  IADD3 R21, P4, PT, R21, R30.reuse, RZ ;  /* 0x0000001e15157210 */ /* 0x080fe20007f9e0ff */
[----:B------:R-:W-:Y:S04]  /*1c180*/  STL [R1+0x7ec], R31 ;  /* 0x0007ec1f01007387 */ /* 0x000fe80000100800 */
[----:B------:R-:W-:Y:S04]  /*1c190*/  STL [R1+0x7e4], R34 ;  /* 0x0007e42201007387 */ /* 0x000fe80000100800 */
[----:B------:R-:W-:Y:S04]  /*1c1a0*/  STL [R1+0x808], R35 ;  /* 0x0008082301007387 */ /* 0x000fe80000100800 */
[----:B------:R-:W-:Y:S01]  /*1c1b0*/  STL [R1+0x7dc], R21 ;  /* 0x0007dc1501007387 */ /* 0x000fe20000100800 */
[--C-:B----4-:R-:W-:Y:S01]  /*1c1c0*/  IMAD.X R20, R20, 0x1, R2.reuse, P5 ;  /* 0x0000000114147824 */ /* 0x110fe200028e0602 */
[-C--:B------:R-:W-:Y:S01]  /*1c1d0*/  IADD3 R25, P5, PT, R25, R30.reuse, RZ ;  /* 0x0000001e19197210 */ /* 0x080fe20007fbe0ff */
[----:B------:R-:W-:Y:S01]  /*1c1e0*/  IMAD.X R24, R24, 0x1, R2, P6 ;  /* 0x0000000118187824 */ /* 0x000fe200030e0602 */
[----:B------:R-:W-:-:S02]  /*1c1f0*/  IADD3 R33, P6, PT, R33, R30, RZ ;  /* 0x0000001e21217210 */ /* 0x000fc40007fde0ff */
[----:B------:R-:W-:Y:S04]  /*1c200*/  STL [R1+0x800], R20 ;  /* 0x0008001401007387 */ /* 0x000fe80000100800 */
[----:B------:R-:W-:Y:S01]  /*1c210*/  STL [R1+0x7d4], R25 ;  /* 0x0007d41901007387 */ /* 0x000fe20000100800 */
[----:B------:R-:W-:-:S03]  /*1c220*/  IMAD.X R32, R32, 0x1, R2, P1 ;  /* 0x0000000120207824 */ /* 0x000fc600008e0602 */
[----:B------:R-:W4:Y:S04]  /*1c230*/  LDL.LU R10, [R1+0x7b4] ;  /* 0x0007b400010a7983 */ /* 0x000f280000300800 */
[----:B------:R-:W-:Y:S04]  /*1c240*/  STL [R1+0x7f8], R24 ;  /* 0x0007f81801007387 */ /* 0x000fe80000100800 */
[----:B------:R-:W4:Y:S04]  /*1c250*/  LDL.LU R11, [R1+0x7d8] ;  /* 0x0007d800010b7983 */ /* 0x000f280000300800 */
[----:B------:R0:W-:Y:S04]  /*1c260*/  STL [R1+0x7cc], R33 ;  /* 0x0007cc2101007387 */ /* 0x0001e80000100800 */
        /* <DEDUP_REMOVED lines=10> */
[----:B-1----:R-:W4:Y:S01]  /*1c310*/  LDL.LU R32, [R1+0x7b0] ;  /* 0x0007b00001207983 */ /* 0x002f220000300800 */
        /* <DEDUP_REMOVED lines=12> */
[----:B0-----:R-:W2:Y:S01]  /*1c3e0*/  LDL.LU R3, [R1+0x76c] ;  /* 0x00076c0001037983 */ /* 0x001ea20000300800 */
[----:B---3--:R-:W-:-:S03]  /*1c3f0*/  IMAD.X R28, R28, 0x1, R2, P3 ;  /* 0x000000011c1c7824 */ /* 0x008fc600018e0602 */
        /* <DEDUP_REMOVED lines=9> */
[-C--:B----4-:R-:W-:Y:S01]  /*1c490*/  IADD3 R10, P3, PT, R10, R30.reuse, RZ ;  /* 0x0000001e0a0a7210 */ /* 0x090fe20007f7e0ff */
[--C-:B------:R-:W-:Y:S01]  /*1c4a0*/  IMAD.X R11, R11, 0x1, R2.reuse, P4 ;  /* 0x000000010b0b7824 */ /* 0x100fe200020e0602 */
        /* <DEDUP_REMOVED lines=16> */
[----:B------:R-:W-:Y:S01]  /*1c5b0*/  STL [R1+0x7c0], R52 ;  /* 0x0007c03401007387 */ /* 0x000fe20000100800 */
[----:B------:R-:W-:-:S03]  /*1c5c0*/  IADD3.X R32, PT, PT, R32, R2, RZ, P3, !PT ;  /* 0x0000000220207210 */ /* 0x000fc60001ffe4ff */
[----:B------:R0:W-:Y:S04]  /*1c5d0*/  STL [R1+0x78c], R33 ;  /* 0x00078c2101007387 */ /* 0x0001e80000100800 */
[----:B------:R-:W-:Y:S04]  /*1c5e0*/  STL [R1+0x794], R53 ;  /* 0x0007943501007387 */ /* 0x000fe80000100800 */
[----:B0-----:R-:W4:Y:S04]  /*1c5f0*/  LDL.LU R33, [R1+0x770] ;  /* 0x0007700001217983 */ /* 0x001f280000300800 */
[----:B------:R-:W-:Y:S04]  /*1c600*/  STL [R1+0x7b8], R54 ;  /* 0x0007b83601007387 */ /* 0x000fe80000100800 */
[----:B------:R0:W-:Y:S01]  /*1c610*/  STL [R1+0x7b0], R32 ;  /* 0x0007b02001007387 */ /* 0x0001e20000100800 */
[-C--:B------:R-:W-:Y:S01]  /*1c620*/  IADD3 R60, P3, PT, R60, R30.reuse, RZ ;  /* 0x0000001e3c3c7210 */ /* 0x080fe20007f7e0ff */
[--C-:B------:R-:W-:Y:S01]  /*1c630*/  IMAD.X R55, R55, 0x1, R2.reuse, P4 ;  /* 0x0000000137377824 */ /* 0x100fe200020e0602 */
[----:B------:R-:W-:Y:S01]  /*1c640*/  IADD3 R56, P4, PT, R56, R30, RZ ;  /* 0x0000001e38387210 */ /* 0x000fe20007f9e0ff */
[----:B0-----:R-:W4:Y:S01]  /*1c650*/  LDL.LU R32, [R1+0x744] ;  /* 0x0007440001207983 */ /* 0x001f220000300800 */
[----:B------:R-:W-:-:S03]  /*1c660*/  IMAD.X R58, R58, 0x1, R2, P5 ;  /* 0x000000013a3a7824 */ /* 0x000fc600028e0602 */
        /* <DEDUP_REMOVED lines=8> */
[--C-:B---3--:R-:W-:Y:S01]  /*1c6f0*/  IMAD.X R34, R34, 0x1, R2.reuse, P1 ;  /* 0x0000000122227824 */ /* 0x108fe200008e0602 */
[-C--:B------:R-:W-:Y:S01]  /*1c700*/  IADD3 R35, P1, PT, R35, R30.reuse, RZ ;  /* 0x0000001e23237210 */ /* 0x080fe20007f3e0ff */
[--C-:B------:R-:W-:Y:S02]  /*1c710*/  IMAD.X R21, R21, 0x1, R2.reuse, P2 ;  /* 0x0000000115157824 */ /* 0x100fe400010e0602 */
[----:B------:R0:W-:Y:S04]  /*1c720*/  STL [R1+0x76c], R3 ;  /* 0x00076c0301007387 */ /* 0x0001e80000100800 */
[----:B------:R1:W-:Y:S01]  /*1c730*/  STL [R1+0x774], R59 ;  /* 0x0007743b01007387 */ /* 0x0003e20000100800 */
[-C--:B------:R-:W-:Y:S01]  /*1c740*/  IADD3 R20, P2, PT, R20, R30.reuse, RZ ;  /* 0x0000001e14147210 */ /* 0x080fe20007f5e0ff */
[--C-:B------:R-:W-:Y:S01]  /*1c750*/  IMAD.X R25, R25, 0x1, R2.reuse, P3 ;  /* 0x0000000119197824 */ /* 0x100fe200018e0602 */
[-C--:B------:R-:W-:Y:S01]  /*1c760*/  IADD3 R24, P3, PT, R24, R30.reuse, RZ ;  /* 0x0000001e18187210 */ /* 0x080fe20007f7e0ff */
[----:B------:R-:W-:Y:S01]  /*1c770*/  IMAD.X R29, R29, 0x1, R2, P4 ;  /* 0x000000011d1d7824 */ /* 0x000fe200020e0602 */
[----:B0-----:R-:W2:Y:S04]  /*1c780*/  LDL.LU R3, [R1+0x73c] ;  /* 0x00073c0001037983 */ /* 0x001ea80000300800 */
[----:B------:R0:W-:Y:S04]  /*1c790*/  STL [R1+0x798], R31 ;  /* 0x0007981f01007387 */ /* 0x0001e80000100800 */
[----:B------:R3:W-:Y:S04]  /*1c7a0*/  STL [R1+0x790], R34 ;  /* 0x0007902201007387 */ /* 0x0007e80000100800 */
[----:B------:R0:W-:Y:S04]  /*1c7b0*/  STL [R1+0x764], R35 ;  /* 0x0007642301007387 */ /* 0x0001e80000100800 */
[----:B------:R0:W-:Y:S04]  /*1c7c0*/  STL [R1+0x788], R21 ;  /* 0x0007881501007387 */ /* 0x0001e80000100800 */
[----:B------:R0:W-:Y:S04]  /*1c7d0*/  STL [R1+0x75c], R20 ;  /* 0x00075c1401007387 */ /* 0x0001e80000100800 */
[----:B------:R0:W-:Y:S01]  /*1c7e0*/  STL [R1+0x780], R25 ;  /* 0x0007801901007387 */ /* 0x0001e20000100800 */
[----:B------:R-:W-:-:S03]  /*1c7f0*/  IADD3 R28, P4, PT, R28, R30, RZ ;  /* 0x0000001e1c1c7210 */ /* 0x000fc60007f9e0ff */
[----:B------:R-:W2:Y:S04]  /*1c800*/  LDL.LU R10, [R1+0x760] ;  /* 0x00076000010a7983 */ /* 0x000ea80000300800 */
[----:B------:R0:W-:Y:S04]  /*1c810*/  STL [R1+0x754], R24 ;  /* 0x0007541801007387 */ /* 0x0001e80000100800 */
[----:B------:R-:W2:Y:S04]  /*1c820*/  LDL.LU R11, [R1+0x734] ;  /* 0x00073400010b7983 */ /* 0x000ea80000300800 */
[----:B------:R0:W-:Y:S04]  /*1c830*/  STL [R1+0x778], R29 ;  /* 0x0007781d01007387 */ /* 0x0001e80000100800 */
[----:B------:R-:W2:Y:S04]  /*1c840*/  LDL.LU R44, [R1+0x758] ;  /* 0x00075800012c7983 */ /* 0x000ea80000300800 */
[----:B------:R0:W-:Y:S04]  /*1c850*/  STL [R1+0x74c], R28 ;  /* 0x00074c1c01007387 */ /* 0x0001e80000100800 */
        /* <DEDUP_REMOVED lines=10> */
[----:B----4-:R-:W-:-:S05]  /*1c900*/  IMAD.X R33, R33, 0x1, R2, P5 ;  /* 0x0000000121217824 */ /* 0x010fca00028e0602 */
[----:B------:R4:W-:Y:S04]  /*1c910*/  STL [R1+0x770], R33 ;  /* 0x0007702101007387 */ /* 0x0009e80000100800 */
[----:B-1----:R-:W2:Y:S04]  /*1c920*/  LDL.LU R59, [R1+0x728] ;  /* 0x00072800013b7983 */ /* 0x002ea80000300800 */
[----:B0-----:R-:W2:Y:S01]  /*1c930*/  LDL.LU R31, [R1+0x6fc] ;  /* 0x0006fc00011f7983 */ /* 0x001ea20000300800 */
[----:B------:R-:W-:-:S05]  /*1c940*/  IADD3 R32, P5, PT, R32, R30, RZ ;  /* 0x0000001e20207210 */ /* 0x000fca0007fbe0ff */
[----:B------:R0:W-:Y:S04]  /*1c950*/  STL [R1+0x744], R32 ;  /* 0x0007442001007387 */ /* 0x0001e80000100800 */
[----:B---3--:R-:W3:Y:S01]  /*1c960*/  LDL.LU R34, [R1+0x720] ;  /* 0x0007200001227983 */ /* 0x008ee20000300800 */
[----:B------:R-:W-:-:S05]  /*1c970*/  IMAD.X R60, R60, 0x1, R2, P6 ;  /* 0x000000013c3c7824 */ /* 0x000fca00030e0602 */
[----:B------:R1:W-:Y:S04]  /*1c980*/  STL [R1+0x768], R60 ;  /* 0x0007683c01007387 */ /* 0x0003e80000100800 */
[----:B------:R-:W3:Y:S04]  /*1c990*/  LDL.LU R35, [R1+0x6f4] ;  /* 0x0006f40001237983 */ /* 0x000ee80000300800 */
[----:B------:R-:W3:Y:S04]  /*1c9a0*/  LDL.LU R21, [R1+0x718] ;  /* 0x0007180001157983 */ /* 0x000ee80000300800 */
[----:B------:R-:W3:Y:S04]  /*1c9b0*/  LDL.LU R20, [R1+0x6ec] ;  /* 0x0006ec0001147983 */ /* 0x000ee80000300800 */
[----:B------:R-:W3:Y:S04]  /*1c9c0*/  LDL.LU R25, [R1+0x6e4] ;  /* 0x0006e40001197983 */ /* 0x000ee80000300800 */
[----:B------:R-:W3:Y:S04]  /*1c9d0*/  LDL.LU R24, [R1+0x708] ;  /* 0x0007080001187983 */ /* 0x000ee80000300800 */
[----:B------:R-:W3:Y:S01]  /*1c9e0*/  LDL.LU R29, [R1+0x6dc] ;  /* 0x0006dc00011d7983 */ /* 0x000ee20000300800 */
[----:B--2---:R-:W-:-:S05]  /*1c9f0*/  IADD3 R3, P6, PT, R3, R30, RZ ;  /* 0x0000001e03037210 */ /* 0x004fca0007fde0ff */
[----:B------:R2:W-:Y:S04]  /*1ca00*/  STL [R1+0x73c], R3 ;  /* 0x00073c0301007387 */ /* 0x0005e80000100800 */
[----:B------:R-:W3:Y:S01]  /*1ca10*/  LDL.LU R28, [R1+0x700] ;  /* 0x00070000011c7983 */ /* 0x000ee20000300800 */
[----:B------:R-:W-:-:S03]  /*1ca20*/  IMAD.X R10, R10, 0x1, R2, P1 ;  /* 0x000000010a0a7824 */ /* 0x000fc600008e0602 */
[----:B----4-:R-:W4:Y:S04]  /*1ca30*/  LDL.LU R33, [R1+0x6d4] ;  /* 0x0006d40001217983 */ /* 0x010f280000300800 */
[----:B0-----:R-:W4:Y:S01]  /*1ca40*/  LDL.LU R32, [R1+0x6f8] ;  /* 0x0006f80001207983 */ /* 0x001f220000300800 */
[----:B------:R-:W-:-:S03]  /*1ca50*/  IADD3 R11, P1, PT, R11, R30, RZ ;  /* 0x0000001e0b0b7210 */ /* 0x000fc60007f3e0ff */
[----:B-1----:R-:W4:Y:S01]  /*1ca60*/  LDL.LU R60, [R1+0x6cc] ;  /* 0x0006cc00013c7983 */ /* 0x002f220000300800 */
[----:B------:R-:W-:Y:S02]  /*1ca70*/  IADD3.X R44, PT, PT, R44, R2, RZ, P2, !PT ;  /* 0x000000022c2c7210 */ /* 0x000fe400017fe4ff */
[----:B------:R-:W-:Y:S01]  /*1ca80*/  IADD3 R45, P2, PT, R45, R30, RZ ;  /* 0x0000001e2d2d7210 */ /* 0x000fe20007f5e0ff */
[----:B--2---:R-:W2:Y:S01]  /*1ca90*/  LDL.LU R3, [R1+0x6f0] ;  /* 0x0006f00001037983 */ /* 0x004ea20000300800 */
[----:B------:R-:W-:-:S03]  /*1caa0*/  IMAD.X R46, R46, 0x1, R2, P3 ;  /* 0x000000012e2e7824 */ /* 0x000fc600018e0602 */
        /* <DEDUP_REMOVED lines=10> */
[----:B------:R-:W-:Y:S01]  /*1cb50*/  STL [R1+0x724], R14 ;  /* 0x0007240e01007387 */ /* 0x000fe20000100800 */
[-C--:B------:R-:W-:Y:S01]  /*1cb60*/  IADD3 R54, P5, PT, R54, R30.reuse, RZ ;  /* 0x0000001e36367210 */ /* 0x080fe20007fbe0ff */
[----:B------:R-:W-:Y:S02]  /*1cb70*/  IMAD.X R56, R56, 0x1, R2, P1 ;  /* 0x0000000138387824 */ /* 0x000fe400008e0602 */
[----:B------:R-:W-:Y:S01]  /*1cb80*/  STL [R1+0x748], R15 ;  /* 0x0007480f01007387 */ /* 0x000fe20000100800 */
[----:B------:R-:W-:-:S03]  /*1cb90*/  IADD3 R0, P1, PT, R0, R30, RZ ;  /* 0x0000001e00007210 */ /* 0x000fc60007f3e0ff */
[----:B------:R-:W-:Y:S01]  /*1cba0*/  STL [R1+0x71c], R52 ;  /* 0x00071c3401007387 */ /* 0x000fe20000100800 */
[----:B------:R-:W-:-:S03]  /*1cbb0*/  IADD3 R55, P6, PT, R55, R30, RZ ;  /* 0x0000001e37377210 */ /* 0x000fc60007fde0ff */
[----:B------:R0:W-:Y:S04]  /*1cbc0*/  STL [R1+0x738], R58 ;  /* 0x0007383a01007387 */ /* 0x0001e80000100800 */
[----:B------:R-:W-:Y:S04]  /*1cbd0*/  STL [R1+0x740], R53 ;  /* 0x0007403501007387 */ /* 0x000fe80000100800 */
[----:B------:R-:W-:Y:S04]  /*1cbe0*/  STL [R1+0x714], R54 ;  /* 0x0007143601007387 */ /* 0x000fe80000100800 */
[----:B------:R1:W-:Y:S04]  /*1cbf0*/  STL [R1+0x704], R0 ;  /* 0x0007040001007387 */ /* 0x0003e80000100800 */
[----:B------:R-:W-:Y:S01]  /*1cc00*/  STL [R1+0x70c], R55 ;  /* 0x00070c3701007387 */ /* 0x000fe20000100800 */
[----:B0-----:R-:W0:Y:S03]  /*1cc10*/  LDC R58, c[0x0][0x3ac] ;  /* 0x0000eb00ff3a7b82 */ /* 0x001e260000000800 */
[----:B-1----:R-:W2:Y:S01]  /*1cc20*/  LDL.LU R0, [R1+0xbec] ;  /* 0x000bec0001007983 */ /* 0x002ea20000300800 */
[----:B------:R-:W-:Y:S01]  /*1cc30*/  IMAD.X R59, R59, 0x1, R2, P2 ;  /* 0x000000013b3b7824 */ /* 0x000fe200010e0602 */
[----:B------:R-:W-:-:S02]  /*1cc40*/  IADD3 R31, P2, PT, R31, R30, RZ ;  /* 0x0000001e1f1f7210 */ /* 0x000fc40007f5e0ff */
[----:B------:R-:W-:Y:S04]  /*1cc50*/  STL [R1+0x730], R56 ;  /* 0x0007303801007387 */ /* 0x000fe80000100800 */
[----:B------:R-:W-:Y:S04]  /*1cc60*/  STL [R1+0x728], R59 ;  /* 0x0007283b01007387 */ /* 0x000fe80000100800 */
[----:B------:R-:W-:Y:S01]  /*1cc70*/  STL [R1+0x6fc], R31 ;  /* 0x0006fc1f01007387 */ /* 0x000fe20000100800 */
[----:B0-----:R-:W-:-:S04]  /*1cc80*/  IMAD.SHL.U32 R10, R58, 0x40, RZ ;  /* 0x000000403a0a7824 */ /* 0x001fc800078e00ff */
[----:B------:R-:W-:Y:S02]  /*1cc90*/  IMAD.SHL.U32 R10, R10, 0x2, RZ ;  /* 0x000000020a0a7824 */ /* 0x000fe400078e00ff */
[--C-:B---3--:R-:W-:Y:S02]  /*1cca0*/  IMAD.X R34, R34, 0x1, R2.reuse, P3 ;  /* 0x0000000122227824 */ /* 0x108fe400018e0602 */
[----:B------:R-:W-:Y:S01]  /*1ccb0*/  IMAD.X R21, R21, 0x1, R2, P4 ;  /* 0x0000000115157824 */ /* 0x000fe200020e0602 */
[----:B------:R-:W-:Y:S02]  /*1ccc0*/  IADD3 R35, P3, PT, R35, R10, RZ ;  /* 0x0000000a23237210 */ /* 0x000fe40007f7e0ff */
[----:B------:R-:W-:Y:S04]  /*1ccd0*/  STL [R1+0x720], R34 ;  /* 0x0007202201007387 */ /* 0x000fe80000100800 */
[----:B------:R-:W-:Y:S01]  /*1cce0*/  STL [R1+0x6f4], R35 ;  /* 0x0006f42301007387 */ /* 0x000fe20000100800 */
[----:B--2---:R-:W-:-:S05]  /*1ccf0*/  IADD3.X R0, PT, PT, R0, R2, RZ, P5, !PT ;  /* 0x0000000200007210 */ /* 0x004fca0002ffe4ff */
[----:B------:R0:W-:Y:S04]  /*1cd00*/  STL [R1+0x710], R0 ;  /* 0x0007100001007387 */ /* 0x0001e80000100800 */
[----:B------:R1:W-:Y:S04]  /*1cd10*/  STL [R1+0x718], R21 ;  /* 0x0007181501007387 */ /* 0x0003e80000100800 */
[----:B0-----:R-:W2:Y:S01]  /*1cd20*/  LDL.LU R0, [R1+0xbe8] ;  /* 0x000be80001007983 */ /* 0x001ea20000300800 */
[-C--:B------:R-:W-:Y:S02]  /*1cd30*/  IADD3 R20, P4, PT, R20, R10.reuse, RZ ;  /* 0x0000000a14147210 */ /* 0x080fe40007f9e0ff */
[-C--:B------:R-:W-:Y:S01]  /*1cd40*/  IADD3 R25, P5, PT, R25, R10.reuse, RZ ;  /* 0x0000000a19197210 */ /* 0x080fe20007fbe0ff */
[--C-:B------:R-:W-:Y:S01]  /*1cd50*/  IMAD.X R24, R24, 0x1, R2.reuse, P6 ;  /* 0x0000000118187824 */ /* 0x100fe200030e0602 */
[-C--:B------:R-:W-:Y:S01]  /*1cd60*/  IADD3 R29, P6, PT, R29, R10.reuse, RZ ;  /* 0x0000000a1d1d7210 */ /* 0x080fe20007fde0ff */
[----:B------:R-:W-:Y:S01]  /*1cd70*/  IMAD.X R28, R28, 0x1, R2, P1 ;  /* 0x000000011c1c7824 */ /* 0x000fe200008e0602 */
[----:B------:R0:W-:Y:S01]  /*1cd80*/  STL [R1+0x6ec], R20 ;  /* 0x0006ec1401007387 */ /* 0x0001e20000100800 */
[----:B----4-:R-:W-:-:S03]  /*1cd90*/  IADD3 R33, P1, PT, R33, R10, RZ ;  /* 0x0000000a21217210 */ /* 0x010fc60007f3e0ff */
[----:B------:R3:W-:Y:S04]  /*1cda0*/  STL [R1+0x6e4], R25 ;  /* 0x0006e41901007387 */ /* 0x0007e80000100800 */
[----:B------:R4:W-:Y:S01]  /*1cdb0*/  STL [R1+0x708], R24 ;  /* 0x0007081801007387 */ /* 0x0009e20000100800 */
[----:B------:R-:W-:-:S03]  /*1cdc0*/  IMAD.X R32, R32, 0x1, R2, P2 ;  /* 0x0000000120207824 */ /* 0x000fc600010e0602 */
[----:B------:R0:W-:Y:S01]  /*1cdd0*/  STL [R1+0x6dc], R29 ;  /* 0x0006dc1d01007387 */ /* 0x0001e20000100800 */
[----:B------:R-:W-:-:S03]  /*1cde0*/  IADD3 R60, P2, PT, R60, R10, RZ ;  /* 0x0000000a3c3c7210 */ /* 0x000fc60007f5e0ff */
[----:B------:R0:W-:Y:S01]  /*1cdf0*/  STL [R1+0x700], R28 ;  /* 0x0007001c01007387 */ /* 0x0001e20000100800 */
[----:B------:R-:W-:-:S03]  /*1ce00*/  IMAD.MOV.U32 R57, RZ, RZ, R48 ;  /* 0x000000ffff397224 */ /* 0x000fc600078e0030 */
[----:B------:R0:W-:Y:S04]  /*1ce10*/  STL [R1+0x6d4], R33 ;  /* 0x0006d42101007387 */ /* 0x0001e80000100800 */
[----:B------:R-:W3:Y:S01]  /*1ce20*/  LDL.LU R48, [R1+0x6c4] ;  /* 0x0006c40001307983 */ /* 0x000ee20000300800 */
[----:B------:R-:W-:-:S03]  /*1ce30*/  IMAD.MOV.U32 R47, RZ, RZ, R49 ;  /* 0x000000ffff2f7224 */ /* 0x000fc600078e0031 */
[----:B------:R0:W-:Y:S04]  /*1ce40*/  STL [R1+0x6f8], R32 ;  /* 0x0006f82001007387 */ /* 0x0001e80000100800 */
[----:B------:R-:W3:Y:S04]  /*1ce50*/  LDL.LU R49, [R1+0x6e8] ;  /* 0x0006e80001317983 */ /* 0x000ee80000300800 */
[----:B------:R0:W-:Y:S04]  /*1ce60*/  STL [R1+0x6cc], R60 ;  /* 0x0006cc3c01007387 */ /* 0x0001e80000100800 */
[----:B------:R-:W3:Y:S01]  /*1ce70*/  LDL.LU R50, [R1+0x6bc] ;  /* 0x0006bc0001327983 */ /* 0x000ee20000300800 */
[----:B--2---:R-:W-:-:S05]  /*1ce80*/  IMAD.X R3, R3, 0x1, R0, P3 ;  /* 0x0000000103037824 */ /* 0x004fca00018e0600 */
        /* <DEDUP_REMOVED lines=19> */
[----:B-1----:R-:W2:Y:S04]  /*1cfc0*/  LDL.LU R21, [R1+0x698] ;  /* 0x0006980001157983 */ /* 0x002ea80000300800 */
[----:B0-----:R-:W2:Y:S04]  /*1cfd0*/  LDL.LU R20, [R1+0x66c] ;  /* 0x00066c0001147983 */ /* 0x001ea80000300800 */
[----:B---3--:R-:W3:Y:S04]  /*1cfe0*/  LDL.LU R25, [R1+0x690] ;  /* 0x0006900001197983 */ /* 0x008ee80000300800 */
[----:B----4-:R-:W4:Y:S04]  /*1cff0*/  LDL.LU R24, [R1+0x664] ;  /* 0x0006640001187983 */ /* 0x010f280000300800 */
[----:B------:R-:W4:Y:S04]  /*1d000*/  LDL.LU R29, [R1+0x688] ;  /* 0x00068800011d7983 */ /* 0x000f280000300800 */
[----:B------:R-:W4:Y:S04]  /*1d010*/  LDL.LU R28, [R1+0x65c] ;  /* 0x00065c00011c7983 */ /* 0x000f280000300800 */
[----:B------:R-:W4:Y:S04]  /*1d020*/  LDL.LU R33, [R1+0x680] ;  /* 0x0006800001217983 */ /* 0x000f280000300800 */
[----:B------:R-:W4:Y:S04]  /*1d030*/  LDL.LU R32, [R1+0x654] ;  /* 0x0006540001207983 */ /* 0x000f280000300800 */
[----:B------:R-:W4:Y:S04]  /*1d040*/  LDL.LU R60, [R1+0x678] ;  /* 0x00067800013c7983 */ /* 0x000f280000300800 */
[----:B--2---:R-:W2:Y:S01]  /*1d050*/  LDL.LU R3, [R1+0x64c] ;  /* 0x00064c0001037983 */ /* 0x004ea20000300800 */
[-C--:B------:R-:W-:Y:S01]  /*1d060*/  IADD3 R48, P3, PT, R48, R10.reuse, RZ ;  /* 0x0000000a30307210 */ /* 0x080fe20007f7e0ff */
[----:B------:R-:W-:Y:S01]  /*1d070*/  IMAD.X R49, R49, 0x1, R0, P4 ;  /* 0x0000000131317824 */ /* 0x000fe200020e0600 */
[----:B------:R-:W-:-:S03]  /*1d080*/  IADD3 R50, P4, PT, R50, R10, RZ ;  /* 0x0000000a32327210 */ /* 0x000fc60007f9e0ff */
[----:B------:R0:W-:Y:S04]  /*1d090*/  STL [R1+0x6c4], R48 ;  /* 0x0006c43001007387 */ /* 0x0001e80000100800 */
[----:B------:R1:W-:Y:S04]  /*1d0a0*/  STL [R1+0x6e8], R49 ;  /* 0x0006e83101007387 */ /* 0x0003e80000100800 */
[----:B------:R0:W-:Y:S01]  /*1d0b0*/  STL [R1+0x6bc], R50 ;  /* 0x0006bc3201007387 */ /* 0x0001e20000100800 */
[--C-:B------:R-:W-:Y:S01]  /*1d0c0*/  IMAD.X R51, R51, 0x1, R0.reuse, P5 ;  /* 0x0000000133337824 */ /* 0x100fe200028e0600 */
[-C--:B------:R-:W-:Y:S01]  /*1d0d0*/  IADD3 R11, P5, PT, R11, R10.reuse, RZ ;  /* 0x0000000a0b0b7210 */ /* 0x080fe20007fbe0ff */
[--C-:B------:R-:W-:Y:S01]  /*1d0e0*/  IMAD.X R44, R44, 0x1, R0.reuse, P6 ;  /* 0x000000012c2c7824 */ /* 0x100fe200030e0600 */
[-C--:B------:R-:W-:Y:S01]  /*1d0f0*/  IADD3 R45, P6, PT, R45, R10.reuse, RZ ;  /* 0x0000000a2d2d7210 */ /* 0x080fe20007fde0ff */
[----:B------:R-:W-:Y:S01]  /*1d100*/  IMAD.X R46, R46, 0x1, R0, P1 ;  /* 0x000000012e2e7824 */ /* 0x000fe200008e0600 */
[----:B------:R0:W-:Y:S01]  /*1d110*/  STL [R1+0x6e0], R51 ;  /* 0x0006e03301007387 */ /* 0x0001e20000100800 */
[----:B------:R-:W-:-:S03]  /*1d120*/  IADD3 R14, P1, PT, R14, R10, RZ ;  /* 0x0000000a0e0e7210 */ /* 0x000fc60007f3e0ff */
[----:B------:R0:W-:Y:S01]  /*1d130*/  STL [R1+0x6b4], R11 ;  /* 0x0006b40b01007387 */ /* 0x0001e20000100800 */
[----:B------:R-:W-:-:S03]  /*1d140*/  IMAD.X R15, R15, 0x1, R0, P2 ;  /* 0x000000010f0f7824 */ /* 0x000fc600010e0600 */
[----:B------:R0:W-:Y:S01]  /*1d150*/  STL [R1+0x6d8], R44 ;  /* 0x0006d82c01007387 */ /* 0x0001e20000100800 */
[----:B------:R-:W-:-:S03]  /*1d160*/  IADD3 R52, P2, PT, R52, R10, RZ ;  /* 0x0000000a34347210 */ /* 0x000fc60007f5e0ff */
[----:B------:R0:W-:Y:S01]  /*1d170*/  STL [R1+0x6ac], R45 ;  /* 0x0006ac2d01007387 */ /* 0x0001e20000100800 */
[----:B------:R-:W-:-:S03]  /*1d180*/  IMAD.X R53, R53, 0x1, R0, P3 ;  /* 0x0000000135357824 */ /* 0x000fc600018e0600 */
[----:B------:R0:W-:Y:S01]  /*1d190*/  STL [R1+0x6d0], R46 ;  /* 0x0006d02e01007387 */ /* 0x0001e20000100800 */
[----:B------:R-:W-:-:S03]  /*1d1a0*/  IADD3 R54, P3, PT, R54, R10, RZ ;  /* 0x0000000a36367210 */ /* 0x000fc60007f7e0ff */
[----:B------:R0:W-:Y:S01]  /*1d1b0*/  STL [R1+0x6a4], R14 ;  /* 0x0006a40e01007387 */ /* 0x0001e20000100800 */
[----:B------:R-:W-:-:S03]  /*1d1c0*/  IADD3.X R55, PT, PT, R55, R0, RZ, P4, !PT ;  /* 0x0000000037377210 */ /* 0x000fc600027fe4ff */
        /* <DEDUP_REMOVED lines=19> */
[----:B---3--:R-:W-:-:S03]  /*1d300*/  IMAD.X R25, R25, 0x1, R0, P3 ;  /* 0x0000000119197824 */ /* 0x008fc600018e0600 */
[----:B------:R3:W-:Y:S01]  /*1d310*/  STL [R1+0x6a0], R34 ;  /* 0x0006a02201007387 */ /* 0x0007e20000100800 */
[----:B----4-:R-:W-:-:S03]  /*1d320*/  IADD3 R24, P3, PT, R24, R10, RZ ;  /* 0x0000000a18187210 */ /* 0x010fc60007f7e0ff */
[----:B------:R4:W-:Y:S01]  /*1d330*/  STL [R1+0x674], R35 ;  /* 0x0006742301007387 */ /* 0x0009e20000100800 */
[----:B------:R-:W-:-:S03]  /*1d340*/  IMAD.X R29, R29, 0x1, R0, P4 ;  /* 0x000000011d1d7824 */ /* 0x000fc600020e0600 */
[----:B------:R0:W-:Y:S01]  /*1d350*/  STL [R1+0x698], R21 ;  /* 0x0006981501007387 */ /* 0x0001e20000100800 */
[----:B------:R-:W-:-:S03]  /*1d360*/  IADD3 R28, P4, PT, R28, R10, RZ ;  /* 0x0000000a1c1c7210 */ /* 0x000fc60007f9e0ff */
[----:B------:R0:W-:Y:S01]  /*1d370*/  STL [R1+0x66c], R20 ;  /* 0x00066c1401007387 */ /* 0x0001e20000100800 */
[----:B------:R-:W-:-:S03]  /*1d380*/  IMAD.X R33, R33, 0x1, R0, P5 ;  /* 0x0000000121217824 */ /* 0x000fc600028e0600 */
[----:B------:R0:W-:Y:S04]  /*1d390*/  STL [R1+0x690], R25 ;  /* 0x0006901901007387 */ /* 0x0001e80000100800 */
[----:B------:R0:W-:Y:S01]  /*1d3a0*/  STL [R1+0x664], R24 ;  /* 0x0006641801007387 */ /* 0x0001e20000100800 */
[----:B------:R-:W-:-:S03]  /*1d3b0*/  IADD3 R32, P5, PT, R32, R10, RZ ;  /* 0x0000000a20207210 */ /* 0x000fc60007fbe0ff */
[----:B------:R0:W-:Y:S01]  /*1d3c0*/  STL [R1+0x688], R29 ;  /* 0x0006881d01007387 */ /* 0x0001e20000100800 */
[----:B------:R-:W-:-:S03]  /*1d3d0*/  IMAD.X R60, R60, 0x1, R0, P6 ;  /* 0x000000013c3c7824 */ /* 0x000fc600030e0600 */
[----:B------:R1:W-:Y:S04]  /*1d3e0*/  STL [R1+0x65c], R28 ;  /* 0x00065c1c01007387 */ /* 0x0003e80000100800 */
[----:B------:R1:W-:Y:S01]  /*1d3f0*/  STL [R1+0x680], R33 ;  /* 0x0006802101007387 */ /* 0x0003e20000100800 */
[----:B--2---:R-:W-:-:S03]  /*1d400*/  IADD3 R3, P6, PT, R3, R10, RZ ;  /* 0x0000000a03037210 */ /* 0x004fc60007fde0ff */
[----:B0-----:R-:W2:Y:S04]  /*1d410*/  LDL.LU R48, [R1+0x670] ;  /* 0x0006700001307983 */ /* 0x001ea80000300800 */
[----:B------:R0:W-:Y:S04]  /*1d420*/  STL [R1+0x654], R32 ;  /* 0x0006542001007387 */ /* 0x0001e80000100800 */
[----:B-1----:R-:W2:Y:S04]  /*1d430*/  LDL.LU R49, [R1+0x644] ;  /* 0x0006440001317983 */ /* 0x002ea80000300800 */
        /* <DEDUP_REMOVED lines=19> */
[----:B---3--:R-:W3:Y:S04]  /*1d570*/  LDL.LU R34, [R1+0x5fc] ;  /* 0x0005fc0001227983 */ /* 0x008ee80000300800 */
[----:B----4-:R-:W4:Y:S04]  /*1d580*/  LDL.LU R35, [R1+0x620] ;  /* 0x0006200001237983 */ /* 0x010f280000300800 */
        /* <DEDUP_REMOVED lines=8> */
[----:B-1----:R-:W4:Y:S04]  /*1d610*/  LDL.LU R60, [R1+0x5d4] ;  /* 0x0005d400013c7983 */ /* 0x002f280000300800 */
[----:B------:R-:W4:Y:S01]  /*1d620*/  LDL.LU R3, [R1+0x5f8] ;  /* 0x0005f80001037983 */ /* 0x000f220000300800 */
[--C-:B--2---:R-:W-:Y:S01]  /*1d630*/  IMAD.X R48, R48, 0x1, R0.reuse, P1 ;  /* 0x0000000130307824 */ /* 0x104fe200008e0600 */
[-C--:B------:R-:W-:Y:S01]  /*1d640*/  IADD3 R49, P1, PT, R49, R10.reuse, RZ ;  /* 0x0000000a31317210 */ /* 0x080fe20007f3e0ff */
[----:B------:R-:W-:Y:S01]  /*1d650*/  IMAD.X R50, R50, 0x1, R0, P2 ;  /* 0x0000000132327824 */ /* 0x000fe200010e0600 */
[----:B------:R-:W-:-:S02]  /*1d660*/  IADD3 R51, P2, PT, R51, R10, RZ ;  /* 0x0000000a33337210 */ /* 0x000fc40007f5e0ff */
[----:B------:R-:W-:Y:S01]  /*1d670*/  IADD3.X R11, PT, PT, R11, R0, RZ, P3, !PT ;  /* 0x000000000b0b7210 */ /* 0x000fe20001ffe4ff */
        /* <DEDUP_REMOVED lines=29> */
[----:B---3--:R-:W-:-:S03]  /*1d850*/  IADD3 R34, P4, PT, R34, R10, RZ ;  /* 0x0000000a22227210 */ /* 0x008fc60007f9e0ff */
[----:B------:R3:W-:Y:S01]  /*1d860*/  STL [R1+0x60c], R58 ;  /* 0x00060c3a01007387 */ /* 0x0007e20000100800 */
[----:B----4-:R-:W-:-:S03]  /*1d870*/  IMAD.X R35, R35, 0x1, R0, P5 ;  /* 0x0000000123237824 */ /* 0x010fc600028e0600 */
        /* <DEDUP_REMOVED lines=14> */
[----:B------:R0:W-:Y:S04]  /*1d960*/  STL [R1+0x5ec], R25 ;  /* 0x0005ec1901007387 */ /* 0x0001e80000100800 */
[----:B------:R0:W-:Y:S01]  /*1d970*/  STL [R1+0x610], R24 ;  /* 0x0006101801007387 */ /* 0x0001e20000100800 */
[----:B------:R-:W-:-:S03]  /*1d980*/  IMAD.X R32, R32, 0x1, R0, P3 ;  /* 0x0000000120207824 */ /* 0x000fc600018e0600 */
[----:B------:R0:W-:Y:S01]  /*1d990*/  STL [R1+0x5e4], R29 ;  /* 0x0005e41d01007387 */ /* 0x0001e20000100800 */
[----:B------:R-:W-:-:S03]  /*1d9a0*/  IADD3 R60, P3, PT, R60, R10, RZ ;  /* 0x0000000a3c3c7210 */ /* 0x000fc60007f7e0ff */
[----:B------:R1:W-:Y:S04]  /*1d9b0*/  STL [R1+0x608], R28 ;  /* 0x0006081c01007387 */ /* 0x0003e80000100800 */
[----:B------:R1:W-:Y:S01]  /*1d9c0*/  STL [R1+0x5dc], R33 ;  /* 0x0005dc2101007387 */ /* 0x0003e20000100800 */
[----:B------:R-:W-:-:S03]  /*1d9d0*/  IMAD.X R3, R3, 0x1, R0, P4 ;  /* 0x0000000103037824 */ /* 0x000fc600020e0600 */
[----:B0-----:R-:W4:Y:S04]  /*1d9e0*/  LDL.LU R48, [R1+0x5cc] ;  /* 0x0005cc0001307983 */ /* 0x001f280000300800 */
[----:B------:R0:W-:Y:S04]  /*1d9f0*/  STL [R1+0x600], R32 ;  /* 0x0006002001007387 */ /* 0x0001e80000100800 */
[----:B-1----:R-:W4:Y:S04]  /*1da00*/  LDL.LU R49, [R1+0x5f0] ;  /* 0x0005f00001317983 */ /* 0x002f280000300800 */
[----:B------:R1:W-:Y:S04]  /*1da10*/  STL [R1+0x5d4], R60 ;  /* 0x0005d43c01007387 */ /* 0x0003e80000100800 */
[----:B--2---:R-:W2:Y:S04]  /*1da20*/  LDL.LU R50, [R1+0x5c4] ;  /* 0x0005c40001327983 */ /* 0x004ea80000300800 */
        /* <DEDUP_REMOVED lines=29> */
[-C--:B------:R-:W-:Y:S01]  /*1dc00*/  IADD3 R48, P4, PT, R48, R10.reuse, RZ ;  /* 0x0000000a30307210 */ /* 0x080fe20007f9e0ff */
[--C-:B------:R-:W-:Y:S01]  /*1dc10*/  IMAD.X R49, R49, 0x1, R0.reuse, P5 ;  /* 0x0000000131317824 */ /* 0x100fe200028e0600 */
[-C--:B--2---:R-:W-:Y:S01]  /*1dc20*/  IADD3 R50, P5, PT, R50, R10.reuse, RZ ;  /* 0x0000000a32327210 */ /* 0x084fe20007fbe0ff */
[--C-:B------:R-:W-:Y:S01]  /*1dc30*/  IMAD.X R51, R51, 0x1, R0.reuse, P6 ;  /* 0x0000000133337824 */ /* 0x100fe200030e0600 */
[----:B------:R-:W-:Y:S01]  /*1dc40*/  IADD3 R11, P6, PT, R11, R10, RZ ;  /* 0x0000000a0b0b7210 */ /* 0x000fe20007fde0ff */
        /* <DEDUP_REMOVED lines=53> */
[----:B------:R-:W-:-:S03]  /*1dfa0*/  IADD3 R3, P1, PT, R3, R10, RZ ;  /* 0x0000000a03037210 */ /* 0x000fc60007f3e0ff */
        /* <DEDUP_REMOVED lines=34> */
[--C-:B------:R-:W-:Y:S01]  /*1e1d0*/  IMAD.X R48, R48, 0x1, R0.reuse, P2 ;  /* 0x0000000130307824 */ /* 0x100fe200010e0600 */
[-C--:B------:R-:W-:Y:S01]  /*1e1e0*/  IADD3 R49, P2, PT, R49, R10.reuse, RZ ;  /* 0x0000000a31317210 */ /* 0x080fe20007f5e0ff */
[--C-:B--2---:R-:W-:Y:S01]  /*1e1f0*/  IMAD.X R50, R50, 0x1, R0.reuse, P3 ;  /* 0x0000000132327824 */ /* 0x104fe200018e0600 */
        /* <DEDUP_REMOVED lines=55> */
[----:B------:R-:W-:-:S03]  /*1e570*/  IADD3.X R3, PT, PT, R3, R0, RZ, P5, !PT ;  /* 0x0000000003037210 */ /* 0x000fc60002ffe4ff */
        /* <DEDUP_REMOVED lines=130> */
[-C--:B---3--:R-:W-:Y:S01]  /*1eda0*/  IADD3 R51, P4, PT, R51, R10.reuse, RZ ;  /* 0x0000000a33337210 */ /* 0x088fe20007f9e0ff */
[----:B----4-:R-:W-:Y:S01]  /*1edb0*/  IMAD.X R11, R11, 0x1, R0, P5 ;  /* 0x000000010b0b7824 */ /* 0x010fe200028e0600 */
        /* <DEDUP_REMOVED lines=89> */
[----:B------:R-:W-:Y:S01]  /*1f350*/  IMAD.X R49, R49, 0x1, R0, P1 ;  /* 0x0000000131317824 */ /* 0x000fe200008e0600 */
[----:B--2---:R-:W-:-:S02]  /*1f360*/  IADD3 R50, P1, PT, R50, R10, RZ ;  /* 0x0000000a32327210 */ /* 0x004fc40007f3e0ff */
[----:B---3--:R-:W-:Y:S02]  /*1f370*/  IADD3.X R51, PT, PT, R51, R0, RZ, P2, !PT ;  /* 0x0000000033337210 */ /* 0x008fe400017fe4ff */
[----:B----4-:R-:W-:Y:S01]  /*1f380*/  IADD3 R11, P2, PT, R11, R10, RZ ;  /* 0x0000000a0b0b7210 */ /* 0x010fe20007f5e0ff */
[----:B------:R-:W-:Y:S01]  /*1f390*/  STL [R1+0x3dc], R48 ;  /* 0x0003dc3001007387 */ /* 0x000fe20000100800 */
        /* <DEDUP_REMOVED lines=40> */
[----:B------:R-:W-:-:S03]  /*1f620*/  IADD3.X R29, PT, PT, R29, R0, RZ, P1, !PT ;  /* 0x000000001d1d7210 */ /* 0x000fc60000ffe4ff */
[----:B------:R-:W-:Y:S01]  /*1f630*/  STL [R1+0x3b4], R21 ;  /* 0x0003b41501007387 */ /* 0x000fe20000100800 */
[----:B------:R-:W-:-:S03]  /*1f640*/  IADD3 R28, P1, PT, R28, R10, RZ ;  /* 0x0000000a1c1c7210 */ /* 0x000fc60007f3e0ff */
[----:B------:R-:W-:Y:S01]  /*1f650*/  STL [R1+0xb1c], R20 ;  /* 0x000b1c1401007387 */ /* 0x000fe20000100800 */
[----:B------:R-:W-:-:S03]  /*1f660*/  IMAD.X R33, R33, 0x1, R0, P2 ;  /* 0x0000000121217824 */ /* 0x000fc600010e0600 */
[----:B------:R-:W-:Y:S04]  /*1f670*/  STL [R1+0xae8], R25 ;  /* 0x000ae81901007387 */ /* 0x000fe80000100800 */
[----:B------:R0:W-:Y:S01]  /*1f680*/  STL [R1+0xb24], R24 ;  /* 0x000b241801007387 */ /* 0x0001e20000100800 */
[----:B------:R-:W-:-:S03]  /*1f690*/  IADD3 R32, P2, PT, R32, R10, RZ ;  /* 0x0000000a20207210 */ /* 0x000fc60007f5e0ff */
[----:B------:R-:W-:Y:S01]  /*1f6a0*/  STL [R1+0xaf0], R29 ;  /* 0x000af01d01007387 */ /* 0x000fe20000100800 */
[----:B------:R-:W-:-:S03]  /*1f6b0*/  IMAD.X R60, R60, 0x1, R0, P3 ;  /* 0x000000013c3c7824 */ /* 0x000fc600018e0600 */
[----:B------:R-:W-:Y:S04]  /*1f6c0*/  STL [R1+0xb2c], R28 ;  /* 0x000b2c1c01007387 */ /* 0x000fe80000100800 */
[----:B------:R-:W-:Y:S01]  /*1f6d0*/  STL [R1+0xaf8], R33 ;  /* 0x000af82101007387 */ /* 0x000fe20000100800 */
[----:B------:R-:W-:-:S03]  /*1f6e0*/  IADD3 R3, P3, PT, R3, R10, RZ ;  /* 0x0000000a03037210 */ /* 0x000fc60007f7e0ff */
[----:B0-----:R-:W2:Y:S04]  /*1f6f0*/  LDL.LU R24, [R1+0xb08] ;  /* 0x000b080001187983 */ /* 0x001ea80000300800 */
[----:B------:R0:W-:Y:S04]  /*1f700*/  STL [R1+0xb34], R32 ;  /* 0x000b342001007387 */ /* 0x0001e80000100800 */
[----:B------:R-:W3:Y:S04]  /*1f710*/  LDL.LU R25, [R1+0xb44] ;  /* 0x000b440001197983 */ /* 0x000ee80000300800 */
[----:B------:R1:W-:Y:S04]  /*1f720*/  STL [R1+0xb00], R60 ;  /* 0x000b003c01007387 */ /* 0x0003e80000100800 */
[----:B------:R-:W4:Y:S04]  /*1f730*/  LDL.LU R20, [R1+0xb10] ;  /* 0x000b100001147983 */ /* 0x000f280000300800 */
[----:B------:R1:W-:Y:S04]  /*1f740*/  STL [R1+0xb3c], R3 ;  /* 0x000b3c0301007387 */ /* 0x0003e80000100800 */
[----:B------:R-:W4:Y:S04]  /*1f750*/  LDL.LU R21, [R1+0xb4c] ;  /* 0x000b4c0001157983 */ /* 0x000f280000300800 */
[----:B0-----:R-:W4:Y:S04]  /*1f760*/  LDL.LU R32, [R1+0xb18] ;  /* 0x000b180001207983 */ /* 0x001f280000300800 */
[----:B------:R-:W4:Y:S04]  /*1f770*/  LDL.LU R33, [R1+0xb54] ;  /* 0x000b540001217983 */ /* 0x000f280000300800 */
[----:B------:R-:W4:Y:S04]  /*1f780*/  LDL.LU R28, [R1+0xb20] ;  /* 0x000b2000011c7983 */ /* 0x000f280000300800 */
[----:B------:R-:W4:Y:S04]  /*1f790*/  LDL.LU R29, [R1+0xb5c] ;  /* 0x000b5c00011d7983 */ /* 0x000f280000300800 */
[----:B-1----:R-:W4:Y:S04]  /*1f7a0*/  LDL.LU R60, [R1+0xb28] ;  /* 0x000b2800013c7983 */ /* 0x002f280000300800 */
        /* <DEDUP_REMOVED lines=22> */
[--C-:B--2---:R-:W-:Y:S01]  /*1f910*/  IMAD.X R24, R24, 0x1, R0.reuse, P4 ;  /* 0x0000000118187824 */ /* 0x104fe200020e0600 */
[----:B---3--:R-:W-:Y:S01]  /*1f920*/  IADD3 R25, P4, PT, R25, R10, RZ ;  /* 0x0000000a19197210 */ /* 0x008fe20007f9e0ff */
[----:B----4-:R-:W-:-:S03]  /*1f930*/  IMAD.X R20, R20, 0x1, R0, P5 ;  /* 0x0000000114147824 */ /* 0x010fc600028e0600 */
[----:B------:R0:W-:Y:S01]  /*1f940*/  STL [R1+0xb08], R24 ;  /* 0x000b081801007387 */ /* 0x0001e20000100800 */
[-C--:B------:R-:W-:Y:S01]  /*1f950*/  IADD3 R21, P5, PT, R21, R10.reuse, RZ ;  /* 0x0000000a15157210 */ /* 0x080fe20007fbe0ff */
[--C-:B------:R-:W-:Y:S02]  /*1f960*/  IMAD.X R32, R32, 0x1, R0.reuse, P6 ;  /* 0x0000000120207824 */ /* 0x100fe400030e0600 */
[----:B0-----:R0:W5:Y:S04]  /*1f970*/  LDL.LU R24, [R1+0xbe4] ;  /* 0x000be40001187983 */ /* 0x0011680000300800 */
[----:B------:R1:W-:Y:S01]  /*1f980*/  STL [R1+0xb44], R25 ;  /* 0x000b441901007387 */ /* 0x0003e20000100800 */
[-C--:B------:R-:W-:Y:S01]  /*1f990*/  IADD3 R33, P6, PT, R33, R10.reuse, RZ ;  /* 0x0000000a21217210 */ /* 0x080fe20007fde0ff */
[--C-:B------:R-:W-:Y:S01]  /*1f9a0*/  IMAD.X R28, R28, 0x1, R0.reuse, P1 ;  /* 0x000000011c1c7824 */ /* 0x100fe200008e0600 */
[-C--:B------:R-:W-:Y:S01]  /*1f9b0*/  IADD3 R29, P1, PT, R29, R10.reuse, RZ ;  /* 0x0000000a1d1d7210 */ /* 0x080fe20007f3e0ff */
[----:B-1----:R0:W5:Y:S04]  /*1f9c0*/  LDL.LU R25, [R1+0xbe0] ;  /* 0x000be00001197983 */ /* 0x0021680000300800 */
[----:B------:R1:W-:Y:S01]  /*1f9d0*/  STL [R1+0xb10], R20 ;  /* 0x000b101401007387 */ /* 0x0003e20000100800 */
[----:B------:R-:W-:Y:S01]  /*1f9e0*/  IMAD.X R60, R60, 0x1, R0, P2 ;  /* 0x000000013c3c7824 */ /* 0x000fe200010e0600 */
[----:B------:R-:W-:-:S02]  /*1f9f0*/  IADD3 R3, P2, PT, R3, R10, RZ ;  /* 0x0000000a03037210 */ /* 0x000fc40007f5e0ff */
[----:B-1----:R0:W5:Y:S04]  /*1fa00*/  LDL.LU R20, [R1+0xbdc] ;  /* 0x000bdc0001147983 */ /* 0x0021680000300800 */
[----:B------:R1:W-:Y:S04]  /*1fa10*/  STL [R1+0xb4c], R21 ;  /* 0x000b4c1501007387 */ /* 0x0003e80000100800 */
        /* <DEDUP_REMOVED lines=12> */
[----:B-1----:R-:W2:Y:S01]  /*1fae0*/  LDL.LU R3, [R1+0xbc0] ;  /* 0x000bc00001037983 */ /* 0x002ea20000300800 */
[--C-:B------:R-:W-:Y:S01]  /*1faf0*/  IMAD.X R48, R48, 0x1, R0.reuse, P3 ;  /* 0x0000000130307824 */ /* 0x100fe200018e0600 */
[-C--:B------:R-:W-:Y:S01]  /*1fb00*/  IADD3 R49, P3, PT, R49, R10.reuse, RZ ;  /* 0x0000000a31317210 */ /* 0x080fe20007f7e0ff */
[--C-:B------:R-:W-:Y:S01]  /*1fb10*/  IMAD.X R50, R50, 0x1, R0.reuse, P4 ;  /* 0x0000000132327824 */ /* 0x100fe200020e0600 */
[-C--:B------:R-:W-:Y:S01]  /*1fb20*/  IADD3 R51, P4, PT, R51, R10.reuse, RZ ;  /* 0x0000000a33337210 */ /* 0x080fe20007f9e0ff */
[----:B------:R-:W-:Y:S01]  /*1fb30*/  IMAD.X R11, R11, 0x1, R0, P5 ;  /* 0x000000010b0b7824 */ /* 0x000fe200028e0600 */
        /* <DEDUP_REMOVED lines=8> */
[----:B------:R1:W-:Y:S01]  /*1fbc0*/  STL [R1+0xb40], R11 ;  /* 0x000b400b01007387 */ /* 0x0003e20000100800 */
        /* <DEDUP_REMOVED lines=8> */
[-C--:B------:R-:W-:Y:S01]  /*1fc50*/  IADD3 R55, P3, PT, R55, R10.reuse, RZ ;  /* 0x0000000a37377210 */ /* 0x080fe20007f7e0ff */
[----:B------:R-:W-:Y:S02]  /*1fc60*/  IMAD.X R56, R56, 0x1, R0, P4 ;  /* 0x0000000138387824 */ /* 0x000fe400020e0600 */
[----:B------:R-:W-:Y:S01]  /*1fc70*/  STL [R1+0xb8c], R15 ;  /* 0x000b8c0f01007387 */ /* 0x000fe20000100800 */
[----:B------:R-:W-:-:S03]  /*1fc80*/  IADD3 R58, P4, PT, R58, R10, RZ ;  /* 0x0000000a3a3a7210 */ /* 0x000fc60007f9e0ff */
[----:B------:R-:W-:Y:S04]  /*1fc90*/  STL [R1+0xb58], R52 ;  /* 0x000b583401007387 */ /* 0x000fe80000100800 */
[----:B------:R-:W-:Y:S01]  /*1fca0*/  STL [R1+0xb94], R53 ;  /* 0x000b943501007387 */ /* 0x000fe20000100800 */
[----:B------:R-:W-:-:S03]  /*1fcb0*/  IMAD.X R59, R59, 0x1, R0, P5 ;  /* 0x000000013b3b7824 */ /* 0x000fc600028e0600 */
[----:B------:R-:W-:Y:S01]  /*1fcc0*/  STL [R1+0xb60], R54 ;  /* 0x000b603601007387 */ /* 0x000fe20000100800 */
[----:B------:R-:W-:-:S03]  /*1fcd0*/  IMAD.X R30, R30, 0x1, R0, P6 ;  /* 0x000000011e1e7824 */ /* 0x000fc600030e0600 */
[----:B------:R-:W-:Y:S01]  /*1fce0*/  STL [R1+0xb9c], R55 ;  /* 0x000b9c3701007387 */ /* 0x000fe20000100800 */
[----:B------:R-:W-:-:S03]  /*1fcf0*/  IMAD.X R31, R31, 0x1, R0, P1 ;  /* 0x000000011f1f7824 */ /* 0x000fc600008e0600 */
[----:B------:R-:W-:Y:S04]  /*1fd00*/  STL [R1+0xb68], R56 ;  /* 0x000b683801007387 */ /* 0x000fe80000100800 */
[----:B------:R-:W-:Y:S04]  /*1fd10*/  STL [R1+0xba0], R58 ;  /* 0x000ba03a01007387 */ /* 0x000fe80000100800 */
[----:B------:R-:W-:Y:S04]  /*1fd20*/  STL [R1+0xb70], R59 ;  /* 0x000b703b01007387 */ /* 0x000fe80000100800 */
[----:B------:R-:W-:Y:S04]  /*1fd30*/  STL [R1+0xb78], R30 ;  /* 0x000b781e01007387 */ /* 0x000fe80000100800 */
[----:B------:R-:W-:Y:S01]  /*1fd40*/  STL [R1+0xb80], R31 ;  /* 0x000b801f01007387 */ /* 0x000fe20000100800 */
[----:B------:R-:W-:-:S02]  /*1fd50*/  IMAD.X R34, R34, 0x1, R0, P2 ;  /* 0x0000000122227824 */ /* 0x000fc400010e0600 */
[----:B------:R-:W-:Y:S02]  /*1fd60*/  IMAD.MOV.U32 R10, RZ, RZ, R4 ;  /* 0x000000ffff0a7224 */ /* 0x000fe400078e0004 */
[----:B------:R-:W-:Y:S02]  /*1fd70*/  IMAD.X R35, R35, 0x1, R0, P3 ;  /* 0x0000000123237824 */ /* 0x000fe400018e0600 */
[----:B------:R-:W-:Y:S02]  /*1fd80*/  IMAD.MOV.U32 R4, RZ, RZ, R5 ;  /* 0x000000ffff047224 */ /* 0x000fe400078e0005 */
[----:B------:R-:W-:Y:S02]  /*1fd90*/  IMAD.MOV.U32 R5, RZ, RZ, R7 ;  /* 0x000000ffff057224 */ /* 0x000fe400078e0007 */
[----:B-1----:R-:W-:Y:S02]  /*1fda0*/  IMAD.MOV.U32 R11, RZ, RZ, R6 ;  /* 0x000000ffff0b7224 */ /* 0x002fe400078e0006 */
[----:B--2---:R-:W-:-:S05]  /*1fdb0*/  IMAD.X R3, R3, 0x1, R0, P4 ;  /* 0x0000000103037824 */ /* 0x004fca00020e0600 */
[----:B------:R1:W-:Y:S02]  /*1fdc0*/  STL [R1+0xb98], R3 ;  /* 0x000b980301007387 */ /* 0x0003e40000100800 */
[----:B-1----:R-:W1:Y:S02]  /*1fdd0*/  S2R R3, SR_TID.X ;  /* 0x0000000000037919 */ /* 0x002e640000002100 */
[----:B------:R0:W-:Y:S04]  /*1fde0*/  STL [R1+0xb88], R34 ;  /* 0x000b882201007387 */ /* 0x0001e80000100800 */
[----:B------:R0:W-:Y:S04]  /*1fdf0*/  STL [R1+0xb90], R35 ;  /* 0x000b902301007387 */ /* 0x0001e80000100800 */
[----:B------:R0:W-:Y:S04]  /*1fe00*/  STL.64 [R1+0x360], R4 ;  /* 0x0003600401007387 */ /* 0x0001e80000100a00 */
[----:B------:R0:W-:Y:S01]  /*1fe10*/  STL.64 [R1+0x368], R10 ;  /* 0x0003680a01007387 */ /* 0x0001e20000100a00 */
[----:B-1----:R-:W-:-:S04]  /*1fe20*/  LOP3.LUT R3, R3, 0x1f, RZ, 0xc0, !PT ;  /* 0x0000001f03037812 */ /* 0x002fc800078ec0ff */
[----:B------:R-:W-:Y:S01]  /*1fe30*/  SHF.L.U32 R3, R3, 0x1, RZ ;  /* 0x0000000103037819 */ /* 0x000fe200000006ff */
[----:B0-----:R-:W-:Y:S06]  /*1fe40*/  @P0 BRA `(.L_x_1) ;  /* 0xfffffeac006c0947 */ /* 0x001fec000383ffff */
[----:B------:R-:W2:Y:S04]  /*1fe50*/  LDL.LU R2, [R1+0x1dc] ;  /* 0x0001dc0001027983 */ /* 0x000ea80000300800 */
[----:B------:R-:W2:Y:S04]  /*1fe60*/  LDL.LU R5, [R1+0xfc] ;  /* 0x0000fc0001057983 */ /* 0x000ea80000300800 */
        /* <DEDUP_REMOVED lines=25> */
[----:B-----5:R-:W-:Y:S04]  /*20000*/  STL [R1+0xc24], R29 ;  /* 0x000c241d01007387 */ /* 0x020fe80000100800 */
[----:B------:R-:W-:Y:S04]  /*20010*/  STL [R1+0xc20], R28 ;  /* 0x000c201c01007387 */ /* 0x000fe80000100800 */
[----:B------:R-:W-:Y:S04]  /*20020*/  STL [R1+0xc14], R33 ;  /* 0x000c142101007387 */ /* 0x000fe80000100800 */
[----:B------:R-:W-:Y:S04]  /*20030*/  STL [R1+0xc10], R32 ;  /* 0x000c102001007387 */ /* 0x000fe80000100800 */
[----:B------:R-:W-:Y:S04]  /*20040*/  STL [R1+0xbfc], R43 ;  /* 0x000bfc2b01007387 */ /* 0x000fe80000100800 */
[----:B------:R-:W-:Y:S04]  /*20050*/  STL [R1+0xbf8], R42 ;  /* 0x000bf82a01007387 */ /* 0x000fe80000100800 */
[----:B------:R-:W-:Y:S04]  /*20060*/  STL [R1+0xbc4], R60 ;  /* 0x000bc43c01007387 */ /* 0x000fe80000100800 */
[----:B------:R-:W-:Y:S01]  /*20070*/  STL [R1+0xbc0], R61 ;  /* 0x000bc03d01007387 */ /* 0x000fe20000100800 */
[----:B--2---:R-:W-:-:S02]  /*20080*/  F2FP.BF16.F32.PACK_AB R0, R2, R5 ;  /* 0x000000050200723e */ /* 0x004fc400000010ff */
[----:B---3--:R-:W-:-:S03]  /*20090*/  F2FP.BF16.F32.PACK_AB R3, R47, R52 ;  /* 0x000000342f03723e */ /* 0x008fc600000010ff */
[----:B------:R0:W-:Y:S04]  /*200a0*/  STL [R1+0x3c], R0 ;  /* 0x00003c0001007387 */ /* 0x0001e80000100800 */
[----:B------:R-:W-:Y:S01]  /*200b0*/  STL [R1+0x38], R3 ;  /* 0x0000380301007387 */ /* 0x000fe20000100800 */
[----:B----4-:R-:W-:-:S03]  /*200c0*/  F2FP.BF16.F32.PACK_AB R2, R53, R54 ;  /* 0x000000363502723e */ /* 0x010fc600000010ff */
[----:B------:R-:W2:Y:S04]  /*200d0*/  LDL.LU R47, [R1+0x140] ;  /* 0x00014000012f7983 */ /* 0x000ea80000300800 */
[----:B------:R1:W-:Y:S01]  /*200e0*/  STL [R1+0x34], R2 ;  /* 0x0000340201007387 */ /* 0x0003e20000100800 */
[----:B0-----:R-:W-:-:S03]  /*200f0*/  F2FP.BF16.F32.PACK_AB R0, R55, R56 ;  /* 0x000000383700723e */ /* 0x001fc600000010ff */
[----:B------:R-:W3:Y:S04]  /*20100*/  LDL.LU R52, [R1+0x1cc] ;  /* 0x0001cc0001347983 */ /* 0x000ee80000300800 */
[----:B------:R0:W-:Y:S01]  /*20110*/  STL [R1+0x30], R0 ;  /* 0x0000300001007387 */ /* 0x0001e20000100800 */
[----:B-1----:R-:W-:-:S03]  /*20120*/  F2FP.BF16.F32.PACK_AB R2, R7, R58 ;  /* 0x0000003a0702723e */ /* 0x002fc600000010ff */
[----:B------:R-:W3:Y:S04]  /*20130*/  LDL.LU R53, [R1+0x11c] ;  /* 0x00011c0001357983 */ /* 0x000ee80000300800 */
[----:B------:R-:W4:Y:S01]  /*20140*/  LDL.LU R54, [R1+0x1c4] ;  /* 0x0001c40001367983 */ /* 0x000f220000300800 */
[----:B0-----:R-:W-:-:S03]  /*20150*/  F2FP.BF16.F32.PACK_AB R0, R57, R59 ;  /* 0x0000003b3900723e */ /* 0x001fc600000010ff */
[----:B------:R-:W4:Y:S04]  /*20160*/  LDL.LU R55, [R1+0x114] ;  /* 0x0001140001377983 */ /* 0x000f280000300800 */
[----:B------:R-:W4:Y:S04]  /*20170*/  LDL.LU R56, [R1+0x15c] ;  /* 0x00015c0001387983 */ /* 0x000f280000300800 */
[----:B------:R-:W4:Y:S04]  /*20180*/  LDL.LU R57, [R1+0x154] ;  /* 0x0001540001397983 */ /* 0x000f280000300800 */
[----:B------:R0:W-:Y:S04]  /*20190*/  STL [R1+0x2c], R2 ;  /* 0x00002c0201007387 */ /* 0x0001e80000100800 */
[----:B------:R-:W4:Y:S04]  /*201a0*/  LDL.LU R58, [R1+0x118] ;  /* 0x00011800013a7983 */ /* 0x000f280000300800 */
[----:B------:R1:W-:Y:S01]  /*201b0*/  STL [R1+0x28], R0 ;  /* 0x0000280001007387 */ /* 0x0003e20000100800 */
[----:B0-----:R-:W-:-:S03]  /*201c0*/  F2FP.BF16.F32.PACK_AB R2, R30, R31 ;  /* 0x0000001f1e02723e */ /* 0x001fc600000010ff */
[----:B------:R-:W4:Y:S01]  /*201d0*/  LDL.LU R59, [R1+0x110] ;  /* 0x00011000013b7983 */ /* 0x000f220000300800 */
[----:B-1----:R-:W-:-:S03]  /*201e0*/  F2FP.BF16.F32.PACK_AB R0, R34, R35 ;  /* 0x000000232200723e */ /* 0x002fc600000010ff */
[----:B------:R-:W-:Y:S04]  /*201f0*/  STL [R1+0x24], R2 ;  /* 0x0000240201007387 */ /* 0x000fe80000100800 */
[----:B------:R-:W4:Y:S04]  /*20200*/  LDL.LU R30, [R1+0x158] ;  /* 0x00015800011e7983 */ /* 0x000f280000300800 */
[----:B------:R-:W-:Y:S04]  /*20210*/  STL [R1+0x20], R0 ;  /* 0x0000200001007387 */ /* 0x000fe80000100800 */
[----:B------:R-:W4:Y:S04]  /*20220*/  LDL.LU R31, [R1+0x150] ;  /* 0x00015000011f7983 */ /* 0x000f280000300800 */
[----:B------:R-:W4:Y:S04]  /*20230*/  LDL.LU R34, [R1+0x18c] ;  /* 0x00018c0001227983 */ /* 0x000f280000300800 */
[----:B------:R-:W4:Y:S01]  /*20240*/  LDL.LU R35, [R1+0x184] ;  /* 0x0001840001237983 */ /* 0x000f220000300800 */
[----:B------:R-:W-:-:S02]  /*20250*/  F2FP.BF16.F32.PACK_AB R7, R4, R6 ;  /* 0x000000060407723e */ /* 0x000fc400000010ff */
[----:B------:R-:W-:Y:S02]  /*20260*/  F2FP.BF16.F32.PACK_AB R6, R48, R49 ;  /* 0x000000313006723e */ /* 0x000fe400000010ff */
[----:B------:R-:W-:Y:S02]  /*20270*/  F2FP.BF16.F32.PACK_AB R5, R50, R51 ;  /* 0x000000333205723e */ /* 0x000fe400000010ff */
[----:B------:R-:W-:Y:S01]  /*20280*/  F2FP.BF16.F32.PACK_AB R4, R10, R11 ;  /* 0x0000000b0a04723e */ /* 0x000fe200000010ff */
[----:B------:R-:W-:Y:S01]  /*20290*/  STL [R1+0xbc8], R7 ;  /* 0x000bc80701007387 */ /* 0x000fe20000100800 */
[----:B------:R-:W-:Y:S02]  /*202a0*/  F2FP.BF16.F32.PACK_AB R15, R44, R15 ;  /* 0x0000000f2c0f723e */ /* 0x000fe400000010ff */
[----:B------:R-:W-:Y:S01]  /*202b0*/  F2FP.BF16.F32.PACK_AB R14, R45, R14 ;  /* 0x0000000e2d0e723e */ /* 0x000fe200000010ff */
[----:B------:R-:W-:Y:S01]  /*202c0*/  STL [R1+0xbcc], R6 ;  /* 0x000bcc0601007387 */ /* 0x000fe20000100800 */
[----:B------:R-:W-:-:S03]  /*202d0*/  F2FP.BF16.F32.PACK_AB R13, R46, R13 ;  /* 0x0000000d2e0d723e */ /* 0x000fc600000010ff */
[----:B------:R-:W-:Y:S04]  /*202e0*/  STL [R1+0xbd0], R5 ;  /* 0x000bd00501007387 */ /* 0x000fe80000100800 */
[----:B------:R-:W-:Y:S04]  /*202f0*/  STL [R1+0xbd4], R4 ;  /* 0x000bd40401007387 */ /* 0x000fe80000100800 */
[----:B------:R-:W-:Y:S04]  /*20300*/  STL [R1+0xbd8], R15 ;  /* 0x000bd80f01007387 */ /* 0x000fe80000100800 */
[----:B------:R-:W-:Y:S04]  /*20310*/  STL [R1+0xbdc], R14 ;  /* 0x000bdc0e01007387 */ /* 0x000fe80000100800 */
[----:B------:R-:W-:Y:S01]  /*20320*/  STL [R1+0xbe0], R13 ;  /* 0x000be00d01007387 */ /* 0x000fe20000100800 */
[----:B------:R-:W-:-:S02]  /*20330*/  F2FP.BF16.F32.PACK_AB R21, R39, R21 ;  /* 0x000000152715723e */ /* 0x000fc400000010ff */
[----:B--2---:R-:W-:-:S05]  /*20340*/  F2FP.BF16.F32.PACK_AB R12, R47, R12 ;  /* 0x0000000c2f0c723e */ /* 0x004fca00000010ff */
[----:B------:R-:W-:Y:S01]  /*20350*/  STL [R1+0xbe4], R12 ;  /* 0x000be40c01007387 */ /* 0x000fe20000100800 */
[----:B---3--:R-:W-:Y:S02]  /*20360*/  F2FP.BF16.F32.PACK_AB R11, R52, R53 ;  /* 0x00000035340b723e */ /* 0x008fe400000010ff */
[----:B----4-:R-:W-:-:S03]  /*20370*/  F2FP.BF16.F32.PACK_AB R10, R54, R55 ;  /* 0x00000037360a723e */ /* 0x010fc600000010ff */
[----:B------:R-:W-:Y:S01]  /*20380*/  STL [R1+0xbe8], R11 ;  /* 0x000be80b01007387 */ /* 0x000fe20000100800 */
[----:B------:R-:W-:-:S03]  /*20390*/  F2FP.BF16.F32.PACK_AB R9, R56, R9 ;  /* 0x000000093809723e */ /* 0x000fc600000010ff */
[----:B------:R-:W-:Y:S01]  /*203a0*/  STL [R1+0xbec], R10 ;  /* 0x000bec0a01007387 */ /* 0x000fe20000100800 */
[----:B------:R-:W-:-:S03]  /*203b0*/  F2FP.BF16.F32.PACK_AB R8, R57, R8 ;  /* 0x000000083908723e */ /* 0x000fc600000010ff */
[----:B------:R-:W-:Y:S01]  /*203c0*/  STL [R1+0xbf0], R9 ;  /* 0x000bf00901007387 */ /* 0x000fe20000100800 */
[----:B------:R-:W-:-:S03]  /*203d0*/  F2FP.BF16.F32.PACK_AB R19, R19, R58 ;  /* 0x0000003a1313723e */ /* 0x000fc600000010ff */
[----:B------:R-:W-:Y:S01]  /*203e0*/  STL [R1+0xbf4], R8 ;  /* 0x000bf40801007387 */ /* 0x000fe20000100800 */
[----:B------:R-:W-:-:S03]  /*203f0*/  F2FP.BF16.F32.PACK_AB R18, R18, R59 ;  /* 0x0000003b1212723e */ /* 0x000fc600000010ff */
[----:B------:R-:W-:Y:S04]  /*20400*/  STL [R1+0xc00], R19 ;  /* 0x000c001301007387 */ /* 0x000fe80000100800 */
[----:B------:R-:W-:Y:S01]  /*20410*/  STL [R1+0xc04], R18 ;  /* 0x000c041201007387 */ /* 0x000fe20000100800 */
[----:B------:R-:W-:Y:S02]  /*20420*/  F2FP.BF16.F32.PACK_AB R17, R30, R17 ;  /* 0x000000111e11723e */ /* 0x000fe400000010ff */
[----:B------:R-:W-:-:S03]  /*20430*/  F2FP.BF16.F32.PACK_AB R16, R31, R16 ;  /* 0x000000101f10723e */ /* 0x000fc600000010ff */
[----:B------:R-:W-:Y:S01]  /*20440*/  STL [R1+0xc08], R17 ;  /* 0x000c081101007387 */ /* 0x000fe20000100800 */
[----:B------:R-:W-:-:S03]  /*20450*/  F2FP.BF16.F32.PACK_AB R23, R23, R34 ;  /* 0x000000221717723e */ /* 0x000fc600000010ff */
[----:B------:R-:W-:Y:S01]  /*20460*/  STL [R1+0xc0c], R16 ;  /* 0x000c0c1001007387 */ /* 0x000fe20000100800 */
[----:B------:R-:W-:-:S03]  /*20470*/  F2FP.BF16.F32.PACK_AB R22, R22, R35 ;  /* 0x000000231616723e */ /* 0x000fc600000010ff */
[----:B------:R-:W-:Y:S04]  /*20480*/  STL [R1+0xc18], R23 ;  /* 0x000c181701007387 */ /* 0x000fe80000100800 */
[----:B------:R-:W-:Y:S04]  /*20490*/  STL [R1+0xc1c], R22 ;  /* 0x000c1c1601007387 */ /* 0x000fe80000100800 */
[----:B------:R0:W-:Y:S04]  /*204a0*/  STL [R1+0xc28], R21 ;  /* 0x000c281501007387 */ /* 0x0001e80000100800 */
        /* <DEDUP_REMOVED lines=10> */
[----:B------:R-:W4:Y:S01]  /*20550*/  LDL.LU R32, [R1+0x248] ;  /* 0x0002480001207983 */ /* 0x000f220000300800 */
[----:B------:R-:W-:-:S03]  /*20560*/  F2FP.BF16.F32.PACK_AB R20, R38, R20 ;  /* 0x000000142614723e */ /* 0x000fc600000010ff */
[----:B------:R-:W4:Y:S04]  /*20570*/  LDL.LU R16, [R1+0x240] ;  /* 0x0002400001107983 */ /* 0x000f280000300800 */
[----:B------:R-:W4:Y:S01]  /*20580*/  LDL.LU R17, [R1+0x20c] ;  /* 0x00020c0001117983 */ /* 0x000f220000300800 */
[----:B------:R-:W-:-:S03]  /*20590*/  F2FP.BF16.F32.PACK_AB R25, R37, R25 ;  /* 0x000000192519723e */ /* 0x000fc600000010ff */
[----:B------:R-:W4:Y:S04]  /*205a0*/  LDL.LU R39, [R1+0x29c] ;  /* 0x00029c0001277983 */ /* 0x000f280000300800 */
[----:B------:R-:W4:Y:S01]  /*205b0*/  LDL.LU R18, [R1+0x204] ;  /* 0x0002040001127983 */ /* 0x000f220000300800 */
[----:B------:R-:W-:-:S03]  /*205c0*/  F2FP.BF16.F32.PACK_AB R24, R36, R24 ;  /* 0x000000182418723e */ /* 0x000fc600000010ff */
        /* <DEDUP_REMOVED lines=43> */
[----:B--2---:R-:W-:-:S03]  /*20880*/  F2FP.BF16.F32.PACK_AB R31, R21, R31 ;  /* 0x0000001f151f723e */ /* 0x004fc600000010ff */
[----:B------:R1:W5:Y:S01]  /*20890*/  LDL.LU R21, [R1+0xc28] ;  /* 0x000c280001157983 */ /* 0x0003620000300800 */
[----:B---3--:R-:W-:-:S03]  /*208a0*/  F2FP.BF16.F32.PACK_AB R30, R29, R30 ;  /* 0x0000001e1d1e723e */ /* 0x008fc600000010ff */
[----:B------:R-:W4:Y:S02]  /*208b0*/  LDL.LU R29, [R1+0xc24] ;  /* 0x000c2400011d7983 */ /* 0x000f240000300800 */
[----:B----4-:R-:W-:Y:S02]  /*208c0*/  F2FP.BF16.F32.PACK_AB R29, R28, R29 ;  /* 0x0000001d1c1d723e */ /* 0x010fe400000010ff */
[----:B------:R-:W2:Y:S01]  /*208d0*/  LDL.LU R28, [R1+0xc20] ;  /* 0x000c2000011c7983 */ /* 0x000ea20000300800 */
[----:B------:R-:W-:Y:S02]  /*208e0*/  F2FP.BF16.F32.PACK_AB R35, R23, R35 ;  /* 0x000000231723723e */ /* 0x000fe400000010ff */
[----:B------:R-:W-:Y:S02]  /*208f0*/  F2FP.BF16.F32.PACK_AB R34, R33, R34 ;  /* 0x000000222122723e */ /* 0x000fe400000010ff */
[----:B--2---:R-:W-:Y:S02]  /*20900*/  F2FP.BF16.F32.PACK_AB R28, R22, R28 ;  /* 0x0000001c161c723e */ /* 0x004fe400000010ff */
[----:B------:R1:W5:Y:S04]  /*20910*/  LDL.LU R22, [R1+0xc1c] ;  /* 0x000c1c0001167983 */ /* 0x0003680000300800 */
[----:B------:R1:W5:Y:S04]  /*20920*/  LDL.LU R23, [R1+0xc18] ;  /* 0x000c180001177983 */ /* 0x0003680000300800 */
[----:B------:R-:W2:Y:S02]  /*20930*/  LDL.LU R33, [R1+0xc14] ;  /* 0x000c140001217983 */ /* 0x000ea40000300800 */
[----:B--2---:R-:W-:-:S02]  /*20940*/  F2FP.BF16.F32.PACK_AB R33, R32, R33 ;  /* 0x000000212021723e */ /* 0x004fc400000010ff */
[----:B------:R-:W2:Y:S01]  /*20950*/  LDL.LU R32, [R1+0xc10] ;  /* 0x000c100001207983 */ /* 0x000ea20000300800 */
[----:B------:R-:W-:Y:S02]  /*20960*/  F2FP.BF16.F32.PACK_AB R39, R17, R39 ;  /* 0x000000271127723e */ /* 0x000fe400000010ff */
[----:B------:R-:W-:Y:S02]  /*20970*/  F2FP.BF16.F32.PACK_AB R38, R18, R38 ;  /* 0x000000261226723e */ /* 0x000fe400000010ff */
[----:B------:R-:W-:Y:S02]  /*20980*/  F2FP.BF16.F32.PACK_AB R37, R19, R37 ;  /* 0x000000251325723e */ /* 0x000fe400000010ff */
[----:B------:R-:W-:Y:S02]  /*20990*/  F2FP.BF16.F32.PACK_AB R36, R43, R36 ;  /* 0x000000242b24723e */ /* 0x000fe400000010ff */
[----:B--2---:R-:W-:Y:S02]  /*209a0*/  F2FP.BF16.F32.PACK_AB R32, R16, R32 ;  /* 0x000000201020723e */ /* 0x004fe400000010ff */
[----:B------:R1:W5:Y:S04]  /*209b0*/  LDL.LU R16, [R1+0xc0c] ;  /* 0x000c0c0001107983 */ /* 0x0003680000300800 */
[----:B------:R1:W5:Y:S04]  /*209c0*/  LDL.LU R17, [R1+0xc08] ;  /* 0x000c080001117983 */ /* 0x0003680000300800 */
        /* <DEDUP_REMOVED lines=9> */
[----:B------:R-:W-:Y:S02]  /*20a60*/  F2FP.BF16.F32.PACK_AB R45, R13, R45 ;  /* 0x0000002d0d2d723e */ /* 0x000fe400000010ff */
[----:B------:R-:W-:-:S02]  /*20a70*/  F2FP.BF16.F32.PACK_AB R44, R14, R44 ;  /* 0x0000002c0e2c723e */ /* 0x000fc400000010ff */
[----:B------:R-:W-:Y:S02]  /*20a80*/  F2FP.BF16.F32.PACK_AB R55, R15, R55 ;  /* 0x000000370f37723e */ /* 0x000fe400000010ff */
[----:B------:R-:W-:Y:S02]  /*20a90*/  F2FP.BF16.F32.PACK_AB R54, R4, R54 ;  /* 0x000000360436723e */ /* 0x000fe400000010ff */
[----:B------:R-:W-:Y:S02]  /*20aa0*/  F2FP.BF16.F32.PACK_AB R53, R5, R53 ;  /* 0x000000350535723e */ /* 0x000fe400000010ff */
[----:B------:R-:W-:Y:S02]  /*20ab0*/  F2FP.BF16.F32.PACK_AB R52, R6, R52 ;  /* 0x000000340634723e */ /* 0x000fe400000010ff */
[----:B------:R-:W-:Y:S02]  /*20ac0*/  F2FP.BF16.F32.PACK_AB R51, R7, R51 ;  /* 0x000000330733723e */ /* 0x000fe400000010ff */
[----:B------:R-:W-:-:S02]  /*20ad0*/  F2FP.BF16.F32.PACK_AB R50, R60, R50 ;  /* 0x000000323c32723e */ /* 0x000fc400000010ff */
[----:B------:R-:W-:Y:S02]  /*20ae0*/  F2FP.BF16.F32.PACK_AB R49, R61, R49 ;  /* 0x000000313d31723e */ /* 0x000fe400000010ff */
[----:B--2---:R-:W-:Y:S02]  /*20af0*/  F2FP.BF16.F32.PACK_AB R42, R8, R42 ;  /* 0x0000002a082a723e */ /* 0x004fe400000010ff */
[----:B------:R1:W5:Y:S04]  /*20b00*/  LDL.LU R8, [R1+0xbf4] ;  /* 0x000bf40001087983 */ /* 0x0003680000300800 */
        /* <DEDUP_REMOVED lines=11> */
[----:B------:R-:W2:Y:S04]  /*20bc0*/  LDL.LU R60, [R1+0xbc4] ;  /* 0x000bc400013c7983 */ /* 0x000ea80000300800 */
[----:B------:R-:W2:Y:S01]  /*20bd0*/  LDL.LU R61, [R1+0xbc0] ;  /* 0x000bc000013d7983 */ /* 0x000ea20000300800 */
[----:B------:R-:W-:-:S02]  /*20be0*/  F2FP.BF16.F32.PACK_AB R57, R56, R57 ;  /* 0x000000393839723e */ /* 0x000fc400000010ff */
[----:B------:R-:W-:Y:S02]  /*20bf0*/  F2FP.BF16.F32.PACK_AB R48, R3, R48 ;  /* 0x000000300330723e */ /* 0x000fe400000010ff */
[----:B------:R-:W-:Y:S02]  /*20c00*/  F2FP.BF16.F32.PACK_AB R59, R0, R59 ;  /* 0x0000003b003b723e */ /* 0x000fe400000010ff */
[----:B------:R-:W-:Y:S02]  /*20c10*/  F2FP.BF16.F32.PACK_AB R58, R2, R58 ;  /* 0x0000003a023a723e */ /* 0x000fe400000010ff */
[----:B-12---:R-:W-:-:S07]  /*20c20*/  F2FP.BF16.F32.PACK_AB R56, R61, R60 ;  /* 0x0000003c3d38723e */ /* 0x006fce00000010ff */
.L_x_0:
[----:B-----5:R-:W2:Y:S01]  /*20c30*/  LDL R2, [R1+0x380] ;  /* 0x0003800001027983 */ /* 0x020ea20000100800 */
[----:B------:R-:W1:Y:S01]  /*20c40*/  S2UR UR5, SR_CgaCtaId ;  /* 0x00000000000579c3 */ /* 0x000e620000008800 */
[----:B------:R-:W3:Y:S01]  /*20c50*/  LDCU.128 UR8, c[0x0][0x390] ;  /* 0x00007200ff0877ac */ /* 0x000ee20008000c00 */
[----:B------:R-:W4:Y:S01]  /*20c60*/  S2R R3, SR_TID.X ;  /* 0x0000000000037919 */ /* 0x000f220000002100 */
[----:B------:R-:W-:Y:S01]  /*20c70*/  UMOV UR4, 0x400 ;  /* 0x0000040000047882 */ /* 0x000fe20000000000 */
[----:B------:R-:W0:Y:S01]  /*20c80*/  LDCU UR6, c[0x0][0x398] ;  /* 0x00007300ff0677ac */ /* 0x000e220008000800 */
[----:B------:R-:W0:Y:S01]  /*20c90*/  LDCU UR7, c[0x0][0x398] ;  /* 0x00007300ff0777ac */ /* 0x000e220008000800 */
[----:B------:R-:W0:Y:S01]  /*20ca0*/  LDCU UR14, c[0x0][0x398] ;  /* 0x00007300ff0e77ac */ /* 0x000e220008000800 */
[----:B------:R-:W0:Y:S01]  /*20cb0*/  LDCU UR15, c[0x0][0x398] ;  /* 0x00007300ff0f77ac */ /* 0x000e220008000800 */
[----:B------:R-:W0:Y:S01]  /*20cc0*/  LDCU UR16, c[0x0][0x398] ;  /* 0x00007300ff1077ac */ /* 0x000e220008000800 */
[----:B-1----:R-:W-:Y:S01]  /*20cd0*/  ULEA UR4, UR5, UR4, 0x18 ;  /* 0x0000000405047291 */ /* 0x002fe2000f8ec0ff */
[----:B------:R-:W1:Y:S01]  /*20ce0*/  LDCU UR5, c[0x0][0x3b4] ;  /* 0x00007680ff0577ac */ /* 0x000e620008000800 */
[----:B------:R-:W0:Y:S01]  /*20cf0*/  LDCU UR17, c[0x0][0x398] ;  /* 0x00007300ff1177ac */ /* 0x000e220008000800 */
[----:B----4-:R-:W-:Y:S01]  /*20d00*/  LOP3.LUT R61, R3, 0x1f, RZ, 0xc0, !PT ;  /* 0x0000001f033d7812 */ /* 0x010fe200078ec0ff */
[----:B------:R-:W-:Y:S01]  /*20d10*/  BAR.SYNC.DEFER_BLOCKING 0x0 ;  /* 0x0000000000007b1d */ /* 0x000fe20000010000 */
[----:B0-2---:R-:W-:-:S02]  /*20d20*/  VIADD R0, R2, 0x3f ;  /* 0x0000003f02007836 */ /* 0x005fc40000000000 */
[C---:B------:R-:W-:Y:S02]  /*20d30*/  VIADD R60, R2.reuse, 0x1 ;  /* 0x00000001023c7836 */ /* 0x040fe40000000000 */
[----:B------:R-:W-:Y:S01]  /*20d40*/  VIADD R3, R2, 0x2 ;  /* 0x0000000202037836 */ /* 0x000fe20000000000 */
[----:B---3--:R-:W-:Y:S01]  /*20d50*/  ISETP.GE.AND P3, PT, R0, UR11, PT ;  /* 0x0000000b00007c0c */ /* 0x008fe2000bf66270 */
[----:B------:R-:W-:Y:S01]  /*20d60*/  VIADD R2, R2, 0x3 ;  /* 0x0000000302027836 */ /* 0x000fe20000000000 */
[----:B------:R-:W-:Y:S01]  /*20d70*/  LEA R0, R61, UR4, 0x4 ;  /* 0x000000043d007c11 */ /* 0x000fe2000f8e20ff */
[----:B------:R-:W0:Y:S01]  /*20d80*/  LDCU UR4, c[0x0][0x3b8] ;  /* 0x00007700ff0477ac */ /* 0x000e220008000800 */
[----:B------:R-:W-:Y:S02]  /*20d90*/  ISETP.GE.AND P4, PT, R3, UR11, PT ;  /* 0x0000000b03007c0c */ /* 0x000fe4000bf86270 */
[----:B------:R-:W-:Y:S01]  /*20da0*/  ISETP.GE.AND P6, PT, R2, UR11, PT ;  /* 0x0000000b02007c0c */ /* 0x000fe2000bfc6270 */
[----:B------:R-:W-:Y:S01]  /*20db0*/  STSM.16.M88.4 [R0], R56 ;  /* 0x0000003800007844 */ /* 0x000fe20000000200 */
[----:B------:R-:W-:-:S03]  /*20dc0*/  NOP ;  /* 0x0000000000007918 */ /* 0x000fc60000000000 */
[----:B------:R-:W2:Y:S01]  /*20dd0*/  LDS.128 R56, [R0] ;  /* 0x0000000000387984 */ /* 0x000ea20000000c00 */
[----:B------:R-:W-:-:S03]  /*20de0*/  NOP ;  /* 0x0000000000007918 */ /* 0x000fc60000000000 */
[----:B------:R-:W-:Y:S01]  /*20df0*/  STSM.16.M88.4 [R0], R48 ;  /* 0x0000003000007844 */ /* 0x000fe20000000200 */
[----:B------:R-:W-:-:S03]  /*20e00*/  NOP ;  /* 0x0000000000007918 */ /* 0x000fc60000000000 */
[----:B------:R-:W3:Y:S01]  /*20e10*/  LDS.128 R48, [R0] ;  /* 0x0000000000307984 */ /* 0x000ee20000000c00 */
[----:B------:R-:W-:-:S03]  /*20e20*/  NOP ;  /* 0x0000000000007918 */ /* 0x000fc60000000000 */
[----:B------:R-:W-:Y:S01]  /*20e30*/  STSM.16.M88.4 [R0], R52 ;  /* 0x0000003400007844 */ /* 0x000fe20000000200 */
[----:B------:R-:W-:Y:S01]  /*20e40*/  NOP ;  /* 0x0000000000007918 */ /* 0x000fe20000000000 */
[----:B------:R-:W-:Y:S02]  /*20e50*/  ISETP.GE.AND P1, PT, R60, UR11, PT ;  /* 0x0000000b3c007c0c */ /* 0x000fe4000bf26270 */
[----:B--2---:R-:W-:Y:S04]  /*20e60*/  STL.64 [R1+0x10], R56 ;  /* 0x0000103801007387 */ /* 0x004fe80000100a00 */
[----:B------:R-:W-:Y:S04]  /*20e70*/  STL.64 [R1+0x18], R58 ;  /* 0x0000183a01007387 */ /* 0x000fe80000100a00 */
[----:B---3--:R-:W-:Y:S04]  /*20e80*/  STL.64 [R1], R48 ;  /* 0x0000003001007387 */ /* 0x008fe80000100a00 */
[----:B------:R-:W-:Y:S04]  /*20e90*/  STL.64 [R1+0x8], R50 ;  /* 0x0000083201007387 */ /* 0x000fe80000100a00 */
[----:B------:R-:W2:Y:S01]  /*20ea0*/  LDS.128 R48, [R0] ;  /* 0x0000000000307984 */ /* 0x000ea20000000c00 */
[----:B------:R-:W-:-:S03]  /*20eb0*/  NOP ;  /* 0x0000000000007918 */ /* 0x000fc60000000000 */
[----:B------:R-:W-:Y:S01]  /*20ec0*/  STSM.16.M88.4 [R0], R44 ;  /* 0x0000002c00007844 */ /* 0x000fe20000000200 */
[----:B------:R-:W-:-:S03]  /*20ed0*/  NOP ;  /* 0x0000000000007918 */ /* 0x000fc60000000000 */
[----:B------:R-:W3:Y:S01]  /*20ee0*/  LDS.128 R44, [R0] ;  /* 0x00000000002c7984 */ /* 0x000ee20000000c00 */
[----:B------:R-:W-:-:S03]  /*20ef0*/  NOP ;  /* 0x0000000000007918 */ /* 0x000fc60000000000 */
[----:B--2---:R-:W-:Y:S04]  /*20f00*/  STL [R1+0xbfc], R48 ;  /* 0x000bfc3001007387 */ /* 0x004fe80000100800 */
[----:B------:R2:W-:Y:S04]  /*20f10*/  STL [R1+0xbf8], R49 ;  /* 0x000bf83101007387 */ /* 0x0005e80000100800 */
[----:B--2---:R-:W2:Y:S04]  /*20f20*/  LDL.LU R49, [R1+0x10] ;  /* 0x0000100001317983 */ /* 0x004ea80000300800 */
[----:B------:R-:W-:Y:S04]  /*20f30*/  STL [R1+0xbe0], R50 ;  /* 0x000be03201007387 */ /* 0x000fe80000100800 */
[----:B------:R-:W-:Y:S04]  /*20f40*/  STL [R1+0xbd0], R51 ;  /* 0x000bd03301007387 */ /* 0x000fe80000100800 */
[----:B------:R-:W-:Y:S04]  /*20f50*/  STL [R1+0xbe4], R51 ;  /* 0x000be43301007387 */ /* 0x000fe80000100800 */
[----:B------:R-:W-:Y:S04]  /*20f60*/  STL [R1+0xbe8], R50 ;  /* 0x000be83201007387 */ /* 0x000fe80000100800 */
[----:B------:R-:W-:Y:S04]  /*20f70*/  STL [R1+0xc10], R50 ;  /* 0x000c103201007387 */ /* 0x000fe80000100800 */
[----:B---3--:R-:W-:Y:S04]  /*20f80*/  STL.64 [R1+0xc00], R44 ;  /* 0x000c002c01007387 */ /* 0x008fe80000100a00 */
[----:B------:R-:W-:Y:S04]  /*20f90*/  STL [R1+0xbcc], R47 ;  /* 0x000bcc2f01007387 */ /* 0x000fe80000100800 */
[----:B------:R-:W-:Y:S04]  /*20fa0*/  STL.64 [R1+0xbf0], R46 ;  /* 0x000bf02e01007387 */ /* 0x000fe80000100a00 */
[----:B------:R-:W-:Y:S04]  /*20fb0*/  STL.64 [R1+0xc08], R46 ;  /* 0x000c082e01007387 */ /* 0x000fe80000100a00 */
[----:B------:R-:W-:Y:S04]  /*20fc0*/  STL [R1+0xc24], R47 ;  /* 0x000c242f01007387 */ /* 0x000fe80000100800 */
[----:B------:R3:W-:Y:S04]  /*20fd0*/  STL [R1+0xc20], R44 ;  /* 0x000c202c01007387 */ /* 0x0007e80000100800 */
[----:B---3--:R-:W3:Y:S04]  /*20fe0*/  LDL.LU R44, [R1+0x30] ;  /* 0x00003000012c7983 */ /* 0x008ee80000300800 */
[----:B------:R-:W3:Y:S04]  /*20ff0*/  LDL.LU R45, [R1+0x34] ;  /* 0x00003400012d7983 */ /* 0x000ee80000300800 */
[----:B------:R-:W3:Y:S04]  /*21000*/  LDL.LU R46, [R1+0x38] ;  /* 0x00003800012e7983 */ /* 0x000ee80000300800 */
[----:B------:R-:W3:Y:S04]  /*21010*/  LDL.LU R47, [R1+0x3c] ;  /* 0x00003c00012f7983 */ /* 0x000ee80000300800 */
[----:B------:R-:W4:Y:S04]  /*21020*/  LDL.LU R56, [R1+0x20] ;  /* 0x0000200001387983 */ /* 0x000f280000300800 */
[----:B------:R-:W4:Y:S04]  /*21030*/  LDL.LU R57, [R1+0x24] ;  /* 0x0000240001397983 */ /* 0x000f280000300800 */
[----:B------:R-:W4:Y:S04]  /*21040*/  LDL.LU R58, [R1+0x28] ;  /* 0x00002800013a7983 */ /* 0x000f280000300800 */
[----:B------:R-:W4:Y:S04]  /*21050*/  LDL.LU R59, [R1+0x2c] ;  /* 0x00002c00013b7983 */ /* 0x000f280000300800 */
[----:B------:R-:W-:Y:S01]  /*21060*/  STSM.16.M88.4 [R0], R40 ;  /* 0x0000002800007844 */ /* 0x000fe20000000200 */
[----:B------:R-:W-:-:S03]  /*21070*/  NOP ;  /* 0x0000000000007918 */ /* 0x000fc60000000000 */
[----:B------:R-:W0:Y:S01]  /*21080*/  LDS.128 R40, [R0] ;  /* 0x0000000000287984 */ /* 0x000e220000000c00 */
[----:B------:R-:W-:-:S03]  /*21090*/  NOP ;  /* 0x0000000000007918 */ /* 0x000fc60000000000 */
[----:B------:R-:W-:Y:S01]  /*210a0*/  STSM.16.M88.4 [R0], R36 ;  /* 0x0000002400007844 */ /* 0x000fe20000000200 */
[----:B------:R-:W-:-:S03]  /*210b0*/  NOP ;  /* 0x0000000000007918 */ /* 0x000fc60000000000 */
[----:B------:R-:W-:Y:S01]  /*210c0*/  LDS.128 R36, [R0] ;  /* 0x0000000000247984 */ /* 0x000fe20000000c00 */
        /* <DEDUP_REMOVED lines=33> */
[----:B------:R-:W1:Y:S04]  /*212e0*/  LDL R2, [R1+0x3b0] ;  /* 0x0003b00001027983 */ /* 0x000e680000100800 */
[----:B0-----:R-:W-:Y:S04]  /*212f0*/  STL.64 [R1+0xbd8], R40 ;  /* 0x000bd82801007387 */ /* 0x001fe80000100a00 */
[----:B------:R-:W-:Y:S04]  /*21300*/  STL.64 [R1+0xc18], R40 ;  /* 0x000c182801007387 */ /* 0x000fe80000100a00 */
[----:B------:R0:W-:Y:S04]  /*21310*/  STL [R1+0xbc8], R43 ;  /* 0x000bc82b01007387 */ /* 0x0001e80000100800 */
[----:B0-----:R-:W2:Y:S04]  /*21320*/  LDL R43, [R1+0x3ac] ;  /* 0x0003ac00012b7983 */ /* 0x001ea80000100800 */
[----:B------:R-:W2:Y:S04]  /*21330*/  LDL.LU R51, [R1] ;  /* 0x0000000001337983 */ /* 0x000ea80000300800 */
[----:B----4-:R-:W-:Y:S01]  /*21340*/  STSM.16.M88.4 [R0], R56 ;  /* 0x0000003800007844 */ /* 0x010fe20000000200 */
[----:B------:R-:W-:-:S03]  /*21350*/  NOP ;  /* 0x0000000000007918 */ /* 0x000fc60000000000 */
[----:B------:R-:W0:Y:S01]  /*21360*/  LDS.128 R52, [R0] ;  /* 0x0000000000347984 */ /* 0x000e220000000c00 */
[----:B------:R-:W-:-:S03]  /*21370*/  NOP ;  /* 0x0000000000007918 */ /* 0x000fc60000000000 */
[----:B---3--:R-:W-:Y:S04]  /*21380*/  STSM.16.M88.4 [R0], R44 ;  /* 0x0000002c00007844 */ /* 0x008fe80000000200 */
[----:B0-----:R0:W-:Y:S04]  /*21390*/  STL [R1+0xbc4], R54 ;  /* 0x000bc43601007387 */ /* 0x0011e80000100800 */
[----:B0-----:R-:W3:Y:S04]  /*213a0*/  LDL.LU R54, [R1+0x380] ;  /* 0x0003800001367983 */ /* 0x001ee80000300800 */
[----:B------:R0:W-:Y:S04]  /*213b0*/  STL [R1+0xbc0], R55 ;  /* 0x000bc03701007387 */ /* 0x0001e80000100800 */
[----:B0-----:R-:W4:Y:S04]  /*213c0*/  LDL.LU R55, [R1+0x3b0] ;  /* 0x0003b00001377983 */ /* 0x001f280000300800 */
[----:B------:R-:W4:Y:S04]  /*213d0*/  LDL.LU R47, [R1+0xc24] ;  /* 0x000c2400012f7983 */ /* 0x000f280000300800 */
[----:B------:R-:W4:Y:S04]  /*213e0*/  LDL.LU R44, [R1+0xc20] ;  /* 0x000c2000012c7983 */ /* 0x000f280000300800 */
[----:B------:R-:W4:Y:S01]  /*213f0*/  LDL.LU R48, [R1+0x14] ;  /* 0x0000140001307983 */ /* 0x000f220000300800 */
[----:B--2---:R-:W-:Y:S01]  /*21400*/  PRMT R41, R49, 0x7632, R41 ;  /* 0x0000763231297816 */ /* 0x004fe20000000029 */
[----:B-1----:R-:W-:-:S05]  /*21410*/  IMAD R57, R2, UR5, RZ ;  /* 0x0000000502397c24 */ /* 0x002fca000f8e02ff */
[----:B------:R-:W-:-:S04]  /*21420*/  LEA R56, P5, R57, UR8, 0x1 ;  /* 0x0000000839387c11 */ /* 0x000fc8000f8a08ff */
[----:B------:R-:W-:Y:S01]  /*21430*/  LEA.HI.X.SX32 R57, R57, UR9, 0x1, P5 ;  /* 0x0000000939397c11 */ /* 0x000fe2000a8f0eff */
[----:B------:R-:W-:Y:S01]  /*21440*/  IMAD R3, R43, UR5, RZ ;  /* 0x000000052b037c24 */ /* 0x000fe2000f8e02ff */
[----:B------:R-:W0:Y:S04]  /*21450*/  LDCU UR5, c[0x0][0x398] ;  /* 0x00007300ff0577ac */ /* 0x000e280008000800 */
[C---:B------:R-:W-:Y:S01]  /*21460*/  LEA R2, P2, R3.reuse, UR8, 0x1 ;  /* 0x0000000803027c11 */ /* 0x040fe2000f8408ff */
[----:B------:R-:W1:Y:S03]  /*21470*/  LDCU UR8, c[0x0][0x398] ;  /* 0x00007300ff0877ac */ /* 0x000e660008000800 */
[----:B------:R-:W-:Y:S01]  /*21480*/  LEA.HI.X.SX32 R3, R3, UR9, 0x1, P2 ;  /* 0x0000000903037c11 */ /* 0x000fe200090f0eff */
[----:B------:R-:W2:Y:S01]  /*21490*/  LDCU UR9, c[0x0][0x398] ;  /* 0x00007300ff0977ac */ /* 0x000ea20008000800 */
[----:B------:R-:W-:-:S02]  /*214a0*/  ISETP.GE.AND P2, PT, R43, UR10, PT ;  /* 0x0000000a2b007c0c */ /* 0x000fc4000bf46270 */
[----:B------:R-:W-:Y:S02]  /*214b0*/  PRMT R50, R51, 0x7632, R50 ;  /* 0x0000763233327816 */ /* 0x000fe40000000032 */
[C---:B---3--:R-:W-:Y:S01]  /*214c0*/  ISETP.LT.AND P5, PT, R54.reuse, UR11, !P2 ;  /* 0x0000000b36007c0c */ /* 0x048fe2000d7a1270 */
[----:B------:R-:W-:Y:S01]  /*214d0*/  IMAD R58, R54, UR4, RZ ;  /* 0x00000004363a7c24 */ /* 0x000fe2000f8e02ff */
[----:B------:R-:W-:Y:S02]  /*214e0*/  ISETP.LT.AND P2, PT, R43, UR10, !P1 ;  /* 0x0000000a2b007c0c */ /* 0x000fe4000cf41270 */
[----:B----4-:R-:W-:-:S04]  /*214f0*/  ISETP.GE.AND P0, PT, R55, UR10, PT ;  /* 0x0000000a37007c0c */ /* 0x010fc8000bf06270 */
[----:B------:R-:W-:Y:S01]  /*21500*/  ISETP.LT.AND P0, PT, R54, UR11, !P0 ;  /* 0x0000000b36007c0c */ /* 0x000fe2000c701270 */
[C---:B------:R-:W-:Y:S01]  /*21510*/  IMAD.WIDE R60, R58.reuse, 0x2, R2 ;  /* 0x000000023a3c7825 */ /* 0x040fe200078e0202 */
[----:B------:R-:W-:Y:S01]  /*21520*/  ISETP.LT.AND P1, PT, R55, UR10, !P1 ;  /* 0x0000000a37007c0c */ /* 0x000fe2000cf21270 */
[----:B------:R-:W-:Y:S02]  /*21530*/  NOP ;  /* 0x0000000000007918 */ /* 0x000fe40000000000 */
[C---:B------:R-:W-:Y:S02]  /*21540*/  VIADD R40, R58.reuse, UR4 ;  /* 0x000000043a287c36 */ /* 0x040fe40008000000 */
[----:B------:R-:W-:Y:S01]  /*21550*/  IMAD.WIDE R58, R58, 0x2, R56 ;  /* 0x000000023a3a7825 */ /* 0x000fe200078e0238 */
[----:B------:R3:W-:Y:S01]  /*21560*/  @P5 STG.E.U16 desc[UR12][R60.64], R49 ;  /* 0x000000313c005986 */ /* 0x0007e2000c10150c */
[----:B------:R-:W-:Y:S02]  /*21570*/  ISETP.LT.AND P5, PT, R43, UR10, !P4 ;  /* 0x0000000a2b007c0c */ /* 0x000fe4000e7a1270 */
[----:B------:R-:W-:-:S02]  /*21580*/  ISETP.LT.AND P4, PT, R55, UR10, !P4 ;  /* 0x0000000a37007c0c */ /* 0x000fc4000e781270 */
[----:B------:R4:W-:Y:S01]  /*21590*/  @P0 STG.E.U16 desc[UR12][R58.64], R41 ;  /* 0x000000293a000986 */ /* 0x0009e2000c10150c */
[----:B------:R-:W-:-:S03]  /*215a0*/  IADD3 R46, PT, PT, R40, UR4, RZ ;  /* 0x00000004282e7c10 */ /* 0x000fc6000fffe0ff */
[----:B---3--:R-:W3:Y:S01]  /*215b0*/  LDL.LU R49, [R1+0x4] ;  /* 0x0000040001317983 */ /* 0x008ee20000300800 */
[----:B------:R-:W-:Y:S02]  /*215c0*/  VIADD R60, R54, 0x4 ;  /* 0x00000004363c7836 */ /* 0x000fe40000000000 */
[----:B----4-:R-:W-:Y:S01]  /*215d0*/  IMAD.WIDE R58, R40, 0x2, R2 ;  /* 0x00000002283a7825 */ /* 0x010fe200078e0202 */
[----:B------:R-:W-:Y:S01]  /*215e0*/  PRMT R47, R48, 0x7632, R47 ;  /* 0x00007632302f7816 */ /* 0x000fe2000000002f */
[----:B------:R-:W4:Y:S02]  /*215f0*/  LDL.LU R45, [R1+0x18] ;  /* 0x00001800012d7983 */ /* 0x000f240000300800 */
[----:B------:R-:W-:Y:S01]  /*21600*/  IMAD.WIDE R40, R40, 0x2, R56 ;  /* 0x0000000228287825 */ /* 0x000fe200078e0238 */
[----:B------:R-:W-:Y:S01]  /*21610*/  ISETP.GE.AND P0, PT, R60, UR11, PT ;  /* 0x0000000b3c007c0c */ /* 0x000fe2000bf06270 */
[----:B------:R0:W-:Y:S02]  /*21620*/  @P2 STG.E.U16 desc[UR12][R58.64], R51 ;  /* 0x000000333a002986 */ /* 0x0001e4000c10150c */
[----:B------:R-:W-:-:S02]  /*21630*/  IMAD.WIDE R60, R46, 0x2, R2 ;  /* 0x000000022e3c7825 */ /* 0x000fc400078e0202 */
[----:B------:R1:W-:Y:S02]  /*21640*/  @P1 STG.E.U16 desc[UR12][R40.64], R50 ;  /* 0x0000003228001986 */ /* 0x0003e4000c10150c */
[----:B0-----:R-:W-:Y:S02]  /*21650*/  VIADD R51, R54, 0x5 ;  /* 0x0000000536337836 */ /* 0x001fe40000000000 */
[----:B------:R-:W-:Y:S01]  /*21660*/  IMAD.WIDE R58, R46, 0x2, R56 ;  /* 0x000000022e3a7825 */ /* 0x000fe200078e0238 */
[----:B------:R0:W-:Y:S03]  /*21670*/  @P5 STG.E.U16 desc[UR12][R60.64], R48 ;  /* 0x000000303c005986 */ /* 0x0001e6000c10150c */
[----:B-1----:R-:W-:Y:S01]  /*21680*/  VIADD R50, R54, 0x6 ;  /* 0x0000000636327836 */ /* 0x002fe20000000000 */
[----:B------:R-:W-:Y:S01]  /*21690*/  ISETP.GE.AND P2, PT, R51, UR11, PT ;  /* 0x0000000b33007c0c */ /* 0x000fe2000bf46270 */
[----:B------:R-:W2:Y:S04]  /*216a0*/  LDL.LU.64 R40, [R1+0xc18] ;  /* 0x000c180001287983 */ /* 0x000ea80000300a00 */
[----:B------:R-:W2:Y:S04]  /*216b0*/  LDL.LU R51, [R1+0x8] ;  /* 0x0000080001337983 */ /* 0x000ea80000300800 */
[----:B------:R1:W-:Y:S01]  /*216c0*/  @P4 STG.E.U16 desc[UR12][R58.64], R47 ;  /* 0x0000002f3a004986 */ /* 0x0003e2000c10150c */
[----:B------:R-:W-:-:S03]  /*216d0*/  ISETP.GE.AND P4, PT, R50, UR11, PT ;  /* 0x0000000b32007c0c */ /* 0x000fc6000bf86270 */
[----:B0-----:R-:W2:Y:S04]  /*216e0*/  LDL.LU R48, [R1+0x1c] ;  /* 0x00001c0001307983 */ /* 0x001ea80000300800 */
[----:B------:R-:W2:Y:S01]  /*216f0*/  LDL.LU R50, [R1+0xc10] ;  /* 0x000c100001327983 */ /* 0x000ea20000300800 */
[----:B------:R-:W-:Y:S02]  /*21700*/  ISETP.LT.AND P1, PT, R43, UR10, !P6 ;  /* 0x0000000a2b007c0c */ /* 0x000fe4000f721270 */
[----:B------:R-:W-:Y:S01]  /*21710*/  ISETP.LT.AND P6, PT, R55, UR10, !P6 ;  /* 0x0000000a37007c0c */ /* 0x000fe2000f7c1270 */
[----:B-1----:R-:W-:Y:S01]  /*21720*/  VIADD R58, R46, UR4 ;  /* 0x000000042e3a7c36 */ /* 0x002fe20008000000 */
[----:B------:R-:W-:-:S03]  /*21730*/  ISETP.LT.AND P5, PT, R43, UR10, !P0 ;  /* 0x0000000a2b007c0c */ /* 0x000fc6000c7a1270 */
[----:B------:R-:W-:Y:S01]  /*21740*/  IMAD.WIDE R46, R58, 0x2, R2 ;  /* 0x000000023a2e7825 */ /* 0x000fe200078e0202 */
[----:B------:R-:W-:-:S03]  /*21750*/  ISETP.LT.AND P0, PT, R55, UR10, !P0 ;  /* 0x0000000a37007c0c */ /* 0x000fc6000c701270 */
[----:B------:R-:W-:-:S04]  /*21760*/  IMAD.WIDE R60, R58, 0x2, R56 ;  /* 0x000000023a3c7825 */ /* 0x000fc800078e0238 */
[----:B------:R-:W-:Y:S02]  /*21770*/  VIADD R59, R54, 0x7 ;  /* 0x00000007363b7836 */ /* 0x000fe40000000000 */
[----:B------:R-:W-:Y:S01]  /*21780*/  VIADD R58, R58, UR4 ;  /* 0x000000043a3a7c36 */ /* 0x000fe20008000000 */
[----:B---3--:R-:W-:Y:S01]  /*21790*/  PRMT R44, R49, 0x7632, R44 ;  /* 0x00007632312c7816 */ /* 0x008fe2000000002c */
[----:B------:R0:W-:Y:S01]  /*217a0*/  @P1 STG.E.U16 desc[UR12][R46.64], R49 ;  /* 0x000000312e001986 */ /* 0x0001e2000c10150c */
[----:B------:R-:W-:-:S03]  /*217b0*/  ISETP.GE.AND P1, PT, R59, UR11, PT ;  /* 0x0000000b3b007c0c */ /* 0x000fc6000bf26270 */
[----:B------:R1:W-:Y:S01]  /*217c0*/  @P6 STG.E.U16 desc[UR12][R60.64], R44 ;  /* 0x0000002c3c006986 */ /* 0x0003e2000c10150c */
[----:B------:R-:W-:Y:S02]  /*217d0*/  ISETP.LT.AND P6, PT, R43, UR10, !P2 ;  /* 0x0000000a2b007c0c */ /* 0x000fe4000d7c1270 */
[----:B------:R-:W-:Y:S02]  /*217e0*/  ISETP.LT.AND P2, PT, R55, UR10, !P2 ;  /* 0x0000000a37007c0c */ /* 0x000fe4000d741270 */
[----:B----4-:R-:W-:Y:S01]  /*217f0*/  PRMT R59, R45, 0x7632, R59 ;  /* 0x000076322d3b7816 */ /* 0x010fe2000000003b */
[C---:B0-----:R-:W-:Y:S01]  /*21800*/  IMAD.WIDE R46, R58.reuse, 0x2, R2 ;  /* 0x000000023a2e7825 */ /* 0x041fe200078e0202 */
[----:B------:R-:W3:Y:S03]  /*21810*/  LDL.LU R49, [R1+0xc] ;  /* 0x00000c0001317983 */ /* 0x000ee60000300800 */
[C---:B-1----:R-:W-:Y:S01]  /*21820*/  IMAD.WIDE R60, R58.reuse, 0x2, R56 ;  /* 0x000000023a3c7825 */ /* 0x042fe200078e0238 */
[----:B------:R0:W-:Y:S03]  /*21830*/  @P5 STG.E.U16 desc[UR12][R46.64], R45 ;  /* 0x0000002d2e005986 */ /* 0x0001e6000c10150c */
[----:B------:R-:W-:Y:S01]  /*21840*/  VIADD R58, R58, UR4 ;  /* 0x000000043a3a7c36 */ /* 0x000fe20008000000 */
[----:B------:R-:W-:Y:S01]  /*21850*/  ISETP.LT.AND P5, PT, R43, UR10, !P4 ;  /* 0x0000000a2b007c0c */ /* 0x000fe2000e7a1270 */
[----:B------:R1:W-:Y:S02]  /*21860*/  @P0 STG.E.U16 desc[UR12][R60.64], R59 ;  /* 0x0000003b3c000986 */ /* 0x0003e4000c10150c */
[----:B0-----:R-:W-:-:S02]  /*21870*/  IMAD.WIDE R44, R58, 0x2, R2 ;  /* 0x000000023a2c7825 */ /* 0x001fc400078e0202 */
[----:B------:R-:W4:Y:S02]  /*21880*/  LDL.LU.64 R46, [R1+0xc08] ;  /* 0x000c0800012e7983 */ /* 0x000f240000300a00 */
[C---:B-1----:R-:W-:Y:S02]  /*21890*/  IMAD.WIDE R60, R58.reuse, 0x2, R56 ;  /* 0x000000023a3c7825 */ /* 0x042fe400078e0238 */
[----:B--2---:R0:W-:Y:S02]  /*218a0*/  @P6 STG.E.U16 desc[UR12][R44.64], R51 ;  /* 0x000000332c006986 */ /* 0x0041e4000c10150c */
[----:B------:R-:W-:Y:S01]  /*218b0*/  VIADD R58, R58, UR4 ;  /* 0x000000043a3a7c36 */ /* 0x000fe20008000000 */
[----:B------:R-:W-:Y:S01]  /*218c0*/  PRMT R50, R51, 0x7632, R50 ;  /* 0x0000763233327816 */ /* 0x000fe20000000032 */
[----:B0-----:R-:W2:Y:S04]  /*218d0*/  LDL.LU.64 R44, [R1+0xc00] ;  /* 0x000c0000012c7983 */ /* 0x001ea80000300a00 */
[----:B------:R0:W-:Y:S01]  /*218e0*/  @P2 STG.E.U16 desc[UR12][R60.64], R50 ;  /* 0x000000323c002986 */ /* 0x0001e2000c10150c */
[----:B------:R-:W-:Y:S01]  /*218f0*/  PRMT R41, R48, 0x7632, R41 ;  /* 0x0000763230297816 */ /* 0x000fe20000000029 */
[----:B0-----:R-:W-:-:S05]  /*21900*/  IMAD.WIDE R60, R58, 0x2, R2 ;  /* 0x000000023a3c7825 */ /* 0x001fca00078e0202 */
[----:B------:R0:W-:Y:S04]  /*21910*/  @P5 STG.E.U16 desc[UR12][R60.64], R48 ;  /* 0x000000303c005986 */ /* 0x0001e8000c10150c */
[----:B0-----:R-:W2:Y:S01]  /*21920*/  LDL.LU R48, [R1+0xbfc] ;  /* 0x000bfc0001307983 */ /* 0x001ea20000300800 */
[----:B------:R-:W-:Y:S01]  /*21930*/  ISETP.LT.AND P4, PT, R55, UR10, !P4 ;  /* 0x0000000a37007c0c */ /* 0x000fe2000e781270 */
[----:B------:R-:W-:Y:S01]  /*21940*/  VIADD R59, R54, 0x8 ;  /* 0x00000008363b7836 */ /* 0x000fe20000000000 */
[----:B------:R-:W-:Y:S01]  /*21950*/  ISETP.LT.AND P2, PT, R43, UR10, !P1 ;  /* 0x0000000a2b007c0c */ /* 0x000fe2000cf41270 */
[----:B------:R-:W-:-:S03]  /*21960*/  IMAD.WIDE R50, R58, 0x2, R56 ;  /* 0x000000023a327825 */ /* 0x000fc600078e0238 */
[----:B------:R-:W-:Y:S01]  /*21970*/  ISETP.GE.AND P0, PT, R59, UR11, PT ;  /* 0x0000000b3b007c0c */ /* 0x000fe2000bf06270 */
[----:B------:R-:W-:Y:S01]  /*21980*/  VIADD R58, R58, UR4 ;  /* 0x000000043a3a7c36 */ /* 0x000fe20008000000 */
[----:B------:R-:W-:Y:S02]  /*21990*/  ISETP.LT.AND P1, PT, R55, UR10, !P1 ;  /* 0x0000000a37007c0c */ /* 0x000fe4000cf21270 */
[----:B------:R-:W-:Y:S01]  /*219a0*/  ISETP.LT.AND P5, PT, R43, UR10, !P0 ;  /* 0x0000000a2b007c0c */ /* 0x000fe2000c7a1270 */
[----:B------:R-:W-:Y:S02]  /*219b0*/  IMAD.WIDE R60, R58, 0x2, R2 ;  /* 0x000000023a3c7825 */ /* 0x000fe400078e0202 */
[----:B------:R0:W-:Y:S02]  /*219c0*/  @P4 STG.E.U16 desc[UR12][R50.64], R41 ;  /* 0x0000002932004986 */ /* 0x0001e4000c10150c */
[----:B------:R-:W-:Y:S01]  /*219d0*/  VIADD R59, R54, 0x9 ;  /* 0x00000009363b7836 */ /* 0x000fe20000000000 */
[----:B------:R-:W-:Y:S01]  /*219e0*/  ISETP.LT.AND P0, PT, R55, UR10, !P0 ;  /* 0x0000000a37007c0c */ /* 0x000fe2000c701270 */
[----:B0-----:R-:W-:-:S02]  /*219f0*/  VIADD R41, R58, UR4 ;  /* 0x000000043a297c36 */ /* 0x001fc40008000000 */
[----:B------:R-:W-:Y:S01]  /*21a00*/  IMAD.WIDE R50, R58, 0x2, R56 ;  /* 0x000000023a327825 */ /* 0x000fe200078e0238 */
[----:B------:R-:W-:Y:S02]  /*21a10*/  ISETP.GE.AND P6, PT, R59, UR11, PT ;  /* 0x0000000b3b007c0c */ /* 0x000fe4000bfc6270 */
[----:B------:R-:W-:-:S04]  /*21a20*/  IADD3 R59, PT, PT, R54, 0xa, RZ ;  /* 0x0000000a363b7810 */ /* 0x000fc80007ffe0ff */
[----:B------:R-:W-:Y:S01]  /*21a30*/  ISETP.GE.AND P4, PT, R59, UR11, PT ;  /* 0x0000000b3b007c0c */ /* 0x000fe2000bf86270 */
[C---:B------:R-:W-:Y:S01]  /*21a40*/  IMAD.WIDE R58, R41.reuse, 0x2, R56 ;  /* 0x00000002293a7825 */ /* 0x040fe200078e0238 */
[----:B---3--:R0:W-:Y:S03]  /*21a50*/  @P2 STG.E.U16 desc[UR12][R60.64], R49 ;  /* 0x000000313c002986 */ /* 0x0081e6000c10150c */
[----:B0-----:R-:W-:Y:S01]  /*21a60*/  IMAD.WIDE R60, R41, 0x2, R2 ;  /* 0x00000002293c7825 */ /* 0x001fe200078e0202 */
[----:B----4-:R-:W-:-:S05]  /*21a70*/  PRMT R47, R49, 0x7632, R47 ;  /* 0x00007632312f7816 */ /* 0x010fca000000002f */
[----:B------:R-:W-:Y:S01]  /*21a80*/  @P1 STG.E.U16 desc[UR12][R50.64], R47 ;  /* 0x0000002f32001986 */ /* 0x000fe2000c10150c */
[----:B------:R-:W-:-:S05]  /*21a90*/  VIADD R49, R54, 0xb ;  /* 0x0000000b36317836 */ /* 0x000fca0000000000 */
[----:B------:R-:W-:Y:S02]  /*21aa0*/  ISETP.GE.AND P2, PT, R49, UR11, PT ;  /* 0x0000000b31007c0c */ /* 0x000fe4000bf46270 */
[----:B------:R-:W3:Y:S04]  /*21ab0*/  LDL.LU R49, [R1+0xbf8] ;  /* 0x000bf80001317983 */ /* 0x000ee80000300800 */
[----:B--2---:R0:W-:Y:S01]  /*21ac0*/  @P5 STG.E.U16 desc[UR12][R60.64], R48 ;  /* 0x000000303c005986 */ /* 0x0041e2000c10150c */
[----:B------:R-:W-:Y:S02]  /*21ad0*/  ISETP.LT.AND P5, PT, R43, UR10, !P6 ;  /* 0x0000000a2b007c0c */ /* 0x000fe4000f7a1270 */
[----:B------:R-:W-:Y:S02]  /*21ae0*/  ISETP.LT.AND P6, PT, R55, UR10, !P6 ;  /* 0x0000000a37007c0c */ /* 0x000fe4000f7c1270 */
[----:B------:R-:W-:Y:S01]  /*21af0*/  PRMT R46, R48, 0x7632, R46 ;  /* 0x00007632302e7816 */ /* 0x000fe2000000002e */
[----:B0-----:R-:W-:-:S04]  /*21b00*/  VIADD R48, R41, UR4 ;  /* 0x0000000429307c36 */ /* 0x001fc80008000000 */
[----:B------:R0:W-:Y:S01]  /*21b10*/  @P0 STG.E.U16 desc[UR12][R58.64], R46 ;  /* 0x0000002e3a000986 */ /* 0x0001e2000c10150c */
[C---:B------:R-:W-:Y:S02]  /*21b20*/  VIADD R60, R48.reuse, UR4 ;  /* 0x00000004303c7c36 */ /* 0x040fe40008000000 */
[----:B------:R-:W-:-:S04]  /*21b30*/  IMAD.WIDE R50, R48, 0x2, R56 ;  /* 0x0000000230327825 */ /* 0x000fc800078e0238 */
[----:B0-----:R-:W-:Y:S01]  /*21b40*/  IMAD.WIDE R46, R48, 0x2, R2 ;  /* 0x00000002302e7825 */ /* 0x001fe200078e0202 */
[----:B------:R-:W-:-:S04]  /*21b50*/  PRMT R48, R44, 0x7632, R48 ;  /* 0x000076322c307816 */ /* 0x000fc80000000030 */
[----:B------:R0:W-:Y:S04]  /*21b60*/  @P5 STG.E.U16 desc[UR12][R46.64], R44 ;  /* 0x0000002c2e005986 */ /* 0x0001e8000c10150c */
[----:B------:R1:W-:Y:S04]  /*21b70*/  @P6 STG.E.U16 desc[UR12][R50.64], R48 ;  /* 0x0000003032006986 */ /* 0x0003e8000c10150c */
[----:B0-----:R-:W2:Y:S04]  /*21b80*/  LDL.LU.64 R46, [R1+0xbf0] ;  /* 0x000bf000012e7983 */ /* 0x001ea80000300a00 */
[----:B-1----:R-:W4:Y:S01]  /*21b90*/  LDL.LU R50, [R1+0xbe8] ;  /* 0x000be80001327983 */ /* 0x002f220000300800 */
[----:B------:R-:W-:Y:S01]  /*21ba0*/  ISETP.LT.AND P0, PT, R43, UR10, !P4 ;  /* 0x0000000a2b007c0c */ /* 0x000fe2000e701270 */
[C---:B------:R-:W-:Y:S01]  /*21bb0*/  VIADD R58, R54.reuse, 0xc ;  /* 0x0000000c363a7836 */ /* 0x040fe20000000000 */
[----:B------:R-:W-:Y:S01]  /*21bc0*/  ISETP.LT.AND P4, PT, R55, UR10, !P4 ;  /* 0x0000000a37007c0c */ /* 0x000fe2000e781270 */
[----:B------:R-:W-:-:S03]  /*21bd0*/  VIADD R61, R54, 0xd ;  /* 0x0000000d363d7836 */ /* 0x000fc60000000000 */
[----:B------:R-:W-:Y:S01]  /*21be0*/  ISETP.GE.AND P1, PT, R58, UR11, PT ;  /* 0x0000000b3a007c0c */ /* 0x000fe2000bf26270 */
[----:B------:R-:W-:Y:S01]  /*21bf0*/  IMAD.WIDE R58, R60, 0x2, R2 ;  /* 0x000000023c3a7825 */ /* 0x000fe200078e0202 */
[----:B------:R-:W-:-:S03]  /*21c00*/  ISETP.GE.AND P5, PT, R61, UR11, PT ;  /* 0x0000000b3d007c0c */ /* 0x000fc6000bfa6270 */
[----:B------:R-:W-:Y:S02]  /*21c10*/  VIADD R44, R60, UR4 ;  /* 0x000000043c2c7c36 */ /* 0x000fe40008000000 */
[----:B------:R-:W-:Y:S02]  /*21c20*/  VIADD R51, R54, 0xe ;  /* 0x0000000e36337836 */ /* 0x000fe40000000000 */
[----:B------:R-:W-:Y:S01]  /*21c30*/  IMAD.WIDE R60, R60, 0x2, R56 ;  /* 0x000000023c3c7825 */ /* 0x000fe200078e0238 */
[----:B---3--:R-:W-:Y:S02]  /*21c40*/  @P0 STG.E.U16 desc[UR12][R58.64], R49 ;  /* 0x000000313a000986 */ /* 0x008fe4000c10150c */
[----:B------:R-:W-:Y:S02]  /*21c50*/  ISETP.GE.AND P0, PT, R51, UR11, PT ;  /* 0x0000000b33007c0c */ /* 0x000fe4000bf06270 */
[----:B------:R-:W3:Y:S01]  /*21c60*/  LDL.LU R51, [R1+0xbe4] ;  /* 0x000be40001337983 */ /* 0x000ee20000300800 */
[----:B----4-:R-:W-:-:S05]  /*21c70*/  PRMT R50, R49, 0x7632, R50 ;  /* 0x0000763231327816 */ /* 0x010fca0000000032 */
[----:B------:R0:W-:Y:S04]  /*21c80*/  @P4 STG.E.U16 desc[UR12][R60.64], R50 ;  /* 0x000000323c004986 */ /* 0x0001e8000c10150c */
[----:B0-----:R-:W3:Y:S01]  /*21c90*/  LDL.LU R50, [R1+0xbe0] ;  /* 0x000be00001327983 */ /* 0x001ee20000300800 */
[----:B------:R-:W-:Y:S02]  /*21ca0*/  ISETP.LT.AND P6, PT, R43, UR10, !P2 ;  /* 0x0000000a2b007c0c */ /* 0x000fe4000d7c1270 */
[----:B------:R-:W-:Y:S01]  /*21cb0*/  ISETP.LT.AND P2, PT, R55, UR10, !P2 ;  /* 0x0000000a37007c0c */ /* 0x000fe2000d741270 */
[----:B------:R-:W-:Y:S01]  /*21cc0*/  IMAD.WIDE R58, R44, 0x2, R2 ;  /* 0x000000022c3a7825 */ /* 0x000fe200078e0202 */
[----:B------:R-:W-:-:S03]  /*21cd0*/  PRMT R40, R45, 0x7632, R40 ;  /* 0x000076322d287816 */ /* 0x000fc60000000028 */
[----:B------:R-:W-:-:S06]  /*21ce0*/  IMAD.WIDE R48, R44, 0x2, R56 ;  /* 0x000000022c307825 */ /* 0x000fcc00078e0238 */
[----:B------:R0:W-:Y:S01]  /*21cf0*/  @P6 STG.E.U16 desc[UR12][R58.64], R45 ;  /* 0x0000002d3a006986 */ /* 0x0001e2000c10150c */
[----:B------:R-:W-:-:S03]  /*21d00*/  VIADD R41, R54, 0xf ;  /* 0x0000000f36297836 */ /* 0x000fc60000000000 */
[----:B------:R1:W-:Y:S01]  /*21d10*/  @P2 STG.E.U16 desc[UR12][R48.64], R40 ;  /* 0x0000002830002986 */ /* 0x0003e2000c10150c */
[----:B------:R-:W-:Y:S02]  /*21d20*/  ISETP.LT.AND P2, PT, R43, UR10, !P1 ;  /* 0x0000000a2b007c0c */ /* 0x000fe4000cf41270 */
[----:B------:R-:W-:Y:S01]  /*21d30*/  ISETP.LT.AND P1, PT, R55, UR10, !P1 ;  /* 0x0000000a37007c0c */ /* 0x000fe2000cf21270 */
[----:B------:R-:W-:Y:S01]  /*21d40*/  VIADD R44, R44, UR4 ;  /* 0x000000042c2c7c36 */ /* 0x000fe20008000000 */
[----:B------:R-:W-:Y:S02]  /*21d50*/  ISETP.LT.AND P6, PT, R43, UR10, !P5 ;  /* 0x0000000a2b007c0c */ /* 0x000fe4000efc1270 */
[----:B------:R-:W-:Y:S02]  /*21d60*/  ISETP.GE.AND P4, PT, R41, UR11, PT ;  /* 0x0000000b29007c0c */ /* 0x000fe4000bf86270 */
[----:B------:R-:W-:Y:S01]  /*21d70*/  ISETP.LT.AND P5, PT, R55, UR10, !P5 ;  /* 0x0000000a37007c0c */ /* 0x000fe2000efa1270 */
[C---:B0-----:R-:W-:Y:S01]  /*21d80*/  IMAD.WIDE R58, R44.reuse, 0x2, R56 ;  /* 0x000000022c3a7825 */ /* 0x041fe200078e0238 */
[----:B------:R-:W-:-:S03]  /*21d90*/  IADD3 R60, PT, PT, R44, UR4, RZ ;  /* 0x000000042c3c7c10 */ /* 0x000fc6000fffe0ff */
[----:B-1----:R-:W-:Y:S01]  /*21da0*/  IMAD.WIDE R40, R44, 0x2, R2 ;  /* 0x000000022c287825 */ /* 0x002fe200078e0202 */
[----:B--2---:R-:W-:-:S03]  /*21db0*/  PRMT R47, R46, 0x7632, R47 ;  /* 0x000076322e2f7816 */ /* 0x004fc6000000002f */
[----:B------:R-:W-:-:S04]  /*21dc0*/  IMAD.WIDE R44, R60, 0x2, R2 ;  /* 0x000000023c2c7825 */ /* 0x000fc800078e0202 */
[----:B------:R-:W-:Y:S01]  /*21dd0*/  IMAD.WIDE R48, R60, 0x2, R56 ;  /* 0x000000023c307825 */ /* 0x000fe200078e0238 */
[----:B---3--:R-:W-:Y:S01]  /*21de0*/  PRMT R51, R50, 0x7632, R51 ;  /* 0x0000763232337816 */ /* 0x008fe20000000033 */
[----:B------:R0:W-:Y:S04]  /*21df0*/  @P2 STG.E.U16 desc[UR12][R40.64], R50 ;  /* 0x0000003228002986 */ /* 0x0001e8000c10150c */
[----:B------:R1:W-:Y:S04]  /*21e00*/  @P1 STG.E.U16 desc[UR12][R58.64], R51 ;  /* 0x000000333a001986 */ /* 0x0003e8000c10150c */
[----:B0-----:R-:W2:Y:S04]  /*21e10*/  LDL.LU.64 R40, [R1+0xbd8] ;  /* 0x000bd80001287983 */ /* 0x001ea80000300a00 */
[----:B-1----:R-:W3:Y:S04]  /*21e20*/  LDL.LU R51, [R1+0xbd0] ;  /* 0x000bd00001337983 */ /* 0x002ee80000300800 */
[----:B------:R-:W-:Y:S04]  /*21e30*/  @P6 STG.E.U16 desc[UR12][R44.64], R46 ;  /* 0x0000002e2c006986 */ /* 0x000fe8000c10150c */
[----:B------:R0:W-:Y:S04]  /*21e40*/  @P5 STG.E.U16 desc[UR12][R48.64], R47 ;  /* 0x0000002f30005986 */ /* 0x0001e8000c10150c */
[----:B0-----:R-:W4:Y:S01]  /*21e50*/  LDL.LU R47, [R1+0xbcc] ;  /* 0x000bcc00012f7983 */ /* 0x001f220000300800 */
[----:B------:R-:W-:Y:S01]  /*21e60*/  VIADD R61, R54, 0x10 ;  /* 0x00000010363d7836 */ /* 0x000fe20000000000 */
[----:B------:R-:W-:-:S02]  /*21e70*/  ISETP.LT.AND P5, PT, R43, UR10, !P0 ;  /* 0x0000000a2b007c0c */ /* 0x000fc4000c7a1270 */
[----:B------:R-:W-:Y:S01]  /*21e80*/  ISETP.LT.AND P0, PT, R55, UR10, !P0 ;  /* 0x0000000a37007c0c */ /* 0x000fe2000c701270 */
[----:B------:R-:W-:Y:S01]  /*21e90*/  VIADD R44, R54, 0x11 ;  /* 0x00000011362c7836 */ /* 0x000fe20000000000 */
[----:B------:R-:W-:Y:S01]  /*21ea0*/  ISETP.GE.AND P2, PT, R61, UR11, PT ;  /* 0x0000000b3d007c0c */ /* 0x000fe2000bf46270 */
[----:B------:R-:W-:Y:S01]  /*21eb0*/  VIADD R61, R60, UR4 ;  /* 0x000000043c3d7c36 */ /* 0x000fe20008000000 */
[----:B------:R-:W-:Y:S02]  /*21ec0*/  ISETP.LT.AND P6, PT, R43, UR10, !P4 ;  /* 0x0000000a2b007c0c */ /* 0x000fe4000e7c1270 */
[----:B------:R-:W-:Y:S01]  /*21ed0*/  ISETP.LT.AND P4, PT, R55, UR10, !P4 ;  /* 0x0000000a37007c0c */ /* 0x000fe2000e781270 */
[----:B------:R-:W-:Y:S01]  /*21ee0*/  IMAD.WIDE R58, R61, 0x2, R2 ;  /* 0x000000023d3a7825 */ /* 0x000fe200078e0202 */
[----:B------:R-:W-:-:S03]  /*21ef0*/  ISETP.GE.AND P1, PT, R44, UR11, PT ;  /* 0x0000000b2c007c0c */ /* 0x000fc6000bf26270 */
[----:B------:R-:W-:Y:S02]  /*21f00*/  VIADD R50, R54, 0x12 ;  /* 0x0000001236327836 */ /* 0x000fe40000000000 */
[----:B------:R-:W-:-:S04]  /*21f10*/  IMAD.WIDE R44, R61, 0x2, R56 ;  /* 0x000000023d2c7825 */ /* 0x000fc800078e0238 */
[----:B------:R-:W-:-:S04]  /*21f20*/  VIADD R46, R61, UR4 ;  /* 0x000000043d2e7c36 */ /* 0x000fc80008000000 */
[----:B------:R-:W-:-:S04]  /*21f30*/  IMAD.WIDE R48, R46, 0x2, R2 ;  /* 0x000000022e307825 */ /* 0x000fc800078e0202 */
[----:B------:R-:W-:Y:S01]  /*21f40*/  VIADD R61, R46, UR4 ;  /* 0x000000042e3d7c36 */ /* 0x000fe20008000000 */
[----:B---3--:R-:W-:Y:S01]  /*21f50*/  PRMT R60, R51, 0x7632, R60 ;  /* 0x00007632333c7816 */ /* 0x008fe2000000003c */
[----:B------:R0:W-:Y:S01]  /*21f60*/  @P5 STG.E.U16 desc[UR12][R58.64], R51 ;  /* 0x000000333a005986 */ /* 0x0001e2000c10150c */
[----:B------:R-:W-:-:S03]  /*21f70*/  ISETP.GE.AND P5, PT, R50, UR11, PT ;  /* 0x0000000b32007c0c */ /* 0x000fc6000bfa6270 */
[----:B------:R1:W-:Y:S01]  /*21f80*/  @P0 STG.E.U16 desc[UR12][R44.64], R60 ;  /* 0x0000003c2c000986 */ /* 0x0003e2000c10150c */
[----:B------:R-:W-:Y:S01]  /*21f90*/  ISETP.LT.AND P0, PT, R43, UR10, !P2 ;  /* 0x0000000a2b007c0c */ /* 0x000fe2000d701270 */
[----:B0-----:R-:W-:-:S04]  /*21fa0*/  IMAD.WIDE R50, R46, 0x2, R56 ;  /* 0x000000022e327825 */ /* 0x001fc800078e0238 */
[----:B-1----:R-:W-:Y:S01]  /*21fb0*/  VIADD R44, R54, 0x13 ;  /* 0x00000013362c7836 */ /* 0x002fe20000000000 */
[----:B----4-:R-:W-:Y:S01]  /*21fc0*/  PRMT R45, R47, 0x7632, R45 ;  /* 0x000076322f2d7816 */ /* 0x010fe2000000002d */
[----:B------:R0:W-:Y:S01]  /*21fd0*/  @P6 STG.E.U16 desc[UR12][R48.64], R47 ;  /* 0x0000002f30006986 */ /* 0x0001e2000c10150c */
[----:B------:R-:W-:Y:S01]  /*21fe0*/  ISETP.LT.AND P6, PT, R43, UR10, !P1 ;  /* 0x0000000a2b007c0c */ /* 0x000fe2000cfc1270 */
[----:B------:R-:W-:Y:S02]  /*21ff0*/  VIADD R59, R61, UR4 ;  /* 0x000000043d3b7c36 */ /* 0x000fe40008000000 */
[----:B------:R1:W-:Y:S01]  /*22000*/  @P4 STG.E.U16 desc[UR12][R50.64], R45 ;  /* 0x0000002d32004986 */ /* 0x0003e2000c10150c */
[----:B------:R-:W-:-:S03]  /*22010*/  ISETP.GE.AND P4, PT, R44, UR11, PT ;  /* 0x0000000b2c007c0c */ /* 0x000fc6000bf86270 */
[----:B------:R-:W3:Y:S01]  /*22020*/  LDL.LU R43, [R1+0xbc8] ;  /* 0x000bc800012b7983 */ /* 0x000ee20000300800 */
[----:B0-----:R-:W-:-:S04]  /*22030*/  IMAD.WIDE R46, R61, 0x2, R56 ;  /* 0x000000023d2e7825 */ /* 0x001fc800078e0238 */
[--C-:B-1----:R-:W-:Y:S02]  /*22040*/  IMAD.WIDE R44, R61, 0x2, R2.reuse ;  /* 0x000000023d2c7825 */ /* 0x102fe400078e0202 */
[----:B------:R-:W4:Y:S01]  /*22050*/  LDL.LU R61, [R1+0x3ac] ;  /* 0x0003ac00013d7983 */ /* 0x000f220000300800 */
[----:B------:R-:W-:Y:S01]  /*22060*/  ISETP.LT.AND P2, PT, R55, UR10, !P2 ;  /* 0x0000000a37007c0c */ /* 0x000fe2000d741270 */
[----:B------:R-:W-:Y:S01]  /*22070*/  IMAD.WIDE R48, R59, 0x2, R2 ;  /* 0x000000023b307825 */ /* 0x000fe200078e0202 */
[----:B--2---:R-:W-:Y:S01]  /*22080*/  PRMT R60, R40, 0x7632, R60 ;  /* 0x00007632283c7816 */ /* 0x004fe2000000003c */
[----:B------:R0:W-:Y:S01]  /*22090*/  @P0 STG.E.U16 desc[UR12][R44.64], R40 ;  /* 0x000000282c000986 */ /* 0x0001e2000c10150c */
[----:B------:R-:W-:-:S09]  /*220a0*/  ISETP.LT.AND P1, PT, R55, UR10, !P1 ;  /* 0x0000000a37007c0c */ /* 0x000fd2000cf21270 */
[----:B------:R1:W-:Y:S04]  /*220b0*/  @P2 STG.E.U16 desc[UR12][R46.64], R60 ;  /* 0x0000003c2e002986 */ /* 0x0003e8000c10150c */
[----:B------:R2:W-:Y:S01]  /*220c0*/  @P6 STG.E.U16 desc[UR12][R48.64], R36 ;  /* 0x0000002430006986 */ /* 0x0005e2000c10150c */
[----:B0-----:R-:W-:Y:S01]  /*220d0*/  PRMT R40, R36, 0x7632, R40 ;  /* 0x0000763224287816 */ /* 0x001fe20000000028 */
[C---:B------:R-:W-:Y:S01]  /*220e0*/  IMAD.WIDE R44, R59.reuse, 0x2, R56 ;  /* 0x000000023b2c7825 */ /* 0x040fe200078e0238 */
[----:B------:R-:W-:-:S03]  /*220f0*/  IADD3 R51, PT, PT, R59, UR4, RZ ;  /* 0x000000043b337c10 */ /* 0x000fc6000fffe0ff */
[----:B------:R-:W-:Y:S01]  /*22100*/  VIADD R58, R54, 0x14 ;  /* 0x00000014363a7836 */ /* 0x000fe20000000000 */
[----:B------:R0:W-:Y:S01]  /*22110*/  @P1 STG.E.U16 desc[UR12][R44.64], R40 ;  /* 0x000000282c001986 */ /* 0x0001e2000c10150c */
[----:B-1----:R-:W-:-:S03]  /*22120*/  IMAD.WIDE R46, R51, 0x2, R2 ;  /* 0x00000002332e7825 */ /* 0x002fc600078e0202 */
[----:B------:R-:W-:Y:S01]  /*22130*/  ISETP.GE.AND P0, PT, R58, UR11, PT ;  /* 0x0000000b3a007c0c */ /* 0x000fe2000bf06270 */
[----:B--2---:R-:W-:Y:S01]  /*22140*/  IMAD.WIDE R48, R51, 0x2, R56 ;  /* 0x0000000233307825 */ /* 0x004fe200078e0238 */
[----:B------:R-:W-:-:S03]  /*22150*/  PRMT R58, R41, 0x7632, R58 ;  /* 0x00007632293a7816 */ /* 0x000fc6000000003a */
[----:B------:R-:W-:Y:S02]  /*22160*/  VIADD R51, R51, UR4 ;  /* 0x0000000433337c36 */ /* 0x000fe40008000000 */
[----:B------:R-:W-:Y:S02]  /*22170*/  VIADD R50, R54, 0x15 ;  /* 0x0000001536327836 */ /* 0x000fe40000000000 */
[----:B0-----:R-:W-:-:S03]  /*22180*/  IMAD.WIDE R44, R51, 0x2, R2 ;  /* 0x00000002332c7825 */ /* 0x001fc600078e0202 */
[----:B------:R-:W-:Y:S01]  /*22190*/  ISETP.GE.AND P2, PT, R50, UR11, PT ;  /* 0x0000000b32007c0c */ /* 0x000fe2000bf46270 */
[C---:B------:R-:W-:Y:S02]  /*221a0*/  VIADD R36, R54.reuse, 0x16 ;  /* 0x0000001636247836 */ /* 0x040fe40000000000 */
[----:B------:R-:W-:Y:S01]  /*221b0*/  VIADD R50, R54, 0x17 ;  /* 0x0000001736327836 */ /* 0x000fe20000000000 */
[----:B----4-:R-:W-:Y:S01]  /*221c0*/  ISETP.LT.AND P6, PT, R61, UR10, !P5 ;  /* 0x0000000a3d007c0c */ /* 0x010fe2000efc1270 */
[----:B------:R-:W0:Y:S01]  /*221d0*/  LDCU UR10, c[0x0][0x398] ;  /* 0x00007300ff0a77ac */ /* 0x000e220008000800 */
[----:B------:R-:W-:Y:S01]  /*221e0*/  ISETP.LT.AND P5, PT, R55, UR5, !P5 ;  /* 0x0000000537007c0c */ /* 0x000fe2000efa1270 */
[----:B------:R-:W1:Y:S01]  /*221f0*/  LDCU UR5, c[0x0][0x398] ;  /* 0x00007300ff0577ac */ /* 0x000e620008000800 */
[----:B------:R-:W-:Y:S02]  /*22200*/  ISETP.LT.AND P1, PT, R61, UR6, !P4 ;  /* 0x000000063d007c0c */ /* 0x000fe4000e721270 */
[----:B------:R-:W-:Y:S01]  /*22210*/  ISETP.LT.AND P4, PT, R55, UR7, !P4 ;  /* 0x0000000737007c0c */ /* 0x000fe2000e781270 */
[----:B------:R-:W2:Y:S06]  /*22220*/  LDCU UR6, c[0x0][0x398] ;  /* 0x00007300ff0677ac */ /* 0x000eac0008000800 */
[----:B------:R4:W-:Y:S01]  /*22230*/  @P6 STG.E.U16 desc[UR12][R46.64], R41 ;  /* 0x000000292e006986 */ /* 0x0009e2000c10150c */
[----:B------:R-:W0:Y:S03]  /*22240*/  LDCU UR7, c[0x0][0x398] ;  /* 0x00007300ff0777ac */ /* 0x000e260008000800 */
[----:B------:R0:W-:Y:S01]  /*22250*/  @P5 STG.E.U16 desc[UR12][R48.64], R58 ;  /* 0x0000003a30005986 */ /* 0x0001e2000c10150c */
[----:B-1----:R-:W-:Y:S01]  /*22260*/  ISETP.LT.AND P5, PT, R61, UR5, !P0 ;  /* 0x000000053d007c0c */ /* 0x002fe2000c7a1270 */
[----:B------:R-:W1:Y:S01]  /*22270*/  LDCU UR5, c[0x0][0x398] ;  /* 0x00007300ff0577ac */ /* 0x000e620008000800 */
[----:B----4-:R-:W-:Y:S01]  /*22280*/  IMAD.WIDE R40, R51, 0x2, R56 ;  /* 0x0000000233287825 */ /* 0x010fe200078e0238 */
[----:B------:R-:W-:Y:S01]  /*22290*/  PRMT R46, R37, 0x7632, R46 ;  /* 0x00007632252e7816 */ /* 0x000fe2000000002e */
[----:B------:R4:W-:Y:S01]  /*222a0*/  @P1 STG.E.U16 desc[UR12][R44.64], R37 ;  /* 0x000000252c001986 */ /* 0x0009e2000c10150c */
[----:B------:R-:W-:Y:S01]  /*222b0*/  ISETP.LT.AND P0, PT, R55, UR8, !P0 ;  /* 0x0000000837007c0c */ /* 0x000fe2000c701270 */
[----:B------:R-:W-:Y:S01]  /*222c0*/  VIADD R47, R51, UR4 ;  /* 0x00000004332f7c36 */ /* 0x000fe20008000000 */
[----:B------:R-:W-:Y:S01]  /*222d0*/  ISETP.GE.AND P6, PT, R36, UR11, PT ;  /* 0x0000000b24007c0c */ /* 0x000fe2000bfc6270 */
[----:B------:R1:W-:Y:S01]  /*222e0*/  @P4 STG.E.U16 desc[UR12][R40.64], R46 ;  /* 0x0000002e28004986 */ /* 0x0003e2000c10150c */
[----:B------:R-:W-:Y:S01]  /*222f0*/  ISETP.LT.AND P4, PT, R61, UR9, !P2 ;  /* 0x000000093d007c0c */ /* 0x000fe2000d781270 */
[C---:B------:R-:W-:Y:S01]  /*22300*/  VIADD R51, R47.reuse, UR4 ;  /* 0x000000042f337c36 */ /* 0x040fe20008000000 */
[----:B------:R-:W3:Y:S01]  /*22310*/  LDCU UR8, c[0x0][0x398] ;  /* 0x00007300ff0877ac */ /* 0x000ee20008000800 */
[----:B0-----:R-:W-:Y:S01]  /*22320*/  IMAD.WIDE R48, R47, 0x2, R2 ;  /* 0x000000022f307825 */ /* 0x001fe200078e0202 */
[----:B--2---:R-:W-:Y:S01]  /*22330*/  ISETP.LT.AND P2, PT, R55, UR6, !P2 ;  /* 0x0000000637007c0c */ /* 0x004fe2000d741270 */
[----:B------:R-:W0:Y:S01]  /*22340*/  LDCU UR6, c[0x0][0x398] ;  /* 0x00007300ff0677ac */ /* 0x000e220008000800 */
[----:B----4-:R-:W-:Y:S01]  /*22350*/  PRMT R45, R42, 0x7632, R45 ;  /* 0x000076322a2d7816 */ /* 0x010fe2000000002d */
[----:B------:R-:W-:Y:S01]  /*22360*/  IMAD.WIDE R36, R47, 0x2, R56 ;  /* 0x000000022f247825 */ /* 0x000fe200078e0238 */
[----:B------:R2:W-:Y:S01]  /*22370*/  @P5 STG.E.U16 desc[UR12][R48.64], R42 ;  /* 0x0000002a30005986 */ /* 0x0005e2000c10150c */
[----:B------:R-:W4:Y:S02]  /*22380*/  LDCU UR9, c[0x0][0x398] ;  /* 0x00007300ff0977ac */ /* 0x000f240008000800 */
[----:B-1----:R-:W-:Y:S01]  /*22390*/  IMAD.WIDE R40, R51, 0x2, R2 ;  /* 0x0000000233287825 */ /* 0x002fe200078e0202 */
[----:B------:R1:W-:Y:S03]  /*223a0*/  @P0 STG.E.U16 desc[UR12][R36.64], R45 ;  /* 0x0000002d24000986 */ /* 0x0003e6000c10150c */
[C---:B------:R-:W-:Y:S01]  /*223b0*/  VIADD R44, R54.reuse, 0x18 ;  /* 0x00000018362c7836 */ /* 0x040fe20000000000 */
[----:B------:R0:W-:Y:S01]  /*223c0*/  @P4 STG.E.U16 desc[UR12][R40.64], R38 ;  /* 0x0000002628004986 */ /* 0x0001e2000c10150c */
[----:B------:R-:W-:Y:S01]  /*223d0*/  ISETP.LT.AND P4, PT, R61, UR5, !P6 ;  /* 0x000000053d007c0c */ /* 0x000fe2000f781270 */
[----:B------:R-:W4:Y:S01]  /*223e0*/  LDCU UR5, c[0x0][0x398] ;  /* 0x00007300ff0577ac */ /* 0x000f220008000800 */
[----:B------:R-:W-:Y:S01]  /*223f0*/  ISETP.LT.AND P6, PT, R55, UR7, !P6 ;  /* 0x0000000737007c0c */ /* 0x000fe2000f7c1270 */
[----:B--2---:R-:W-:Y:S01]  /*22400*/  VIADD R42, R54, 0x19 ;  /* 0x00000019362a7836 */ /* 0x004fe20000000000 */
[----:B------:R-:W-:Y:S01]  /*22410*/  ISETP.GE.AND P5, PT, R44, UR11, PT ;  /* 0x0000000b2c007c0c */ /* 0x000fe2000bfa6270 */
[----:B------:R-:W2:Y:S01]  /*22420*/  LDCU UR7, c[0x0][0x398] ;  /* 0x00007300ff0777ac */ /* 0x000ea20008000800 */
[----:B-1----:R-:W-:Y:S01]  /*22430*/  PRMT R37, R38, 0x7632, R37 ;  /* 0x0000763226257816 */ /* 0x002fe20000000025 */
[----:B------:R-:W-:Y:S01]  /*22440*/  IMAD.WIDE R44, R51, 0x2, R56 ;  /* 0x00000002332c7825 */ /* 0x000fe200078e0238 */
[----:B------:R-:W-:-:S03]  /*22450*/  ISETP.GE.AND P1, PT, R50, UR11, PT ;  /* 0x0000000b32007c0c */ /* 0x000fc6000bf26270 */
[----:B------:R-:W-:Y:S01]  /*22460*/  VIADD R51, R51, UR4 ;  /* 0x0000000433337c36 */ /* 0x000fe20008000000 */
[----:B------:R-:W-:Y:S01]  /*22470*/  ISETP.GE.AND P0, PT, R42, UR11, PT ;  /* 0x0000000b2a007c0c */ /* 0x000fe2000bf06270 */
[----:B------:R1:W-:Y:S01]  /*22480*/  @P2 STG.E.U16 desc[UR12][R44.64], R37 ;  /* 0x000000252c002986 */ /* 0x0003e2000c10150c */
[----:B---3--:R-:W-:Y:S01]  /*22490*/  PRMT R42, R43, 0x7632, R42 ;  /* 0x000076322b2a7816 */ /* 0x008fe2000000002a */
[----:B0-----:R-:W-:Y:S01]  /*224a0*/  IMAD.WIDE R40, R51, 0x2, R2 ;  /* 0x0000000233287825 */ /* 0x001fe200078e0202 */
[----:B------:R-:W-:Y:S01]  /*224b0*/  ISETP.LT.AND P2, PT, R61, UR8, !P1 ;  /* 0x000000083d007c0c */ /* 0x000fe2000cf41270 */
[----:B------:R-:W0:Y:S01]  /*224c0*/  LDCU UR8, c[0x0][0x398] ;  /* 0x00007300ff0877ac */ /* 0x000e220008000800 */
[----:B------:R-:W-:Y:S02]  /*224d0*/  ISETP.LT.AND P1, PT, R55, UR6, !P1 ;  /* 0x0000000637007c0c */ /* 0x000fe4000cf21270 */
[----:B------:R3:W-:Y:S01]  /*224e0*/  @P4 STG.E.U16 desc[UR12][R40.64], R43 ;  /* 0x0000002b28004986 */ /* 0x0007e2000c10150c */
[----:B------:R-:W-:Y:S01]  /*224f0*/  VIADD R38, R54, 0x1a ;  /* 0x0000001a36267836 */ /* 0x000fe20000000000 */
[----:B------:R-:W-:Y:S01]  /*22500*/  PRMT R46, R39, 0x7632, R46 ;  /* 0x00007632272e7816 */ /* 0x000fe2000000002e */
[----:B------:R-:W0:Y:S01]  /*22510*/  LDCU UR6, c[0x0][0x398] ;  /* 0x00007300ff0677ac */ /* 0x000e220008000800 */
[----:B-1----:R-:W-:-:S04]  /*22520*/  IMAD.WIDE R36, R51, 0x2, R56 ;  /* 0x0000000233247825 */ /* 0x002fc800078e0238 */
[----:B------:R-:W-:Y:S01]  /*22530*/  VIADD R51, R51, UR4 ;  /* 0x0000000433337c36 */ /* 0x000fe20008000000 */
[----:B------:R1:W-:Y:S01]  /*22540*/  @P6 STG.E.U16 desc[UR12][R36.64], R42 ;  /* 0x0000002a24006986 */ /* 0x0003e2000c10150c */
[----:B----4-:R-:W-:Y:S01]  /*22550*/  ISETP.LT.AND P6, PT, R61, UR9, !P5 ;  /* 0x000000093d007c0c */ /* 0x010fe2000efc1270 */
[----:B------:R-:W4:Y:S01]  /*22560*/  LDCU UR9, c[0x0][0x398] ;  /* 0x00007300ff0977ac */ /* 0x000f220008000800 */
[----:B------:R-:W-:Y:S02]  /*22570*/  ISETP.LT.AND P5, PT, R55, UR5, !P5 ;  /* 0x0000000537007c0c */ /* 0x000fe4000efa1270 */
[C---:B------:R-:W-:Y:S01]  /*22580*/  IADD3 R47, PT, PT, R51.reuse, UR4, RZ ;  /* 0x00000004332f7c10 */ /* 0x040fe2000fffe0ff */
[----:B------:R-:W0:Y:S01]  /*22590*/  LDCU UR5, c[0x0][0x398] ;  /* 0x00007300ff0577ac */ /* 0x000e220008000800 */
[----:B------:R-:W-:Y:S01]  /*225a0*/  IMAD.WIDE R44, R51, 0x2, R2 ;  /* 0x00000002332c7825 */ /* 0x000fe200078e0202 */
[----:B------:R-:W-:-:S03]  /*225b0*/  ISETP.GE.AND P4, PT, R38, UR11, PT ;  /* 0x0000000b26007c0c */ /* 0x000fc6000bf86270 */
[----:B---3--:R-:W-:-:S04]  /*225c0*/  IMAD.WIDE R40, R47, 0x2, R2 ;  /* 0x000000022f287825 */ /* 0x008fc800078e0202 */
[--C-:B-1----:R-:W-:Y:S01]  /*225d0*/  IMAD.WIDE R42, R51, 0x2, R56.reuse ;  /* 0x00000002332a7825 */ /* 0x102fe200078e0238 */
[----:B------:R1:W-:Y:S03]  /*225e0*/  @P2 STG.E.U16 desc[UR12][R44.64], R39 ;  /* 0x000000272c002986 */ /* 0x0003e6000c10150c */
[----:B------:R-:W-:Y:S01]  /*225f0*/  VIADD R38, R54, 0x1b ;  /* 0x0000001b36267836 */ /* 0x000fe20000000000 */
[----:B------:R3:W-:Y:S01]  /*22600*/  @P1 STG.E.U16 desc[UR12][R42.64], R46 ;  /* 0x0000002e2a001986 */ /* 0x0007e2000c10150c */
[----:B------:R-:W-:Y:S01]  /*22610*/  IMAD.WIDE R36, R47, 0x2, R56 ;  /* 0x000000022f247825 */ /* 0x000fe200078e0238 */
[----:B------:R-:W-:Y:S02]  /*22620*/  PRMT R48, R32, 0x7632, R48 ;  /* 0x0000763220307816 */ /* 0x000fe40000000030 */
[----:B------:R1:W-:Y:S01]  /*22630*/  @P6 STG.E.U16 desc[UR12][R40.64], R32 ;  /* 0x0000002028006986 */ /* 0x0003e2000c10150c */
[----:B--2---:R-:W-:-:S02]  /*22640*/  ISETP.LT.AND P6, PT, R61, UR7, !P0 ;  /* 0x000000073d007c0c */ /* 0x004fc4000c7c1270 */
[----:B------:R-:W-:Y:S01]  /*22650*/  ISETP.GE.AND P2, PT, R38, UR11, PT ;  /* 0x0000000b26007c0c */ /* 0x000fe2000bf46270 */
[----:B------:R-:W-:Y:S01]  /*22660*/  VIADD R38, R54, 0x1c ;  /* 0x0000001c36267836 */ /* 0x000fe20000000000 */
[----:B0-----:R-:W-:Y:S01]  /*22670*/  ISETP.LT.AND P0, PT, R55, UR8, !P0 ;  /* 0x0000000837007c0c */ /* 0x001fe2000c701270 */
[----:B------:R-:W-:Y:S01]  /*22680*/  VIADD R47, R47, UR4 ;  /* 0x000000042f2f7c36 */ /* 0x000fe20008000000 */
[----:B------:R-:W0:Y:S01]  /*22690*/  LDCU UR7, c[0x0][0x398] ;  /* 0x00007300ff0777ac */ /* 0x000e220008000800 */
[----:B------:R2:W-:Y:S01]  /*226a0*/  @P5 STG.E.U16 desc[UR12][R36.64], R48 ;  /* 0x0000003024005986 */ /* 0x0005e2000c10150c */
[----:B------:R-:W-:Y:S02]  /*226b0*/  ISETP.LT.AND P5, PT, R61, UR10, !P4 ;  /* 0x0000000a3d007c0c */ /* 0x000fe4000e7a1270 */
[----:B------:R-:W-:Y:S01]  /*226c0*/  ISETP.GE.AND P1, PT, R38, UR11, PT ;  /* 0x0000000b26007c0c */ /* 0x000fe2000bf26270 */
[----:B-1----:R-:W-:Y:S01]  /*226d0*/  IMAD.WIDE R38, R47, 0x2, R2 ;  /* 0x000000022f267825 */ /* 0x002fe200078e0202 */
[----:B------:R-:W-:Y:S01]  /*226e0*/  ISETP.LT.AND P4, PT, R55, UR5, !P4 ;  /* 0x0000000537007c0c */ /* 0x000fe2000e781270 */
[----:B------:R-:W1:Y:S01]  /*226f0*/  LDCU UR5, c[0x0][0x398] ;  /* 0x00007300ff0577ac */ /* 0x000e620008000800 */
[----:B---3--:R-:W-:Y:S01]  /*22700*/  PRMT R43, R28, 0x7632, R43 ;  /* 0x000076321c2b7816 */ /* 0x008fe2000000002b */
[----:B------:R-:W-:-:S02]  /*22710*/  VIADD R45, R47, UR4 ;  /* 0x000000042f2d7c36 */ /* 0x000fc40008000000 */
[----:B------:R-:W-:Y:S01]  /*22720*/  VIADD R32, R54, 0x1d ;  /* 0x0000001d36207836 */ /* 0x000fe20000000000 */
[----:B------:R-:W3:Y:S01]  /*22730*/  LDCU UR8, c[0x0][0x398] ;  /* 0x00007300ff0877ac */ /* 0x000ee20008000800 */
[----:B--2---:R-:W-:Y:S01]  /*22740*/  IMAD.WIDE R36, R47, 0x2, R56 ;  /* 0x000000022f247825 */ /* 0x004fe200078e0238 */
[----:B------:R-:W-:Y:S01]  /*22750*/  @P6 STG.E.U16 desc[UR12][R38.64], R28 ;  /* 0x0000001c26006986 */ /* 0x000fe2000c10150c */
[----:B------:R-:W-:Y:S01]  /*22760*/  PRMT R44, R29, 0x7632, R44 ;  /* 0x000076321d2c7816 */ /* 0x000fe2000000002c */
[----:B------:R-:W2:Y:S01]  /*22770*/  LDCU UR10, c[0x0][0x398] ;  /* 0x00007300ff0a77ac */ /* 0x000ea20008000800 */
[----:B------:R-:W-:Y:S01]  /*22780*/  IMAD.WIDE R40, R45, 0x2, R2 ;  /* 0x000000022d287825 */ /* 0x000fe200078e0202 */
[----:B------:R0:W-:Y:S01]  /*22790*/  @P0 STG.E.U16 desc[UR12][R36.64], R43 ;  /* 0x0000002b24000986 */ /* 0x0001e2000c10150c */
[----:B------:R-:W-:Y:S01]  /*227a0*/  ISETP.LT.AND P0, PT, R61, UR6, !P2 ;  /* 0x000000063d007c0c */ /* 0x000fe2000d701270 */
[----:B------:R-:W1:Y:S01]  /*227b0*/  LDCU UR6, c[0x0][0x398] ;  /* 0x00007300ff0677ac */ /* 0x000e620008000800 */
[----:B------:R-:W-:Y:S01]  /*227c0*/  ISETP.GE.AND P6, PT, R32, UR11, PT ;  /* 0x0000000b20007c0c */ /* 0x000fe2000bfc6270 */
[----:B------:R1:W-:Y:S01]  /*227d0*/  @P5 STG.E.U16 desc[UR12][R40.64], R33 ;  /* 0x0000002128005986 */ /* 0x0003e2000c10150c */
[----:B----4-:R-:W-:Y:S01]  /*227e0*/  ISETP.LT.AND P2, PT, R55, UR9, !P2 ;  /* 0x0000000937007c0c */ /* 0x010fe2000d741270 */
[----:B------:R-:W-:Y:S01]  /*227f0*/  VIADD R32, R54, 0x1e ;  /* 0x0000001e36207836 */ /* 0x000fe20000000000 */
[----:B------:R-:W4:Y:S01]  /*22800*/  LDCU UR9, c[0x0][0x398] ;  /* 0x00007300ff0977ac */ /* 0x000f220008000800 */
[----:B0-----:R-:W-:Y:S01]  /*22810*/  PRMT R37, R33, 0x7632, R37 ;  /* 0x0000763221257816 */ /* 0x001fe20000000025 */
[----:B------:R-:W-:-:S05]  /*22820*/  IMAD.WIDE R42, R45, 0x2, R56 ;  /* 0x000000022d2a7825 */ /* 0x000fca00078e0238 */
[----:B------:R0:W-:Y:S01]  /*22830*/  @P4 STG.E.U16 desc[UR12][R42.64], R37 ;  /* 0x000000252a004986 */ /* 0x0001e2000c10150c */
[----:B------:R-:W-:Y:S01]  /*22840*/  ISETP.LT.AND P4, PT, R61, UR7, !P1 ;  /* 0x000000073d007c0c */ /* 0x000fe2000cf81270 */
[----:B------:R-:W-:Y:S01]  /*22850*/  VIADD R45, R45, UR4 ;  /* 0x000000042d2d7c36 */ /* 0x000fe20008000000 */
[----:B------:R-:W2:Y:S01]  /*22860*/  LDCU UR7, c[0x0][0x398] ;  /* 0x00007300ff0777ac */ /* 0x000ea20008000800 */
[----:B------:R-:W-:Y:S02]  /*22870*/  ISETP.GE.AND P5, PT, R32, UR11, PT ;  /* 0x0000000b20007c0c */ /* 0x000fe4000bfa6270 */
[----:B-1----:R-:W-:Y:S01]  /*22880*/  IMAD.WIDE R32, R45, 0x2, R2 ;  /* 0x000000022d207825 */ /* 0x002fe200078e0202 */
[----:B------:R-:W-:Y:S01]  /*22890*/  ISETP.LT.AND P1, PT, R55, UR5, !P1 ;  /* 0x0000000537007c0c */ /* 0x000fe2000cf21270 */
[----:B------:R-:W1:Y:S02]  /*228a0*/  LDCU UR5, c[0x0][0x398] ;  /* 0x00007300ff0577ac */ /* 0x000e640008000800 */
[----:B------:R-:W-:-:S02]  /*228b0*/  VIADD R28, R54, 0x1f ;  /* 0x0000001f361c7836 */ /* 0x000fc40000000000 */
[C---:B0-----:R-:W-:Y:S01]  /*228c0*/  IMAD.WIDE R36, R45.reuse, 0x2, R56 ;  /* 0x000000022d247825 */ /* 0x041fe200078e0238 */
[----:B------:R0:W-:Y:S03]  /*228d0*/  @P0 STG.E.U16 desc[UR12][R32.64], R29 ;  /* 0x0000001d20000986 */ /* 0x0001e6000c10150c */
[----:B------:R-:W-:Y:S01]  /*228e0*/  VIADD R41, R45, UR4 ;  /* 0x000000042d297c36 */ /* 0x000fe20008000000 */
[----:B------:R1:W-:Y:S01]  /*228f0*/  @P2 STG.E.U16 desc[UR12][R36.64], R44 ;  /* 0x0000002c24002986 */ /* 0x0003e2000c10150c */
[----:B------:R-:W-:Y:S02]  /*22900*/  ISETP.GE.AND P0, PT, R28, UR11, PT ;  /* 0x0000000b1c007c0c */ /* 0x000fe4000bf06270 */
[----:B------:R-:W-:Y:S01]  /*22910*/  IMAD.WIDE R38, R41, 0x2, R2 ;  /* 0x0000000229267825 */ /* 0x000fe200078e0202 */
[----:B------:R-:W-:Y:S01]  /*22920*/  ISETP.LT.AND P2, PT, R61, UR6, !P6 ;  /* 0x000000063d007c0c */ /* 0x000fe2000f741270 */
[----:B------:R-:W4:Y:S01]  /*22930*/  LDCU UR6, c[0x0][0x398] ;  /* 0x00007300ff0677ac */ /* 0x000f220008000800 */
[----:B---3--:R-:W-:Y:S01]  /*22940*/  ISETP.LT.AND P6, PT, R55, UR8, !P6 ;  /* 0x0000000837007c0c */ /* 0x008fe2000f7c1270 */
[----:B0-----:R-:W-:Y:S01]  /*22950*/  IMAD.WIDE R28, R41, 0x2, R56 ;  /* 0x00000002291c7825 */ /* 0x001fe200078e0238 */
[----:B------:R-:W0:Y:S01]  /*22960*/  LDCU UR8, c[0x0][0x398] ;  /* 0x00007300ff0877ac */ /* 0x000e220008000800 */
[----:B-1----:R-:W-:-:S02]  /*22970*/  PRMT R37, R34, 0x7632, R37 ;  /* 0x0000763222257816 */ /* 0x002fc40000000025 */
[----:B------:R-:W-:Y:S01]  /*22980*/  VIADD R43, R41, UR4 ;  /* 0x00000004292b7c36 */ /* 0x000fe20008000000 */
[----:B------:R1:W-:Y:S04]  /*22990*/  @P4 STG.E.U16 desc[UR12][R38.64], R34 ;  /* 0x0000002226004986 */ /* 0x0003e8000c10150c */
[----:B------:R3:W-:Y:S01]  /*229a0*/  @P1 STG.E.U16 desc[UR12][R28.64], R37 ;  /* 0x000000251c001986 */ /* 0x0007e2000c10150c */
[----:B--2---:R-:W-:Y:S01]  /*229b0*/  ISETP.LT.AND P1, PT, R61, UR7, !P5 ;  /* 0x000000073d007c0c */ /* 0x004fe2000ef21270 */
[----:B------:R-:W-:Y:S01]  /*229c0*/  IMAD.WIDE R32, R43, 0x2, R2 ;  /* 0x000000022b207825 */ /* 0x000fe200078e0202 */
[----:B----4-:R-:W-:Y:S01]  /*229d0*/  ISETP.LT.AND P5, PT, R55, UR9, !P5 ;  /* 0x0000000937007c0c */ /* 0x010fe2000efa1270 */
[----:B------:R-:W2:Y:S02]  /*229e0*/  LDCU UR7, c[0x0][0x398] ;  /* 0x00007300ff0777ac */ /* 0x000ea40008000800 */
[----:B-1----:R-:W-:Y:S01]  /*229f0*/  VIADD R34, R54, 0x21 ;  /* 0x0000002136227836 */ /* 0x002fe20000000000 */
[----:B---3--:R-:W-:Y:S01]  /*22a00*/  PRMT R29, R30, 0x7632, R29 ;  /* 0x000076321e1d7816 */ /* 0x008fe2000000001d */
[C---:B------:R-:W-:Y:S01]  /*22a10*/  IMAD.WIDE R36, R43.reuse, 0x2, R56 ;  /* 0x000000022b247825 */ /* 0x040fe200078e0238 */
[----:B------:R1:W-:Y:S01]  /*22a20*/  @P2 STG.E.U16 desc[UR12][R32.64], R30 ;  /* 0x0000001e20002986 */ /* 0x0003e2000c10150c */
[----:B------:R-:W-:Y:S01]  /*22a30*/  IADD3 R40, PT, PT, R54, 0x20, RZ ;  /* 0x0000002036287810 */ /* 0x000fe20007ffe0ff */
[----:B------:R-:W3:Y:S01]  /*22a40*/  LDCU UR9, c[0x0][0x398] ;  /* 0x00007300ff0977ac */ /* 0x000ee20008000800 */
[----:B------:R-:W-:Y:S01]  /*22a50*/  VIADD R43, R43, UR4 ;  /* 0x000000042b2b7c36 */ /* 0x000fe20008000000 */
[----:B------:R4:W-:Y:S01]  /*22a60*/  @P6 STG.E.U16 desc[UR12][R36.64], R29 ;  /* 0x0000001d24006986 */ /* 0x0009e2000c10150c */
[----:B------:R-:W-:-:S02]  /*22a70*/  ISETP.GE.AND P2, PT, R34, UR11, PT ;  /* 0x0000000b22007c0c */ /* 0x000fc4000bf46270 */
[----:B------:R-:W-:Y:S02]  /*22a80*/  PRMT R34, R35, 0x7632, R34 ;  /* 0x0000763223227816 */ /* 0x000fe40000000022 */
[----:B------:R-:W-:Y:S01]  /*22a90*/  ISETP.GE.AND P4, PT, R40, UR11, PT ;  /* 0x0000000b28007c0c */ /* 0x000fe2000bf86270 */
[----:B-1----:R-:W-:-:S04]  /*22aa0*/  IMAD.WIDE R32, R43, 0x2, R56 ;  /* 0x000000022b207825 */ /* 0x002fc800078e0238 */
[----:B----4-:R-:W-:Y:S01]  /*22ab0*/  IMAD.WIDE R28, R43, 0x2, R2 ;  /* 0x000000022b1c7825 */ /* 0x010fe200078e0202 */
[----:B------:R-:W-:Y:S01]  /*22ac0*/  ISETP.LT.AND P6, PT, R61, UR5, !P0 ;  /* 0x000000053d007c0c */ /* 0x000fe2000c7c1270 */
[----:B------:R-:W1:Y:S01]  /*22ad0*/  LDCU UR5, c[0x0][0x398] ;  /* 0x00007300ff0577ac */ /* 0x000e620008000800 */
[----:B------:R-:W-:Y:S02]  /*22ae0*/  ISETP.LT.AND P0, PT, R55, UR6, !P0 ;  /* 0x0000000637007c0c */ /* 0x000fe4000c701270 */
[----:B------:R4:W-:Y:S01]  /*22af0*/  @P1 STG.E.U16 desc[UR12][R28.64], R35 ;  /* 0x000000231c001986 */ /* 0x0009e2000c10150c */
[----:B------:R-:W-:Y:S01]  /*22b00*/  VIADD R43, R43, UR4 ;  /* 0x000000042b2b7c36 */ /* 0x000fe20008000000 */
[----:B------:R-:W-:Y:S01]  /*22b10*/  PRMT R38, R31, 0x7632, R38 ;  /* 0x000076321f267816 */ /* 0x000fe20000000026 */
[----:B------:R-:W-:Y:S01]  /*22b20*/  VIADD R30, R54, 0x22 ;  /* 0x00000022361e7836 */ /* 0x000fe20000000000 */
[----:B------:R1:W-:Y:S01]  /*22b30*/  @P5 STG.E.U16 desc[UR12][R32.64], R34 ;  /* 0x0000002220005986 */ /* 0x0003e2000c10150c */
[----:B0-----:R-:W-:Y:S01]  /*22b40*/  ISETP.LT.AND P5, PT, R61, UR8, !P4 ;  /* 0x000000083d007c0c */ /* 0x001fe2000e7a1270 */
[----:B------:R-:W-:Y:S01]  /*22b50*/  VIADD R39, R43, UR4 ;  /* 0x000000042b277c36 */ /* 0x000fe20008000000 */
[----:B------:R-:W-:Y:S01]  /*22b60*/  ISETP.LT.AND P4, PT, R55, UR10, !P4 ;  /* 0x0000000a37007c0c */ /* 0x000fe2000e781270 */
[C---:B------:R-:W-:Y:S01]  /*22b70*/  IMAD.WIDE R36, R43.reuse, 0x2, R2 ;  /* 0x000000022b247825 */ /* 0x040fe200078e0202 */
[----:B------:R-:W-:Y:S01]  /*22b80*/  PRMT R40, R24, 0x7632, R40 ;  /* 0x0000763218287816 */ /* 0x000fe20000000028 */
[----:B------:R-:W0:Y:S02]  /*22b90*/  LDCU UR6, c[0x0][0x398] ;  /* 0x00007300ff0677ac */ /* 0x000e240008000800 */
[----:B----4-:R-:W-:Y:S01]  /*22ba0*/  IMAD.WIDE R28, R43, 0x2, R56 ;  /* 0x000000022b1c7825 */ /* 0x010fe200078e0238 */
[----:B------:R-:W-:Y:S01]  /*22bb0*/  ISETP.GE.AND P1, PT, R30, UR11, PT ;  /* 0x0000000b1e007c0c */ /* 0x000fe2000bf26270 */
[----:B------:R-:W4:Y:S02]  /*22bc0*/  LDCU UR8, c[0x0][0x398] ;  /* 0x00007300ff0877ac */ /* 0x000f240008000800 */
[C---:B-1----:R-:W-:Y:S01]  /*22bd0*/  IMAD.WIDE R32, R39.reuse, 0x2, R2 ;  /* 0x0000000227207825 */ /* 0x042fe200078e0202 */
[----:B------:R1:W-:Y:S01]  /*22be0*/  @P6 STG.E.U16 desc[UR12][R36.64], R31 ;  /* 0x0000001f24006986 */ /* 0x0003e2000c10150c */
[----:B------:R-:W0:Y:S02]  /*22bf0*/  LDCU UR10, c[0x0][0x398] ;  /* 0x00007300ff0a77ac */ /* 0x000e240008000800 */
[----:B------:R-:W-:Y:S01]  /*22c00*/  IMAD.WIDE R34, R39, 0x2, R56 ;  /* 0x0000000227227825 */ /* 0x000fe200078e0238 */
[----:B------:R-:W-:Y:S03]  /*22c10*/  @P0 STG.E.U16 desc[UR12][R28.64], R38 ;  /* 0x000000261c000986 */ /* 0x000fe6000c10150c */
[----:B------:R-:W-:Y:S01]  /*22c20*/  VIADD R30, R54, 0x23 ;  /* 0x00000023361e7836 */ /* 0x000fe20000000000 */
[----:B------:R0:W-:Y:S01]  /*22c30*/  @P5 STG.E.U16 desc[UR12][R32.64], R24 ;  /* 0x0000001820005986 */ /* 0x0001e2000c10150c */
[C---:B------:R-:W-:Y:S01]  /*22c40*/  ISETP.LT.AND P5, PT, R61.reuse, UR5, !P1 ;  /* 0x000000053d007c0c */ /* 0x040fe2000cfa1270 */
[----:B------:R-:W4:Y:S02]  /*22c50*/  LDCU UR5, c[0x0][0x398] ;  /* 0x00007300ff0577ac */ /* 0x000f240008000800 */
[----:B------:R4:W-:Y:S01]  /*22c60*/  @P4 STG.E.U16 desc[UR12][R34.64], R40 ;  /* 0x0000002822004986 */ /* 0x0009e2000c10150c */
[----:B--2---:R-:W-:Y:S01]  /*22c70*/  ISETP.LT.AND P4, PT, R61, UR7, !P2 ;  /* 0x000000073d007c0c */ /* 0x004fe2000d781270 */
[----:B-1----:R-:W-:Y:S01]  /*22c80*/  VIADD R31, R39, UR4 ;  /* 0x00000004271f7c36 */ /* 0x002fe20008000000 */
[----:B---3--:R-:W-:Y:S01]  /*22c90*/  ISETP.LT.AND P2, PT, R55, UR9, !P2 ;  /* 0x0000000937007c0c */ /* 0x008fe2000d741270 */
[----:B------:R-:W1:Y:S01]  /*22ca0*/  LDCU UR7, c[0x0][0x398] ;  /* 0x00007300ff0777ac */ /* 0x000e620008000800 */
[----:B------:R-:W-:Y:S01]  /*22cb0*/  ISETP.GE.AND P6, PT, R30, UR11, PT ;  /* 0x0000000b1e007c0c */ /* 0x000fe2000bfc6270 */
[----:B------:R-:W-:-:S02]  /*22cc0*/  VIADD R30, R54, 0x24 ;  /* 0x00000024361e7836 */ /* 0x000fc40000000000 */
[C---:B------:R-:W-:Y:S01]  /*22cd0*/  VIADD R37, R31.reuse, UR4 ;  /* 0x000000041f257c36 */ /* 0x040fe20008000000 */
[----:B0-----:R-:W-:Y:S01]  /*22ce0*/  PRMT R24, R20, 0x7632, R24 ;  /* 0x0000763214187816 */ /* 0x001fe20000000018 */
[C---:B------:R-:W-:Y:S01]  /*22cf0*/  IMAD.WIDE R28, R31.reuse, 0x2, R2 ;  /* 0x000000021f1c7825 */ /* 0x040fe200078e0202 */
[----:B------:R-:W-:Y:S01]  /*22d00*/  ISETP.GE.AND P0, PT, R30, UR11, PT ;  /* 0x0000000b1e007c0c */ /* 0x000fe2000bf06270 */
[----:B------:R-:W0:Y:S02]  /*22d10*/  LDCU UR9, c[0x0][0x398] ;  /* 0x00007300ff0977ac */ /* 0x000e240008000800 */
[----:B------:R-:W-:Y:S01]  /*22d20*/  IMAD.WIDE R30, R31, 0x2, R56 ;  /* 0x000000021f1e7825 */ /* 0x000fe200078e0238 */
[----:B------:R2:W-:Y:S03]  /*22d30*/  @P4 STG.E.U16 desc[UR12][R28.64], R20 ;  /* 0x000000141c004986 */ /* 0x0005e6000c10150c */
[----:B------:R-:W-:Y:S01]  /*22d40*/  IMAD.WIDE R32, R37, 0x2, R2 ;  /* 0x0000000225207825 */ /* 0x000fe200078e0202 */
[----:B------:R3:W-:Y:S01]  /*22d50*/  @P2 STG.E.U16 desc[UR12][R30.64], R24 ;  /* 0x000000181e002986 */ /* 0x0007e2000c10150c */
[----:B------:R-:W-:Y:S01]  /*22d60*/  ISETP.LT.AND P2, PT, R55, UR14, !P1 ;  /* 0x0000000e37007c0c */ /* 0x000fe2000cf41270 */
[----:B------:R-:W0:Y:S02]  /*22d70*/  LDCU UR14, c[0x0][0x398] ;  /* 0x00007300ff0e77ac */ /* 0x000e240008000800 */
[----:B------:R1:W-:Y:S01]  /*22d80*/  @P5 STG.E.U16 desc[UR12][R32.64], R25 ;  /* 0x0000001920005986 */ /* 0x0003e2000c10150c */
[----:B------:R-:W-:Y:S01]  /*22d90*/  ISETP.LT.AND P5, PT, R61, UR6, !P6 ;  /* 0x000000063d007c0c */ /* 0x000fe2000f7a1270 */
[----:B----4-:R-:W-:Y:S01]  /*22da0*/  VIADD R34, R54, 0x25 ;  /* 0x0000002536227836 */ /* 0x010fe20000000000 */
[----:B------:R-:W-:-:S02]  /*22db0*/  ISETP.LT.AND P6, PT, R55, UR8, !P6 ;  /* 0x0000000837007c0c */ /* 0x000fc4000f7c1270 */
[C---:B------:R-:W-:Y:S01]  /*22dc0*/  IADD3 R35, PT, PT, R37.reuse, UR4, RZ ;  /* 0x0000000425237c10 */ /* 0x040fe2000fffe0ff */
[----:B--2---:R-:W-:Y:S01]  /*22dd0*/  IMAD.WIDE R28, R37, 0x2, R56 ;  /* 0x00000002251c7825 */ /* 0x004fe200078e0238 */
[----:B------:R-:W2:Y:S03]  /*22de0*/  LDCU UR6, c[0x0][0x398] ;  /* 0x00007300ff0677ac */ /* 0x000ea60008000800 */
[----:B---3--:R-:W-:Y:S01]  /*22df0*/  IMAD.WIDE R30, R35, 0x2, R2 ;  /* 0x00000002231e7825 */ /* 0x008fe200078e0202 */
[----:B-1----:R-:W-:Y:S01]  /*22e00*/  PRMT R33, R25, 0x7632, R33 ;  /* 0x0000763219217816 */ /* 0x002fe20000000021 */
[----:B------:R-:W1:Y:S02]  /*22e10*/  LDCU UR8, c[0x0][0x398] ;  /* 0x00007300ff0877ac */ /* 0x000e640008000800 */
[----:B------:R-:W-:Y:S01]  /*22e20*/  VIADD R20, R54, 0x26 ;  /* 0x0000002636147836 */ /* 0x000fe20000000000 */
[----:B------:R-:W-:Y:S01]  /*22e30*/  PRMT R32, R21, 0x7632, R32 ;  /* 0x0000763215207816 */ /* 0x000fe20000000020 */
[----:B------:R-:W-:Y:S01]  /*22e40*/  IMAD.WIDE R24, R35, 0x2, R56 ;  /* 0x0000000223187825 */ /* 0x000fe200078e0238 */
[----:B------:R-:W-:Y:S01]  /*22e50*/  ISETP.GE.AND P4, PT, R34, UR11, PT ;  /* 0x0000000b22007c0c */ /* 0x000fe2000bf86270 */
[----:B------:R3:W-:Y:S01]  /*22e60*/  @P2 STG.E.U16 desc[UR12][R28.64], R33 ;  /* 0x000000211c002986 */ /* 0x0007e2000c10150c */
[----:B------:R-:W-:-:S03]  /*22e70*/  ISETP.GE.AND P1, PT, R20, UR11, PT ;  /* 0x0000000b14007c0c */ /* 0x000fc6000bf26270 */
[----:B------:R4:W-:Y:S01]  /*22e80*/  @P5 STG.E.U16 desc[UR12][R30.64], R21 ;  /* 0x000000151e005986 */ /* 0x0009e2000c10150c */
[----:B------:R-:W-:Y:S01]  /*22e90*/  ISETP.LT.AND P5, PT, R61, UR10, !P0 ;  /* 0x0000000a3d007c0c */ /* 0x000fe2000c7a1270 */
[----:B------:R-:W-:Y:S01]  /*22ea0*/  VIADD R20, R54, 0x27 ;  /* 0x0000002736147836 */ /* 0x000fe20000000000 */
[----:B------:R-:W-:Y:S01]  /*22eb0*/  ISETP.LT.AND P2, PT, R55, UR5, !P0 ;  /* 0x0000000537007c0c */ /* 0x000fe2000c741270 */
[----:B------:R0:W-:Y:S01]  /*22ec0*/  @P6 STG.E.U16 desc[UR12][R24.64], R32 ;  /* 0x0000002018006986 */ /* 0x0001e2000c10150c */
[----:B------:R-:W-:Y:S01]  /*22ed0*/  VIADD R35, R35, UR4 ;  /* 0x0000000423237c36 */ /* 0x000fe20008000000 */
[----:B------:R-:W-:Y:S01]  /*22ee0*/  ISETP.LT.AND P6, PT, R61, UR7, !P4 ;  /* 0x000000073d007c0c */ /* 0x000fe2000e7c1270 */
[----:B------:R-:W1:Y:S01]  /*22ef0*/  LDCU UR5, c[0x0][0x398] ;  /* 0x00007300ff0577ac */ /* 0x000e620008000800 */
[----:B------:R-:W-:Y:S01]  /*22f00*/  ISETP.GE.AND P0, PT, R20, UR11, PT ;  /* 0x0000000b14007c0c */ /* 0x000fe2000bf06270 */
[C---:B---3--:R-:W-:Y:S01]  /*22f10*/  VIADD R33, R35.reuse, UR4 ;  /* 0x0000000423217c36 */ /* 0x048fe20008000000 */
[----:B------:R-:W3:Y:S01]  /*22f20*/  LDCU UR7, c[0x0][0x398] ;  /* 0x00007300ff0777ac */ /* 0x000ee20008000800 */
[C---:B----4-:R-:W-:Y:S01]  /*22f30*/  IMAD.WIDE R20, R35.reuse, 0x2, R2 ;  /* 0x0000000223147825 */ /* 0x050fe200078e0202 */
[----:B------:R-:W-:Y:S01]  /*22f40*/  PRMT R30, R26, 0x7632, R30 ;  /* 0x000076321a1e7816 */ /* 0x000fe2000000001e */
[----:B------:R-:W4:Y:S02]  /*22f50*/  LDCU UR10, c[0x0][0x398] ;  /* 0x00007300ff0a77ac */ /* 0x000f240008000800 */
[----:B0-----:R-:W-:Y:S01]  /*22f60*/  IMAD.WIDE R24, R35, 0x2, R56 ;  /* 0x0000000223187825 */ /* 0x001fe200078e0238 */
[----:B------:R0:W-:Y:S03]  /*22f70*/  @P5 STG.E.U16 desc[UR12][R20.64], R26 ;  /* 0x0000001a14005986 */ /* 0x0001e6000c10150c */
[----:B------:R-:W-:Y:S01]  /*22f80*/  IMAD.WIDE R28, R33, 0x2, R2 ;  /* 0x00000002211c7825 */ /* 0x000fe200078e0202 */
[----:B------:R0:W-:Y:S01]  /*22f90*/  @P2 STG.E.U16 desc[UR12][R24.64], R30 ;  /* 0x0000001e18002986 */ /* 0x0001e2000c10150c */
[----:B------:R-:W-:Y:S01]  /*22fa0*/  ISETP.LT.AND P4, PT, R55, UR9, !P4 ;  /* 0x0000000937007c0c */ /* 0x000fe2000e781270 */
[----:B------:R-:W3:Y:S01]  /*22fb0*/  LDCU UR9, c[0x0][0x398] ;  /* 0x00007300ff0977ac */ /* 0x000ee20008000800 */
[----:B------:R-:W-:Y:S01]  /*22fc0*/  VIADD R31, R54, 0x28 ;  /* 0x00000028361f7836 */ /* 0x000fe20000000000 */
[----:B------:R3:W-:Y:S01]  /*22fd0*/  @P6 STG.E.U16 desc[UR12][R28.64], R22 ;  /* 0x000000161c006986 */ /* 0x0007e2000c10150c */
[----:B--2---:R-:W-:Y:S01]  /*22fe0*/  ISETP.LT.AND P2, PT, R61, UR6, !P1 ;  /* 0x000000063d007c0c */ /* 0x004fe2000cf41270 */
[----:B------:R-:W2:Y:S01]  /*22ff0*/  LDCU UR6, c[0x0][0x398] ;  /* 0x00007300ff0677ac */ /* 0x000ea20008000800 */
[----:B-1----:R-:W-:-:S02]  /*23000*/  ISETP.LT.AND P6, PT, R55, UR8, !P1 ;  /* 0x0000000837007c0c */ /* 0x002fc4000cfc1270 */
[----:B------:R-:W-:Y:S01]  /*23010*/  ISETP.GE.AND P5, PT, R31, UR11, PT ;  /* 0x0000000b1f007c0c */ /* 0x000fe2000bfa6270 */
[C---:B------:R-:W-:Y:S01]  /*23020*/  VIADD R31, R33.reuse, UR4 ;  /* 0x00000004211f7c36 */ /* 0x040fe20008000000 */
[----:B------:R-:W-:Y:S01]  /*23030*/  PRMT R32, R22, 0x7632, R32 ;  /* 0x0000763216207816 */ /* 0x000fe20000000020 */
[----:B0-----:R-:W-:Y:S01]  /*23040*/  IMAD.WIDE R20, R33, 0x2, R56 ;  /* 0x0000000221147825 */ /* 0x001fe200078e0238 */
[----:B------:R-:W-:Y:S01]  /*23050*/  PRMT R34, R27, 0x7632, R34 ;  /* 0x000076321b227816 */ /* 0x000fe20000000022 */
[----:B------:R-:W0:Y:S02]  /*23060*/  LDCU UR8, c[0x0][0x398] ;  /* 0x00007300ff0877ac */ /* 0x000e240008000800 */
[C---:B------:R-:W-:Y:S01]  /*23070*/  IMAD.WIDE R24, R31.reuse, 0x2, R2 ;  /* 0x000000021f187825 */ /* 0x040fe200078e0202 */
[----:B------:R1:W-:Y:S03]  /*23080*/  @P4 STG.E.U16 desc[UR12][R20.64], R32 ;  /* 0x0000002014004986 */ /* 0x0003e6000c10150c */
[----:B---3--:R-:W-:Y:S01]  /*23090*/  IMAD.WIDE R28, R31, 0x2, R56 ;  /* 0x000000021f1c7825 */ /* 0x008fe200078e0238 */
[----:B------:R3:W-:Y:S01]  /*230a0*/  @P2 STG.E.U16 desc[UR12][R24.64], R27 ;  /* 0x0000001b18002986 */ /* 0x0007e2000c10150c */
[----:B------:R-:W-:Y:S01]  /*230b0*/  ISETP.LT.AND P4, PT, R61, UR14, !P0 ;  /* 0x0000000e3d007c0c */ /* 0x000fe2000c781270 */
[----:B------:R-:W0:Y:S01]  /*230c0*/  LDCU UR14, c[0x0][0x398] ;  /* 0x00007300ff0e77ac */ /* 0x000e220008000800 */
[----:B------:R-:W-:Y:S01]  /*230d0*/  ISETP.LT.AND P2, PT, R55, UR5, !P0 ;  /* 0x0000000537007c0c */ /* 0x000fe2000c741270 */
[----:B------:R0:W-:Y:S01]  /*230e0*/  @P6 STG.E.U16 desc[UR12][R28.64], R34 ;  /* 0x000000221c006986 */ /* 0x0001e2000c10150c */
[----:B------:R-:W-:Y:S01]  /*230f0*/  VIADD R31, R31, UR4 ;  /* 0x000000041f1f7c36 */ /* 0x000fe20008000000 */
[----:B------:R-:W-:Y:S01]  /*23100*/  ISETP.LT.AND P6, PT, R61, UR7, !P5 ;  /* 0x000000073d007c0c */ /* 0x000fe2000efc1270 */
[C---:B------:R-:W-:Y:S01]  /*23110*/  VIADD R22, R54.reuse, 0x2a ;  /* 0x0000002a36167836 */ /* 0x040fe20000000000 */
[----:B------:R-:W0:Y:S01]  /*23120*/  LDCU UR5, c[0x0][0x398] ;  /* 0x00007300ff0577ac */ /* 0x000e220008000800 */
[----:B------:R-:W-:-:S02]  /*23130*/  VIADD R26, R54, 0x29 ;  /* 0x00000029361a7836 */ /* 0x000fc40000000000 */
[C---:B------:R-:W-:Y:S01]  /*23140*/  VIADD R33, R31.reuse, UR4 ;  /* 0x000000041f217c36 */ /* 0x040fe20008000000 */
[----:B------:R-:W-:Y:S01]  /*23150*/  ISETP.GE.AND P0, PT, R22, UR11, PT ;  /* 0x0000000b16007c0c */ /* 0x000fe2000bf06270 */
[----:B-1----:R-:W-:Y:S01]  /*23160*/  IMAD.WIDE R20, R31, 0x2, R2 ;  /* 0x000000021f147825 */ /* 0x002fe200078e0202 */
[----:B------:R-:W-:Y:S01]  /*23170*/  ISETP.GE.AND P1, PT, R26, UR11, PT ;  /* 0x0000000b1a007c0c */ /* 0x000fe2000bf26270 */
[----:B------:R-:W1:Y:S01]  /*23180*/  LDCU UR7, c[0x0][0x398] ;  /* 0x00007300ff0777ac */ /* 0x000e620008000800 */
[----:B------:R-:W-:Y:S01]  /*23190*/  PRMT R22, R23, 0x7632, R22 ;  /* 0x0000763217167816 */ /* 0x000fe20000000016 */
[----:B---3--:R-:W-:Y:S01]  /*231a0*/  IMAD.WIDE R24, R31, 0x2, R56 ;  /* 0x000000021f187825 */ /* 0x008fe200078e0238 */
[----:B----4-:R-:W-:Y:S01]  /*231b0*/  ISETP.LT.AND P5, PT, R55, UR10, !P5 ;  /* 0x0000000a37007c0c */ /* 0x010fe2000efa1270 */
[----:B------:R3:W-:Y:S01]  /*231c0*/  @P4 STG.E.U16 desc[UR12][R20.64], R23 ;  /* 0x0000001714004986 */ /* 0x0007e2000c10150c */
[----:B------:R-:W4:Y:S01]  /*231d0*/  LDCU UR10, c[0x0][0x398] ;  /* 0x00007300ff0a77ac */ /* 0x000f220008000800 */
[----:B------:R-:W-:-:S02]  /*231e0*/  IMAD.WIDE R26, R33, 0x2, R2 ;  /* 0x00000002211a7825 */ /* 0x000fc400078e0202 */
[----:B------:R-:W-:Y:S01]  /*231f0*/  @P2 STG.E.U16 desc[UR12][R24.64], R22 ;  /* 0x0000001618002986 */ /* 0x000fe2000c10150c */
[----:B--2---:R-:W-:Y:S01]  /*23200*/  ISETP.LT.AND P2, PT, R61, UR6, !P1 ;  /* 0x000000063d007c0c */ /* 0x004fe2000cf41270 */
[----:B0-----:R-:W-:Y:S01]  /*23210*/  VIADD R29, R33, UR4 ;  /* 0x00000004211d7c36 */ /* 0x001fe20008000000 */
[----:B------:R-:W0:Y:S01]  /*23220*/  LDCU UR6, c[0x0][0x398] ;  /* 0x00007300ff0677ac */ /* 0x000e220008000800 */
[----:B------:R2:W-:Y:S01]  /*23230*/  @P6 STG.E.U16 desc[UR12][R26.64], R16 ;  /* 0x000000101a006986 */ /* 0x0005e2000c10150c */
[----:B------:R-:W-:Y:S02]  /*23240*/  ISETP.LT.AND P6, PT, R55, UR8, !P1 ;  /* 0x0000000837007c0c */ /* 0x000fe4000cfc1270 */
[----:B------:R-:W-:Y:S01]  /*23250*/  IADD3 R28, PT, PT, R54, 0x2b, RZ ;  /* 0x0000002b361c7810 */ /* 0x000fe20007ffe0ff */
[----:B---3--:R-:W-:Y:S01]  /*23260*/  IMAD.WIDE R20, R33, 0x2, R56 ;  /* 0x0000000221147825 */ /* 0x008fe200078e0238 */
[----:B------:R-:W-:Y:S01]  /*23270*/  PRMT R30, R8, 0x7632, R30 ;  /* 0x00007632081e7816 */ /* 0x000fe2000000001e */
[----:B------:R-:W3:Y:S01]  /*23280*/  LDCU UR8, c[0x0][0x398] ;  /* 0x00007300ff0877ac */ /* 0x000ee20008000800 */
[----:B--2---:R-:W-:Y:S01]  /*23290*/  PRMT R27, R16, 0x7632, R27 ;  /* 0x00007632101b7816 */ /* 0x004fe2000000001b */
[----:B------:R-:W-:-:S04]  /*232a0*/  IMAD.WIDE R22, R29, 0x2, R2 ;  /* 0x000000021d167825 */ /* 0x000fc800078e0202 */
[----:B------:R2:W-:Y:S01]  /*232b0*/  @P5 STG.E.U16 desc[UR12][R20.64], R27 ;  /* 0x0000001b14005986 */ /* 0x0005e2000c10150c */
[----:B------:R-:W-:Y:S01]  /*232c0*/  ISETP.LT.AND P5, PT, R61, UR9, !P0 ;  /* 0x000000093d007c0c */ /* 0x000fe2000c7a1270 */
[----:B------:R-:W-:Y:S01]  /*232d0*/  IMAD.WIDE R24, R29, 0x2, R56 ;  /* 0x000000021d187825 */ /* 0x000fe200078e0238 */
[----:B------:R-:W-:Y:S02]  /*232e0*/  ISETP.LT.AND P0, PT, R55, UR5, !P0 ;  /* 0x0000000537007c0c */ /* 0x000fe4000c701270 */
[----:B------:R-:W-:Y:S01]  /*232f0*/  ISETP.GE.AND P4, PT, R28, UR11, PT ;  /* 0x0000000b1c007c0c */ /* 0x000fe2000bf86270 */
[----:B------:R-:W-:Y:S01]  /*23300*/  VIADD R29, R29, UR4 ;  /* 0x000000041d1d7c36 */ /* 0x000fe20008000000 */
[----:B------:R0:W-:Y:S01]  /*23310*/  @P2 STG.E.U16 desc[UR12][R22.64], R8 ;  /* 0x0000000816002986 */ /* 0x0001e2000c10150c */
[C---:B------:R-:W-:Y:S01]  /*23320*/  VIADD R28, R54.reuse, 0x2c ;  /* 0x0000002c361c7836 */ /* 0x040fe20000000000 */
[----:B------:R-:W3:Y:S02]  /*23330*/  LDCU UR9, c[0x0][0x398] ;  /* 0x00007300ff0977ac */ /* 0x000ee40008000800 */
[----:B------:R0:W-:Y:S01]  /*23340*/  @P6 STG.E.U16 desc[UR12][R24.64], R30 ;  /* 0x0000001e18006986 */ /* 0x0001e2000c10150c */
[----:B-1----:R-:W-:Y:S01]  /*23350*/  ISETP.LT.AND P6, PT, R61, UR7, !P4 ;  /* 0x000000073d007c0c */ /* 0x002fe2000e7c1270 */
[----:B--2---:R-:W-:Y:S01]  /*23360*/  IMAD.WIDE R20, R29, 0x2, R2 ;  /* 0x000000021d147825 */ /* 0x004fe200078e0202 */
[----:B----4-:R-:W-:Y:S01]  /*23370*/  ISETP.LT.AND P4, PT, R55, UR10, !P4 ;  /* 0x0000000a37007c0c */ /* 0x010fe2000e781270 */
[----:B------:R-:W1:Y:S02]  /*23380*/  LDCU UR5, c[0x0][0x398] ;  /* 0x00007300ff0577ac */ /* 0x000e640008000800 */
[----:B------:R-:W-:-:S02]  /*23390*/  VIADD R26, R54, 0x2e ;  /* 0x0000002e361a7836 */ /* 0x000fc40000000000 */
[----:B0-----:R-:W-:Y:S01]  /*233a0*/  IMAD.WIDE R22, R29, 0x2, R56 ;  /* 0x000000021d167825 */ /* 0x001fe200078e0238 */
[----:B------:R-:W-:Y:S02]  /*233b0*/  ISETP.GE.AND P1, PT, R28, UR11, PT ;  /* 0x0000000b1c007c0c */ /* 0x000fe4000bf26270 */
[----:B------:R-:W-:Y:S01]  /*233c0*/  PRMT R25, R17, 0x7632, R25 ;  /* 0x0000763211197816 */ /* 0x000fe20000000019 */
[----:B------:R-:W-:Y:S01]  /*233d0*/  VIADD R29, R29, UR4 ;  /* 0x000000041d1d7c36 */ /* 0x000fe20008000000 */
[----:B------:R0:W-:Y:S01]  /*233e0*/  @P5 STG.E.U16 desc[UR12][R20.64], R17 ;  /* 0x0000001114005986 */ /* 0x0001e2000c10150c */
[----:B------:R-:W-:Y:S01]  /*233f0*/  ISETP.GE.AND P5, PT, R26, UR11, PT ;  /* 0x0000000b1a007c0c */ /* 0x000fe2000bfa6270 */
[C---:B------:R-:W-:Y:S01]  /*23400*/  VIADD R16, R54.reuse, 0x2d ;  /* 0x0000002d36107836 */ /* 0x040fe20000000000 */
[----:B------:R-:W2:Y:S01]  /*23410*/  LDCU UR7, c[0x0][0x398] ;  /* 0x00007300ff0777ac */ /* 0x000ea20008000800 */
[----:B------:R4:W-:Y:S01]  /*23420*/  @P0 STG.E.U16 desc[UR12][R22.64], R25 ;  /* 0x0000001916000986 */ /* 0x0009e2000c10150c */
[----:B------:R-:W-:Y:S01]  /*23430*/  IMAD.WIDE R26, R29, 0x2, R56 ;  /* 0x000000021d1a7825 */ /* 0x000fe200078e0238 */
[----:B------:R-:W-:Y:S01]  /*23440*/  ISETP.LT.AND P0, PT, R61, UR6, !P1 ;  /* 0x000000063d007c0c */ /* 0x000fe2000cf01270 */
[----:B------:R-:W1:Y:S02]  /*23450*/  LDCU UR6, c[0x0][0x398] ;  /* 0x00007300ff0677ac */ /* 0x000e640008000800 */
[----:B------:R-:W-:Y:S01]  /*23460*/  VIADD R8, R54, 0x2f ;  /* 0x0000002f36087836 */ /* 0x000fe20000000000 */
[----:B------:R-:W1:Y:S01]  /*23470*/  LDCU UR10, c[0x0][0x398] ;  /* 0x00007300ff0a77ac */ /* 0x000e620008000800 */
[----:B0-----:R-:W-:Y:S01]  /*23480*/  PRMT R21, R9, 0x7632, R21 ;  /* 0x0000763209157816 */ /* 0x001fe20000000015 */
[----:B----4-:R-:W-:Y:S01]  /*23490*/  IMAD.WIDE R24, R29, 0x2, R2 ;  /* 0x000000021d187825 */ /* 0x010fe200078e0202 */
[----:B------:R-:W-:-:S03]  /*234a0*/  ISETP.GE.AND P2, PT, R16, UR11, PT ;  /* 0x0000000b10007c0c */ /* 0x000fc6000bf46270 */
[----:B------:R-:W-:Y:S01]  /*234b0*/  VIADD R29, R29, UR4 ;  /* 0x000000041d1d7c36 */ /* 0x000fe20008000000 */
[----:B------:R0:W-:Y:S04]  /*234c0*/  @P6 STG.E.U16 desc[UR12][R24.64], R9 ;  /* 0x0000000918006986 */ /* 0x0001e8000c10150c */
[----:B------:R-:W-:Y:S01]  /*234d0*/  @P4 STG.E.U16 desc[UR12][R26.64], R21 ;  /* 0x000000151a004986 */ /* 0x000fe2000c10150c */
[----:B---3--:R-:W-:Y:S01]  /*234e0*/  ISETP.LT.AND P4, PT, R55, UR8, !P1 ;  /* 0x0000000837007c0c */ /* 0x008fe2000cf81270 */
[----:B------:R-:W-:Y:S01]  /*234f0*/  IMAD.WIDE R16, R29, 0x2, R2 ;  /* 0x000000021d107825 */ /* 0x000fe200078e0202 */
[----:B------:R-:W3:Y:S01]  /*23500*/  LDCU UR8, c[0x0][0x398] ;  /* 0x00007300ff0877ac */ /* 0x000ee20008000800 */
[----:B------:R-:W-:Y:S02]  /*23510*/  ISETP.LT.AND P6, PT, R61, UR9, !P2 ;  /* 0x000000093d007c0c */ /* 0x000fe4000d7c1270 */
[----:B-1----:R-:W-:Y:S01]  /*23520*/  ISETP.LT.AND P2, PT, R55, UR5, !P2 ;  /* 0x0000000537007c0c */ /* 0x002fe2000d741270 */
[----:B------:R1:W-:Y:S01]  /*23530*/  @P0 STG.E.U16 desc[UR12][R16.64], R18 ;  /* 0x0000001210000986 */ /* 0x0003e2000c10150c */
[----:B------:R-:W-:Y:S01]  /*23540*/  ISETP.GE.AND P1, PT, R8, UR11, PT ;  /* 0x0000000b08007c0c */ /* 0x000fe2000bf26270 */
[----:B------:R-:W4:Y:S01]  /*23550*/  LDCU UR5, c[0x0][0x398] ;  /* 0x00007300ff0577ac */ /* 0x000f220008000800 */
[C---:B0-----:R-:W-:Y:S01]  /*23560*/  IMAD.WIDE R8, R29.reuse, 0x2, R56 ;  /* 0x000000021d087825 */ /* 0x041fe200078e0238 */
[----:B------:R-:W0:Y:S03]  /*23570*/  LDCU UR9, c[0x0][0x398] ;  /* 0x00007300ff0977ac */ /* 0x000e260008000800 */
[----:B------:R-:W-:Y:S01]  /*23580*/  VIADD R23, R29, UR4 ;  /* 0x000000041d177c36 */ /* 0x000fe20008000000 */
[----:B-1----:R-:W-:-:S03]  /*23590*/  PRMT R17, R18, 0x7632, R17 ;  /* 0x0000763212117816 */ /* 0x002fc60000000011 */
[----:B------:R-:W-:Y:S02]  /*235a0*/  IMAD.WIDE R20, R23, 0x2, R2 ;  /* 0x0000000217147825 */ /* 0x000fe400078e0202 */
[----:B------:R1:W-:Y:S01]  /*235b0*/  @P4 STG.E.U16 desc[UR12][R8.64], R17 ;  /* 0x0000001108004986 */ /* 0x0003e2000c10150c */
[----:B------:R-:W-:Y:S01]  /*235c0*/  ISETP.LT.AND P4, PT, R61, UR6, !P5 ;  /* 0x000000063d007c0c */ /* 0x000fe2000ef81270 */
[----:B------:R-:W0:Y:S01]  /*235d0*/  LDCU UR6, c[0x0][0x398] ;  /* 0x00007300ff0677ac */ /* 0x000e220008000800 */
[----:B--2---:R-:W-:Y:S01]  /*235e0*/  ISETP.LT.AND P5, PT, R55, UR7, !P5 ;  /* 0x0000000737007c0c */ /* 0x004fe2000efa1270 */
[----:B------:R2:W-:Y:S01]  /*235f0*/  @P6 STG.E.U16 desc[UR12][R20.64], R10 ;  /* 0x0000000a14006986 */ /* 0x0005e2000c10150c */
[----:B------:R-:W0:Y:S01]  /*23600*/  LDCU UR7, c[0x0][0x398] ;  /* 0x00007300ff0777ac */ /* 0x000e220008000800 */
[----:B-1----:R-:W-:Y:S01]  /*23610*/  PRMT R9, R10, 0x7632, R9 ;  /* 0x000076320a097816 */ /* 0x002fe20000000009 */
[----:B------:R-:W-:-:S05]  /*23620*/  IMAD.WIDE R16, R23, 0x2, R56 ;  /* 0x0000000217107825 */ /* 0x000fca00078e0238 */
[----:B------:R1:W-:Y:S01]  /*23630*/  @P2 STG.E.U16 desc[UR12][R16.64], R9 ;  /* 0x0000000910002986 */ /* 0x0003e2000c10150c */
[----:B---3--:R-:W-:Y:S01]  /*23640*/  ISETP.LT.AND P2, PT, R61, UR8, !P1 ;  /* 0x000000083d007c0c */ /* 0x008fe2000cf41270 */
[----:B------:R-:W-:Y:S01]  /*23650*/  VIADD R23, R23, UR4 ;  /* 0x0000000417177c36 */ /* 0x000fe20008000000 */
[----:B------:R-:W3:Y:S01]  /*23660*/  LDCU UR8, c[0x0][0x398] ;  /* 0x00007300ff0877ac */ /* 0x000ee20008000800 */
[C---:B------:R-:W-:Y:S01]  /*23670*/  VIADD R22, R54.reuse, 0x30 ;  /* 0x0000003036167836 */ /* 0x040fe20000000000 */
[----:B----4-:R-:W-:Y:S01]  /*23680*/  ISETP.LT.AND P1, PT, R55, UR5, !P1 ;  /* 0x0000000537007c0c */ /* 0x010fe2000cf21270 */
[C---:B--2---:R-:W-:Y:S01]  /*23690*/  IMAD.WIDE R20, R23.reuse, 0x2, R56 ;  /* 0x0000000217147825 */ /* 0x044fe200078e0238 */
[----:B------:R-:W-:Y:S01]  /*236a0*/  IADD3 R18, PT, PT, R54, 0x31, RZ ;  /* 0x0000003136127810 */ /* 0x000fe20007ffe0ff */
[----:B------:R-:W2:Y:S02]  /*236b0*/  LDCU UR5, c[0x0][0x398] ;  /* 0x00007300ff0577ac */ /* 0x000ea40008000800 */
[----:B-1----:R-:W-:Y:S01]  /*236c0*/  IMAD.WIDE R8, R23, 0x2, R2 ;  /* 0x0000000217087825 */ /* 0x002fe200078e0202 */
[----:B------:R-:W-:-:S03]  /*236d0*/  PRMT R17, R19, 0x7632, R17 ;  /* 0x0000763213117816 */ /* 0x000fc60000000011 */
[----:B------:R-:W-:Y:S01]  /*236e0*/  VIADD R23, R23, UR4 ;  /* 0x0000000417177c36 */ /* 0x000fe20008000000 */
[----:B------:R-:W-:Y:S01]  /*236f0*/  ISETP.GE.AND P0, PT, R22, UR11, PT ;  /* 0x0000000b16007c0c */ /* 0x000fe2000bf06270 */
[----:B------:R1:W-:Y:S01]  /*23700*/  @P4 STG.E.U16 desc[UR12][R8.64], R19 ;  /* 0x0000001308004986 */ /* 0x0003e2000c10150c */
[----:B------:R-:W-:Y:S01]  /*23710*/  VIADD R10, R54, 0x32 ;  /* 0x00000032360a7836 */ /* 0x000fe20000000000 */
[----:B------:R-:W-:Y:S02]  /*23720*/  PRMT R22, R11, 0x7632, R22 ;  /* 0x000076320b167816 */ /* 0x000fe40000000016 */
[----:B------:R4:W-:Y:S01]  /*23730*/  @P5 STG.E.U16 desc[UR12][R20.64], R17 ;  /* 0x0000001114005986 */ /* 0x0009e2000c10150c */
[----:B0-----:R-:W-:Y:S01]  /*23740*/  ISETP.LT.AND P5, PT, R61, UR6, !P0 ;  /* 0x000000063d007c0c */ /* 0x001fe2000c7a1270 */
[----:B------:R-:W0:Y:S01]  /*23750*/  LDCU UR6, c[0x0][0x398] ;  /* 0x00007300ff0677ac */ /* 0x000e220008000800 */
[----:B------:R-:W-:Y:S02]  /*23760*/  ISETP.GE.AND P6, PT, R18, UR11, PT ;  /* 0x0000000b12007c0c */ /* 0x000fe4000bfc6270 */
[----:B------:R-:W-:Y:S01]  /*23770*/  ISETP.LT.AND P0, PT, R55, UR7, !P0 ;  /* 0x0000000737007c0c */ /* 0x000fe2000c701270 */
[----:B------:R-:W0:Y:S01]  /*23780*/  LDCU UR7, c[0x0][0x398] ;  /* 0x00007300ff0777ac */ /* 0x000e220008000800 */
[----:B-1----:R-:W-:-:S04]  /*23790*/  IMAD.WIDE R8, R23, 0x2, R56 ;  /* 0x0000000217087825 */ /* 0x002fc800078e0238 */
[----:B----4-:R-:W-:Y:S01]  /*237a0*/  IMAD.WIDE R16, R23, 0x2, R2 ;  /* 0x0000000217107825 */ /* 0x010fe200078e0202 */
[----:B------:R-:W-:-:S03]  /*237b0*/  ISETP.GE.AND P4, PT, R10, UR11, PT ;  /* 0x0000000b0a007c0c */ /* 0x000fc6000bf86270 */
[----:B------:R-:W-:Y:S01]  /*237c0*/  VIADD R10, R54, 0x33 ;  /* 0x00000033360a7836 */ /* 0x000fe20000000000 */
[----:B------:R1:W-:Y:S01]  /*237d0*/  @P2 STG.E.U16 desc[UR12][R16.64], R11 ;  /* 0x0000000b10002986 */ /* 0x0003e2000c10150c */
[----:B------:R-:W-:-:S03]  /*237e0*/  VIADD R25, R23, UR4 ;  /* 0x0000000417197c36 */ /* 0x000fc60008000000 */
[----:B------:R4:W-:Y:S01]  /*237f0*/  @P1 STG.E.U16 desc[UR12][R8.64], R22 ;  /* 0x0000001608001986 */ /* 0x0009e2000c10150c */
[----:B---3--:R-:W-:Y:S01]  /*23800*/  ISETP.LT.AND P1, PT, R61, UR8, !P6 ;  /* 0x000000083d007c0c */ /* 0x008fe2000f721270 */
[----:B------:R-:W-:Y:S01]  /*23810*/  IMAD.WIDE R18, R25, 0x2, R2 ;  /* 0x0000000219127825 */ /* 0x000fe200078e0202 */
[----:B------:R-:W-:Y:S01]  /*23820*/  ISETP.LT.AND P6, PT, R55, UR9, !P6 ;  /* 0x0000000937007c0c */ /* 0x000fe2000f7c1270 */
[----:B------:R-:W3:Y:S01]  /*23830*/  LDCU UR8, c[0x0][0x398] ;  /* 0x00007300ff0877ac */ /* 0x000ee20008000800 */
[----:B------:R-:W-:Y:S01]  /*23840*/  ISETP.GE.AND P2, PT, R10, UR11, PT ;  /* 0x0000000b0a007c0c */ /* 0x000fe2000bf46270 */
[C---:B------:R-:W-:Y:S02]  /*23850*/  VIADD R21, R25.reuse, UR4 ;  /* 0x0000000419157c36 */ /* 0x040fe40008000000 */
[----:B-1----:R-:W-:Y:S01]  /*23860*/  IMAD.WIDE R10, R25, 0x2, R56 ;  /* 0x00000002190a7825 */ /* 0x002fe200078e0238 */
[----:B----4-:R-:W-:Y:S01]  /*23870*/  PRMT R9, R12, 0x7632, R9 ;  /* 0x000076320c097816 */ /* 0x010fe20000000009 */
[----:B------:R-:W-:Y:S02]  /*23880*/  @P5 STG.E.U16 desc[UR12][R18.64], R12 ;  /* 0x0000000c12005986 */ /* 0x000fe4000c10150c */
[----:B------:R-:W-:Y:S01]  /*23890*/  IMAD.WIDE R16, R21, 0x2, R2 ;  /* 0x0000000215107825 */ /* 0x000fe200078e0202 */
[----:B------:R-:W1:Y:S01]  /*238a0*/  LDCU UR9, c[0x0][0x398] ;  /* 0x00007300ff0977ac */ /* 0x000e620008000800 */
[----:B------:R4:W-:Y:S04]  /*238b0*/  @P0 STG.E.U16 desc[UR12][R10.64], R9 ;  /* 0x000000090a000986 */ /* 0x0009e8000c10150c */
[----:B------:R1:W-:Y:S01]  /*238c0*/  @P1 STG.E.U16 desc[UR12][R16.64], R4 ;  /* 0x0000000410001986 */ /* 0x0003e2000c10150c */
[----:B--2---:R-:W-:Y:S01]  /*238d0*/  ISETP.LT.AND P1, PT, R61, UR5, !P4 ;  /* 0x000000053d007c0c */ /* 0x004fe2000e721270 */
[----:B------:R-:W2:Y:S01]  /*238e0*/  LDCU UR5, c[0x0][0x398] ;  /* 0x00007300ff0577ac */ /* 0x000ea20008000800 */
[----:B0-----:R-:W-:Y:S01]  /*238f0*/  ISETP.LT.AND P4, PT, R55, UR6, !P4 ;  /* 0x0000000637007c0c */ /* 0x001fe2000e781270 */
[----:B------:R-:W0:Y:S01]  /*23900*/  LDCU UR6, c[0x0][0x398] ;  /* 0x00007300ff0677ac */ /* 0x000e220008000800 */
[----:B----4-:R-:W-:Y:S01]  /*23910*/  PRMT R11, R4, 0x7632, R11 ;  /* 0x00007632040b7816 */ /* 0x010fe2000000000b */
[----:B------:R-:W-:-:S05]  /*23920*/  IMAD.WIDE R8, R21, 0x2, R56 ;  /* 0x0000000215087825 */ /* 0x000fca00078e0238 */
[----:B------:R4:W-:Y:S01]  /*23930*/  @P6 STG.E.U16 desc[UR12][R8.64], R11 ;  /* 0x0000000b08006986 */ /* 0x0009e2000c10150c */
[----:B------:R-:W-:Y:S01]  /*23940*/  ISETP.LT.AND P6, PT, R61, UR7, !P2 ;  /* 0x000000073d007c0c */ /* 0x000fe2000d7c1270 */
[----:B------:R-:W-:Y:S01]  /*23950*/  VIADD R21, R21, UR4 ;  /* 0x0000000415157c36 */ /* 0x000fe20008000000 */
[----:B------:R-:W0:Y:S01]  /*23960*/  LDCU UR7, c[0x0][0x398] ;  /* 0x00007300ff0777ac */ /* 0x000e220008000800 */
[----:B---3--:R-:W-:Y:S01]  /*23970*/  ISETP.LT.AND P2, PT, R55, UR8, !P2 ;  /* 0x0000000837007c0c */ /* 0x008fe2000d741270 */
[----:B------:R-:W-:Y:S02]  /*23980*/  VIADD R20, R54, 0x34 ;  /* 0x0000003436147836 */ /* 0x000fe40000000000 */
[C---:B------:R-:W-:Y:S01]  /*23990*/  IADD3 R23, PT, PT, R21.reuse, UR4, RZ ;  /* 0x0000000415177c10 */ /* 0x040fe2000fffe0ff */
[C---:B-1----:R-:W-:Y:S01]  /*239a0*/  IMAD.WIDE R16, R21.reuse, 0x2, R56 ;  /* 0x0000000215107825 */ /* 0x042fe200078e0238 */
[----:B------:R-:W1:Y:S03]  /*239b0*/  LDCU UR8, c[0x0][0x398] ;  /* 0x00007300ff0877ac */ /* 0x000e660008000800 */
[----:B----4-:R-:W-:Y:S01]  /*239c0*/  IMAD.WIDE R10, R21, 0x2, R2 ;  /* 0x00000002150a7825 */ /* 0x010fe200078e0202 */
[----:B------:R-:W-:-:S03]  /*239d0*/  PRMT R9, R13, 0x7632, R9 ;  /* 0x000076320d097816 */ /* 0x000fc60000000009 */
[----:B------:R-:W-:Y:S01]  /*239e0*/  VIADD R12, R54, 0x35 ;  /* 0x00000035360c7836 */ /* 0x000fe20000000000 */
[----:B------:R-:W-:Y:S01]  /*239f0*/  @P1 STG.E.U16 desc[UR12][R10.64], R13 ;  /* 0x0000000d0a001986 */ /* 0x000fe2000c10150c */
[----:B------:R-:W-:Y:S01]  /*23a00*/  IMAD.WIDE R18, R23, 0x2, R2 ;  /* 0x0000000217127825 */ /* 0x000fe200078e0202 */
[----:B------:R-:W-:Y:S02]  /*23a10*/  ISETP.GE.AND P5, PT, R20, UR11, PT ;  /* 0x0000000b14007c0c */ /* 0x000fe4000bfa6270 */
[----:B------:R3:W-:Y:S01]  /*23a20*/  @P4 STG.E.U16 desc[UR12][R16.64], R9 ;  /* 0x0000000910004986 */ /* 0x0007e2000c10150c */
[----:B------:R-:W-:Y:S01]  /*23a30*/  VIADD R4, R54, 0x36 ;  /* 0x0000003636047836 */ /* 0x000fe20000000000 */
[----:B------:R-:W-:Y:S02]  /*23a40*/  ISETP.GE.AND P0, PT, R12, UR11, PT ;  /* 0x0000000b0c007c0c */ /* 0x000fe4000bf06270 */
[----:B------:R4:W-:Y:S01]  /*23a50*/  @P6 STG.E.U16 desc[UR12][R18.64], R5 ;  /* 0x0000000512006986 */ /* 0x0009e2000c10150c */
[----:B--2---:R-:W-:Y:S01]  /*23a60*/  ISETP.LT.AND P6, PT, R61, UR5, !P5 ;  /* 0x000000053d007c0c */ /* 0x004fe2000efc1270 */
[----:B------:R-:W2:Y:S01]  /*23a70*/  LDCU UR5, c[0x0][0x398] ;  /* 0x00007300ff0577ac */ /* 0x000ea20008000800 */
[----:B0-----:R-:W-:-:S02]  /*23a80*/  ISETP.LT.AND P5, PT, R55, UR6, !P5 ;  /* 0x0000000637007c0c */ /* 0x001fc4000efa1270 */
[----:B---3--:R-:W-:Y:S01]  /*23a90*/  PRMT R17, R5, 0x7632, R17 ;  /* 0x0000763205117816 */ /* 0x008fe20000000011 */
[C---:B------:R-:W-:Y:S01]  /*23aa0*/  IMAD.WIDE R8, R23.reuse, 0x2, R56 ;  /* 0x0000000217087825 */ /* 0x040fe200078e0238 */
[----:B------:R-:W-:Y:S01]  /*23ab0*/  ISETP.GE.AND P1, PT, R4, UR11, PT ;  /* 0x0000000b04007c0c */ /* 0x000fe2000bf26270 */
[----:B------:R-:W0:Y:S02]  /*23ac0*/  LDCU UR6, c[0x0][0x398] ;  /* 0x00007300ff0677ac */ /* 0x000e240008000800 */
[----:B------:R-:W-:Y:S01]  /*23ad0*/  VIADD R13, R23, UR4 ;  /* 0x00000004170d7c36 */ /* 0x000fe20008000000 */
[----:B------:R3:W-:Y:S01]  /*23ae0*/  @P2 STG.E.U16 desc[UR12][R8.64], R17 ;  /* 0x0000001108002986 */ /* 0x0007e2000c10150c */
[----:B------:R-:W-:Y:S01]  /*23af0*/  ISETP.LT.AND P2, PT, R61, UR7, !P0 ;  /* 0x000000073d007c0c */ /* 0x000fe2000c741270 */
[----:B------:R-:W-:Y:S01]  /*23b00*/  VIADD R4, R54, 0x37 ;  /* 0x0000003736047836 */ /* 0x000fe20000000000 */
[----:B------:R-:W0:Y:S01]  /*23b10*/  LDCU UR7, c[0x0][0x398] ;  /* 0x00007300ff0777ac */ /* 0x000e220008000800 */
[----:B----4-:R-:W-:-:S02]  /*23b20*/  VIADD R19, R13, UR4 ;  /* 0x000000040d137c36 */ /* 0x010fc40008000000 */
[----:B------:R-:W-:Y:S01]  /*23b30*/  IMAD.WIDE R10, R13, 0x2, R2 ;  /* 0x000000020d0a7825 */ /* 0x000fe200078e0202 */
[----:B------:R-:W-:-:S03]  /*23b40*/  ISETP.GE.AND P4, PT, R4, UR11, PT ;  /* 0x0000000b04007c0c */ /* 0x000fc6000bf86270 */
[----:B------:R-:W-:Y:S01]  /*23b50*/  IMAD.WIDE R4, R13, 0x2, R56 ;  /* 0x000000020d047825 */ /* 0x000fe200078e0238 */
[----:B---3--:R-:W-:-:S03]  /*23b60*/  PRMT R9, R14, 0x7632, R9 ;  /* 0x000076320e097816 */ /* 0x008fc60000000009 */
[----:B------:R-:W-:Y:S01]  /*23b70*/  IMAD.WIDE R12, R19, 0x2, R2 ;  /* 0x00000002130c7825 */ /* 0x000fe200078e0202 */
[----:B------:R-:W-:Y:S03]  /*23b80*/  @P6 STG.E.U16 desc[UR12][R10.64], R14 ;  /* 0x0000000e0a006986 */ /* 0x000fe6000c10150c */
[C---:B------:R-:W-:Y:S01]  /*23b90*/  VIADD R8, R54.reuse, 0x39 ;  /* 0x0000003936087836 */ /* 0x040fe20000000000 */
[----:B------:R3:W-:Y:S01]  /*23ba0*/  @P5 STG.E.U16 desc[UR12][R4.64], R9 ;  /* 0x0000000904005986 */ /* 0x0007e2000c10150c */
[----:B------:R-:W-:Y:S01]  /*23bb0*/  ISETP.LT.AND P0, PT, R55, UR9, !P0 ;  /* 0x0000000937007c0c */ /* 0x000fe2000c701270 */
[----:B------:R-:W-:Y:S01]  /*23bc0*/  VIADD R16, R54, 0x38 ;  /* 0x0000003836107836 */ /* 0x000fe20000000000 */
[----:B--2---:R-:W-:Y:S01]  /*23bd0*/  ISETP.LT.AND P5, PT, R61, UR5, !P1 ;  /* 0x000000053d007c0c */ /* 0x004fe2000cfa1270 */
[----:B------:R-:W-:Y:S01]  /*23be0*/  @P2 STG.E.U16 desc[UR12][R12.64], R6 ;  /* 0x000000060c002986 */ /* 0x000fe2000c10150c */
[----:B------:R-:W-:Y:S01]  /*23bf0*/  ISETP.GE.AND P2, PT, R8, UR11, PT ;  /* 0x0000000b08007c0c */ /* 0x000fe2000bf46270 */
[----:B------:R-:W2:Y:S02]  /*23c00*/  LDCU UR9, c[0x0][0x398] ;  /* 0x00007300ff0977ac */ /* 0x000ea40008000800 */
[----:B------:R4:W2:Y:S01]  /*23c10*/  LDS.128 R8, [R0] ;  /* 0x0000000000087984 */ /* 0x0008a20000000c00 */
[----:B------:R-:W-:Y:S01]  /*23c20*/  ISETP.GE.AND P6, PT, R16, UR11, PT ;  /* 0x0000000b10007c0c */ /* 0x000fe2000bfc6270 */
[----:B------:R-:W-:Y:S01]  /*23c30*/  IMAD.WIDE R16, R19, 0x2, R56 ;  /* 0x0000000213107825 */ /* 0x000fe200078e0238 */
[----:B-1----:R-:W-:Y:S01]  /*23c40*/  ISETP.LT.AND P1, PT, R55, UR8, !P1 ;  /* 0x0000000837007c0c */ /* 0x002fe2000cf21270 */
[----:B------:R-:W1:Y:S01]  /*23c50*/  LDCU UR5, c[0x0][0x398] ;  /* 0x00007300ff0577ac */ /* 0x000e620008000800 */
[----:B---3--:R-:W-:Y:S01]  /*23c60*/  PRMT R5, R6, 0x7632, R5 ;  /* 0x0000763206057816 */ /* 0x008fe20000000005 */
[----:B------:R-:W-:Y:S01]  /*23c70*/  VIADD R19, R19, UR4 ;  /* 0x0000000413137c36 */ /* 0x000fe20008000000 */
[----:B------:R-:W-:Y:S01]  /*23c80*/  PRMT R14, R15, 0x7632, R14 ;  /* 0x000076320f0e7816 */ /* 0x000fe2000000000e */
[----:B----4-:R-:W-:Y:S01]  /*23c90*/  VIADD R0, R54, 0x3b ;  /* 0x0000003b36007836 */ /* 0x010fe20000000000 */
[----:B------:R-:W-:Y:S01]  /*23ca0*/  PRMT R18, R52, 0x7632, R18 ;  /* 0x0000763234127816 */ /* 0x000fe20000000012 */
[----:B------:R3:W-:Y:S01]  /*23cb0*/  @P0 STG.E.U16 desc[UR12][R16.64], R5 ;  /* 0x0000000510000986 */ /* 0x0007e2000c10150c */
[----:B------:R-:W-:Y:S01]  /*23cc0*/  ISETP.LT.AND P0, PT, R61, UR10, !P4 ;  /* 0x0000000a3d007c0c */ /* 0x000fe2000e701270 */
[----:B------:R-:W-:Y:S01]  /*23cd0*/  VIADD R6, R54, 0x3a ;  /* 0x0000003a36067836 */ /* 0x000fe20000000000 */
[----:B0-----:R-:W-:Y:S01]  /*23ce0*/  ISETP.LT.AND P4, PT, R55, UR6, !P4 ;  /* 0x0000000637007c0c */ /* 0x001fe2000e781270 */
[C---:B------:R-:W-:Y:S01]  /*23cf0*/  IMAD.WIDE R12, R19.reuse, 0x2, R56 ;  /* 0x00000002130c7825 */ /* 0x040fe200078e0238 */
[----:B------:R-:W0:Y:S01]  /*23d00*/  LDCU UR8, c[0x0][0x398] ;  /* 0x00007300ff0877ac */ /* 0x000e220008000800 */
[----:B------:R-:W4:Y:S02]  /*23d10*/  LDCU UR10, c[0x0][0x398] ;  /* 0x00007300ff0a77ac */ /* 0x000f240008000800 */
[C---:B---3--:R-:W-:Y:S01]  /*23d20*/  IMAD.WIDE R4, R19.reuse, 0x2, R2 ;  /* 0x0000000213047825 */ /* 0x048fe200078e0202 */
[----:B------:R-:W3:Y:S03]  /*23d30*/  LDCU UR6, c[0x0][0x398] ;  /* 0x00007300ff0677ac */ /* 0x000ee60008000800 */
[----:B------:R-:W-:Y:S01]  /*23d40*/  VIADD R19, R19, UR4 ;  /* 0x0000000413137c36 */ /* 0x000fe20008000000 */
[----:B------:R0:W-:Y:S01]  /*23d50*/  @P5 STG.E.U16 desc[UR12][R4.64], R15 ;  /* 0x0000000f04005986 */ /* 0x0001e2000c10150c */
[----:B------:R-:W-:-:S02]  /*23d60*/  ISETP.GE.AND P5, PT, R6, UR11, PT ;  /* 0x0000000b06007c0c */ /* 0x000fc4000bfa6270 */
[----:B------:R-:W-:Y:S01]  /*23d70*/  IMAD.WIDE R16, R19, 0x2, R2 ;  /* 0x0000000213107825 */ /* 0x000fe200078e0202 */
[----:B------:R1:W-:Y:S01]  /*23d80*/  @P1 STG.E.U16 desc[UR12][R12.64], R14 ;  /* 0x0000000e0c001986 */ /* 0x0003e2000c10150c */
[----:B------:R-:W-:Y:S01]  /*23d90*/  ISETP.LT.AND P1, PT, R61, UR7, !P6 ;  /* 0x000000073d007c0c */ /* 0x000fe2000f721270 */
[----:B------:R-:W3:Y:S01]  /*23da0*/  LDCU UR7, c[0x0][0x398] ;  /* 0x00007300ff0777ac */ /* 0x000ee20008000800 */
[----:B------:R-:W-:Y:S01]  /*23db0*/  PRMT R6, R7, 0x7632, R6 ;  /* 0x0000763207067816 */ /* 0x000fe20000000006 */
[C---:B------:R-:W-:Y:S02]  /*23dc0*/  VIADD R21, R19.reuse, UR4 ;  /* 0x0000000413157c36 */ /* 0x040fe40008000000 */
[----:B0-----:R-:W-:Y:S01]  /*23dd0*/  IMAD.WIDE R4, R19, 0x2, R56 ;  /* 0x0000000213047825 */ /* 0x001fe200078e0238 */
[----:B------:R0:W-:Y:S01]  /*23de0*/  @P0 STG.E.U16 desc[UR12][R16.64], R7 ;  /* 0x0000000710000986 */ /* 0x0001e2000c10150c */
[----:B--2---:R-:W-:Y:S01]  /*23df0*/  ISETP.LT.AND P6, PT, R55, UR9, !P6 ;  /* 0x0000000937007c0c */ /* 0x004fe2000f7c1270 */
[----:B------:R-:W2:Y:S02]  /*23e00*/  LDCU UR9, c[0x0][0x398] ;  /* 0x00007300ff0977ac */ /* 0x000ea40008000800 */
[----:B------:R3:W-:Y:S01]  /*23e10*/  @P4 STG.E.U16 desc[UR12][R4.64], R6 ;  /* 0x0000000604004986 */ /* 0x0007e2000c10150c */
[----:B------:R-:W-:Y:S01]  /*23e20*/  ISETP.LT.AND P4, PT, R61, UR14, !P2 ;  /* 0x0000000e3d007c0c */ /* 0x000fe2000d781270 */
[C---:B-1----:R-:W-:Y:S01]  /*23e30*/  IMAD.WIDE R12, R21.reuse, 0x2, R2 ;  /* 0x00000002150c7825 */ /* 0x042fe200078e0202 */
[----:B------:R-:W-:Y:S01]  /*23e40*/  ISETP.GE.AND P0, PT, R0, UR11, PT ;  /* 0x0000000b00007c0c */ /* 0x000fe2000bf06270 */
[----:B------:R-:W1:Y:S01]  /*23e50*/  LDCU UR14, c[0x0][0x398] ;  /* 0x00007300ff0e77ac */ /* 0x000e620008000800 */
[----:B------:R-:W-:Y:S01]  /*23e60*/  IADD3 R0, PT, PT, R54, 0x3c, RZ ;  /* 0x0000003c36007810 */ /* 0x000fe20007ffe0ff */
[C---:B0-----:R-:W-:Y:S01]  /*23e70*/  VIADD R7, R21.reuse, UR4 ;  /* 0x0000000415077c36 */ /* 0x041fe20008000000 */
[----:B------:R-:W-:Y:S01]  /*23e80*/  @P1 STG.E.U16 desc[UR12][R12.64], R52 ;  /* 0x000000340c001986 */ /* 0x000fe2000c10150c */
[----:B------:R-:W-:Y:S01]  /*23e90*/  IMAD.WIDE R14, R21, 0x2, R56 ;  /* 0x00000002150e7825 */ /* 0x000fe200078e0238 */
[----:B------:R-:W-:-:S03]  /*23ea0*/  ISETP.GE.AND P1, PT, R0, UR11, PT ;  /* 0x0000000b00007c0c */ /* 0x000fc6000bf26270 */
[----:B---3--:R-:W-:Y:S01]  /*23eb0*/  IMAD.WIDE R4, R7, 0x2, R2 ;  /* 0x0000000207047825 */ /* 0x008fe200078e0202 */
[----:B------:R0:W-:Y:S03]  /*23ec0*/  @P6 STG.E.U16 desc[UR12][R14.64], R18 ;  /* 0x000000120e006986 */ /* 0x0001e6000c10150c */
[----:B------:R-:W-:Y:S01]  /*23ed0*/  VIADD R0, R54, 0x3d ;  /* 0x0000003d36007836 */ /* 0x000fe20000000000 */
[----:B------:R3:W-:Y:S04]  /*23ee0*/  @P4 STG.E.U16 desc[UR12][R4.64], R8 ;  /* 0x0000000804004986 */ /* 0x0007e8000c10150c */
[----:B------:R-:W-:Y:S01]  /*23ef0*/  ISETP.GE.AND P4, PT, R0, UR11, PT ;  /* 0x0000000b00007c0c */ /* 0x000fe2000bf86270 */
[----:B------:R-:W-:-:S02]  /*23f00*/  VIADD R0, R54, 0x3e ;  /* 0x0000003e36007836 */ /* 0x000fc40000000000 */
[----:B------:R-:W2:Y:S01]  /*23f10*/  LDL.LU R54, [R1+0xbc4] ;  /* 0x000bc40001367983 */ /* 0x000ea20000300800 */
[----:B------:R-:W-:Y:S01]  /*23f20*/  ISETP.LT.AND P2, PT, R55, UR5, !P2 ;  /* 0x0000000537007c0c */ /* 0x000fe2000d741270 */
[----:B------:R-:W-:Y:S01]  /*23f30*/  VIADD R17, R7, UR4 ;  /* 0x0000000407117c36 */ /* 0x000fe20008000000 */
[----:B------:R-:W-:Y:S01]  /*23f40*/  ISETP.LT.AND P6, PT, R61, UR8, !P5 ;  /* 0x000000083d007c0c */ /* 0x000fe2000efc1270 */
[----:B------:R-:W-:Y:S01]  /*23f50*/  IMAD.WIDE R6, R7, 0x2, R56 ;  /* 0x0000000207067825 */ /* 0x000fe200078e0238 */
[----:B0-----:R-:W-:Y:S01]  /*23f60*/  PRMT R14, R8, 0x7632, R14 ;  /* 0x00007632080e7816 */ /* 0x001fe2000000000e */
[----:B------:R-:W0:Y:S02]  /*23f70*/  LDCU UR5, c[0x0][0x398] ;  /* 0x00007300ff0577ac */ /* 0x000e240008000800 */
[----:B------:R-:W-:Y:S01]  /*23f80*/  IMAD.WIDE R12, R17, 0x2, R2 ;  /* 0x00000002110c7825 */ /* 0x000fe200078e0202 */
[----:B----4-:R-:W-:Y:S01]  /*23f90*/  ISETP.LT.AND P5, PT, R55, UR10, !P5 ;  /* 0x0000000a37007c0c */ /* 0x010fe2000efa1270 */
[----:B------:R-:W4:Y:S04]  /*23fa0*/  LDCU UR8, c[0x0][0x398] ;  /* 0x00007300ff0877ac */ /* 0x000f280008000800 */
[----:B------:R0:W-:Y:S01]  /*23fb0*/  @P2 STG.E.U16 desc[UR12][R6.64], R14 ;  /* 0x0000000e06002986 */ /* 0x0001e2000c10150c */
[----:B------:R-:W-:-:S02]  /*23fc0*/  ISETP.LT.AND P2, PT, R61, UR15, !P0 ;  /* 0x0000000f3d007c0c */ /* 0x000fc4000c741270 */
[----:B------:R-:W-:Y:S01]  /*23fd0*/  ISETP.LT.AND P0, PT, R55, UR6, !P0 ;  /* 0x0000000637007c0c */ /* 0x000fe2000c701270 */
[----:B------:R-:W1:Y:S01]  /*23fe0*/  LDCU UR6, c[0x0][0x398] ;  /* 0x00007300ff0677ac */ /* 0x000e620008000800 */
[----:B------:R4:W-:Y:S01]  /*23ff0*/  @P6 STG.E.U16 desc[UR12][R12.64], R53 ;  /* 0x000000350c006986 */ /* 0x0009e2000c10150c */
[----:B------:R-:W-:Y:S01]  /*24000*/  VIADD R15, R17, UR4 ;  /* 0x00000004110f7c36 */ /* 0x000fe20008000000 */
[----:B------:R-:W-:Y:S01]  /*24010*/  ISETP.LT.AND P6, PT, R61, UR7, !P1 ;  /* 0x000000073d007c0c */ /* 0x000fe2000cfc1270 */
[----:B---3--:R-:W-:Y:S01]  /*24020*/  IMAD.WIDE R4, R17, 0x2, R56 ;  /* 0x0000000211047825 */ /* 0x008fe200078e0238 */
[----:B------:R-:W-:-:S03]  /*24030*/  PRMT R16, R53, 0x7632, R16 ;  /* 0x0000763235107816 */ /* 0x000fc60000000010 */
[----:B------:R-:W-:Y:S01]  /*24040*/  VIADD R19, R15, UR4 ;  /* 0x000000040f137c36 */ /* 0x000fe20008000000 */
[----:B------:R-:W-:Y:S01]  /*24050*/  PRMT R8, R9, 0x7632, R8 ;  /* 0x0000763209087816 */ /* 0x000fe20000000008 */
[C---:B0-----:R-:W-:Y:S01]  /*24060*/  IMAD.WIDE R6, R15.reuse, 0x2, R2 ;  /* 0x000000020f067825 */ /* 0x041fe200078e0202 */
[----:B------:R0:W-:Y:S03]  /*24070*/  @P5 STG.E.U16 desc[UR12][R4.64], R16 ;  /* 0x0000001004005986 */ /* 0x0001e6000c10150c */
[----:B----4-:R-:W-:Y:S01]  /*24080*/  IMAD.WIDE R12, R15, 0x2, R56 ;  /* 0x000000020f0c7825 */ /* 0x010fe200078e0238 */
[----:B------:R-:W-:-:S03]  /*24090*/  ISETP.GE.AND P5, PT, R0, UR11, PT ;  /* 0x0000000b00007c0c */ /* 0x000fc6000bfa6270 */
[----:B------:R-:W-:Y:S01]  /*240a0*/  IMAD.WIDE R14, R19, 0x2, R2 ;  /* 0x00000002130e7825 */ /* 0x000fe200078e0202 */
[----:B------:R3:W-:Y:S01]  /*240b0*/  @P2 STG.E.U16 desc[UR12][R6.64], R9 ;  /* 0x0000000906002986 */ /* 0x0007e2000c10150c */
[----:B-1----:R-:W-:-:S03]  /*240c0*/  ISETP.LT.AND P2, PT, R61, UR14, !P5 ;  /* 0x0000000e3d007c0c */ /* 0x002fc6000ef41270 */
[----:B------:R1:W-:Y:S01]  /*240d0*/  @P0 STG.E.U16 desc[UR12][R12.64], R8 ;  /* 0x000000080c000986 */ /* 0x0003e2000c10150c */
[----:B------:R-:W-:Y:S02]  /*240e0*/  ISETP.LT.AND P0, PT, R61, UR16, !P3 ;  /* 0x000000103d007c0c */ /* 0x000fe4000df01270 */
[C---:B------:R-:W-:Y:S02]  /*240f0*/  ISETP.LT.AND P3, PT, R55.reuse, UR17, !P3 ;  /* 0x0000001137007c0c */ /* 0x040fe4000df61270 */
[C---:B--2---:R-:W-:Y:S02]  /*24100*/  ISETP.LT.AND P1, PT, R55.reuse, UR9, !P1 ;  /* 0x0000000937007c0c */ /* 0x044fe4000cf21270 */
[----:B------:R-:W-:Y:S01]  /*24110*/  ISETP.LT.AND P5, PT, R55, UR6, !P5 ;  /* 0x0000000637007c0c */ /* 0x000fe2000efa1270 */
[----:B------:R2:W-:Y:S01]  /*24120*/  @P6 STG.E.U16 desc[UR12][R14.64], R54 ;  /* 0x000000360e006986 */ /* 0x0005e2000c10150c */
[----:B------:R-:W-:Y:S02]  /*24130*/  ISETP.LT.AND P6, PT, R61, UR5, !P4 ;  /* 0x000000053d007c0c */ /* 0x000fe4000e7c1270 */
[----:B------:R-:W-:-:S02]  /*24140*/  ISETP.LT.AND P4, PT, R55, UR8, !P4 ;  /* 0x0000000837007c0c */ /* 0x000fc4000e781270 */
[----:B------:R-:W4:Y:S01]  /*24150*/  LDL.LU R55, [R1+0xbc0] ;  /* 0x000bc00001377983 */ /* 0x000f220000300800 */
[----:B------:R-:W-:Y:S01]  /*24160*/  VIADD R17, R19, UR4 ;  /* 0x0000000413117c36 */ /* 0x000fe20008000000 */
[----:B------:R-:W-:-:S03]  /*24170*/  PRMT R0, R54, 0x7632, R0 ;  /* 0x0000763236007816 */ /* 0x000fc60000000000 */
[----:B------:R-:W-:Y:S02]  /*24180*/  VIADD R21, R17, UR4 ;  /* 0x0000000411157c36 */ /* 0x000fe40008000000 */
[----:B0-----:R-:W-:Y:S01]  /*24190*/  IMAD.WIDE R4, R19, 0x2, R56 ;  /* 0x0000000213047825 */ /* 0x001fe200078e0238 */
[----:B------:R-:W-:-:S03]  /*241a0*/  PRMT R16, R10, 0x7632, R16 ;  /* 0x000076320a107816 */ /* 0x000fc60000000010 */
[----:B------:R-:W-:Y:S02]  /*241b0*/  VIADD R19, R21, UR4 ;  /* 0x0000000415137c36 */ /* 0x000fe40008000000 */
[C---:B---3--:R-:W-:Y:S01]  /*241c0*/  IMAD.WIDE R6, R17.reuse, 0x2, R2 ;  /* 0x0000000211067825 */ /* 0x048fe200078e0202 */
[----:B------:R0:W-:Y:S03]  /*241d0*/  @P1 STG.E.U16 desc[UR12][R4.64], R0 ;  /* 0x0000000004001986 */ /* 0x0001e6000c10150c */
[----:B-1----:R-:W-:Y:S01]  /*241e0*/  IMAD.WIDE R8, R17, 0x2, R56 ;  /* 0x0000000211087825 */ /* 0x002fe200078e0238 */
[----:B------:R0:W-:Y:S03]  /*241f0*/  @P6 STG.E.U16 desc[UR12][R6.64], R10 ;  /* 0x0000000a06006986 */ /* 0x0001e6000c10150c */
[C---:B------:R-:W-:Y:S01]  /*24200*/  IMAD.WIDE R12, R21.reuse, 0x2, R2 ;  /* 0x00000002150c7825 */ /* 0x040fe200078e0202 */
[----:B------:R0:W-:Y:S03]  /*24210*/  @P4 STG.E.U16 desc[UR12][R8.64], R16 ;  /* 0x0000001008004986 */ /* 0x0001e6000c10150c */
[----:B--2---:R-:W-:-:S04]  /*24220*/  IMAD.WIDE R14, R21, 0x2, R56 ;  /* 0x00000002150e7825 */ /* 0x004fc800078e0238 */
[----:B------:R-:W-:-:S04]  /*24230*/  IMAD.WIDE R2, R19, 0x2, R2 ;  /* 0x0000000213027825 */ /* 0x000fc800078e0202 */
[----:B------:R-:W-:Y:S01]  /*24240*/  IMAD.WIDE R56, R19, 0x2, R56 ;  /* 0x0000000213387825 */ /* 0x000fe200078e0238 */
[----:B----4-:R-:W-:Y:S01]  /*24250*/  PRMT R17, R55, 0x7632, R17 ;  /* 0x0000763237117816 */ /* 0x010fe20000000011 */
[----:B------:R0:W-:Y:S04]  /*24260*/  @P2 STG.E.U16 desc[UR12][R12.64], R55 ;  /* 0x000000370c002986 */ /* 0x0001e8000c10150c */
[----:B------:R0:W-:Y:S04]  /*24270*/  @P5 STG.E.U16 desc[UR12][R14.64], R17 ;  /* 0x000000110e005986 */ /* 0x0001e8000c10150c */
[----:B------:R0:W-:Y:S01]  /*24280*/  @P0 STG.E.U16 desc[UR12][R2.64], R11 ;  /* 0x0000000b02000986 */ /* 0x0001e2000c10150c */
[----:B------:R-:W-:Y:S05]  /*24290*/  @!P3 EXIT ;  /* 0x000000000000b94d */ /* 0x000fea0003800000 */
[----:B------:R-:W-:-:S05]  /*242a0*/  PRMT R28, R11, 0x7632, R28 ;  /* 0x000076320b1c7816 */ /* 0x000fca000000001c */
[----:B------:R-:W-:Y:S01]  /*242b0*/  STG.E.U16 desc[UR12][R56.64], R28 ;  /* 0x0000001c38007986 */ /* 0x000fe2000c10150c */
[----:B------:R-:W-:Y:S05]  /*242c0*/  EXIT ;  /* 0x000000000000794d */ /* 0x000fea0003800000 */
.L_x_2:
[----:B------:R-:W-:-:S00]  /*242d0*/  BRA `(.L_x_2) ;  /* 0xfffffffc00fc7947 */ /* 0x000fc0000383ffff */
[----:B------:R-:W-:-:S00]  /*242e0*/  NOP ;  /* 0x0000000000007918 */ /* 0x000fc00000000000 */
        /* <DEDUP_REMOVED lines=9> */
.L_x_3:


//--------------------- .nv.shared.matmul_kernel  --------------------------
	.section	.nv.shared.matmul_kernel,"aw",@nobits
	.sectionflags	@""
	.align	16
	.zero		1024


//--------------------- .nv.shared.reserved.0     --------------------------
	.section	.nv.shared.reserved.0,"aw",@nobits
	.weak		__nv_reservedSMEM_offset_0_alias
	.size		__nv_reservedSMEM_offset_0_alias, 0, 64
	.other		__nv_reservedSMEM_offset_0_alias,@"STO_CUDA_RESERVED_SHARED STV_DEFAULT"
__nv_reservedSMEM_offset_0_alias:
	.zero		0
	.zero		64


//--------------------- .nv.constant0.matmul_kernel --------------------------
	.section	.nv.constant0.matmul_kernel,"a",@progbits
	.sectionflags	@""
	.align	4
.nv.constant0.matmul_kernel:
	.zero		976


//--------------------- SYMBOLS --------------------------

	.type		.nv.reservedSmem.offset0,@object
	.size		.nv.reservedSmem.offset0,0x4
	.type		.nv.reservedSmem.cap,@object
	.size		.nv.reservedSmem.cap,0x4
